//
// Generated by NVIDIA NVVM Compiler
//
// Compiler Build ID: CL-36424714
// Cuda compilation tools, release 13.0, V13.0.88
// Based on NVVM 20.0.0
//

.version 9.0
.target sm_100
.address_size 64

	// .globl	_Z18create_key_recordsP15custom_key_typem
.extern .func  (.param .b32 func_retval0) vprintf
(
	.param .b64 vprintf_param_0,
	.param .b64 vprintf_param_1
)
;
.extern .func __assertfail
(
	.param .b64 __assertfail_param_0,
	.param .b64 __assertfail_param_1,
	.param .b32 __assertfail_param_2,
	.param .b64 __assertfail_param_3,
	.param .b64 __assertfail_param_4
)
;
.global .align 1 .b8 __unnamed_1[102] = {117, 110, 115, 105, 103, 110, 101, 100, 32, 108, 111, 110, 103, 32, 67, 117, 115, 116, 111, 109, 82, 101, 100, 117, 99, 116, 105, 111, 110, 79, 112, 101, 114, 97, 116, 111, 114, 58, 58, 111, 112, 101, 114, 97, 116, 111, 114, 40, 41, 40, 99, 111, 110, 115, 116, 32, 117, 110, 115, 105, 103, 110, 101, 100, 32, 108, 111, 110, 103, 32, 38, 44, 32, 99, 111, 110, 115, 116, 32, 117, 110, 115, 105, 103, 110, 101, 100, 32, 108, 111, 110, 103, 32, 38, 41, 32, 99, 111, 110, 115, 116};
// _ZZN3cub18CUB_300001_SM_10006detail6reduce23DeviceReduceByKeyKernelINS1_13reduce_by_key10policy_hubI23CustomReductionOperatorm15custom_key_typeE10Policy1000EPS7_SA_PmSB_SB_NS0_24ReduceByKeyScanTileStateImyLb0EEEN4cuda3std3__48equal_toIvEES6_ymEEvT0_T1_T2_T3_T4_T5_iT6_T7_T8_E12temp_storage has been demoted
.global .align 1 .b8 _ZN34_INTERNAL_95de85a7_4_k_cu_bf8637044cuda3std3__45__cpo5beginE[1];
.global .align 1 .b8 _ZN34_INTERNAL_95de85a7_4_k_cu_bf8637044cuda3std3__45__cpo3endE[1];
.global .align 1 .b8 _ZN34_INTERNAL_95de85a7_4_k_cu_bf8637044cuda3std3__45__cpo6cbeginE[1];
.global .align 1 .b8 _ZN34_INTERNAL_95de85a7_4_k_cu_bf8637044cuda3std3__45__cpo4cendE[1];
.global .align 1 .b8 _ZN34_INTERNAL_95de85a7_4_k_cu_bf8637044cuda3std3__45__cpo6rbeginE[1];
.global .align 1 .b8 _ZN34_INTERNAL_95de85a7_4_k_cu_bf8637044cuda3std3__45__cpo4rendE[1];
.global .align 1 .b8 _ZN34_INTERNAL_95de85a7_4_k_cu_bf8637044cuda3std3__45__cpo7crbeginE[1];
.global .align 1 .b8 _ZN34_INTERNAL_95de85a7_4_k_cu_bf8637044cuda3std3__45__cpo5crendE[1];
.global .align 1 .b8 _ZN34_INTERNAL_95de85a7_4_k_cu_bf8637044cuda3std3__436_GLOBAL__N__95de85a7_4_k_cu_bf8637046ignoreE[1];
.global .align 1 .b8 _ZN34_INTERNAL_95de85a7_4_k_cu_bf8637044cuda3std3__419piecewise_constructE[1];
.global .align 1 .b8 _ZN34_INTERNAL_95de85a7_4_k_cu_bf8637044cuda3std3__48in_placeE[1];
.global .align 1 .b8 _ZN34_INTERNAL_95de85a7_4_k_cu_bf8637044cuda3std3__420unreachable_sentinelE[1];
.global .align 1 .b8 _ZN34_INTERNAL_95de85a7_4_k_cu_bf8637044cuda3std3__47nulloptE[1];
.global .align 1 .b8 _ZN34_INTERNAL_95de85a7_4_k_cu_bf8637044cuda3std3__48unexpectE[1];
.global .align 1 .b8 _ZN34_INTERNAL_95de85a7_4_k_cu_bf8637044cuda3std6ranges3__45__cpo4swapE[1];
.global .align 1 .b8 _ZN34_INTERNAL_95de85a7_4_k_cu_bf8637044cuda3std6ranges3__45__cpo9iter_moveE[1];
.global .align 1 .b8 _ZN34_INTERNAL_95de85a7_4_k_cu_bf8637044cuda3std6ranges3__45__cpo5beginE[1];
.global .align 1 .b8 _ZN34_INTERNAL_95de85a7_4_k_cu_bf8637044cuda3std6ranges3__45__cpo3endE[1];
.global .align 1 .b8 _ZN34_INTERNAL_95de85a7_4_k_cu_bf8637044cuda3std6ranges3__45__cpo6cbeginE[1];
.global .align 1 .b8 _ZN34_INTERNAL_95de85a7_4_k_cu_bf8637044cuda3std6ranges3__45__cpo4cendE[1];
.global .align 1 .b8 _ZN34_INTERNAL_95de85a7_4_k_cu_bf8637044cuda3std6ranges3__45__cpo7advanceE[1];
.global .align 1 .b8 _ZN34_INTERNAL_95de85a7_4_k_cu_bf8637044cuda3std6ranges3__45__cpo9iter_swapE[1];
.global .align 1 .b8 _ZN34_INTERNAL_95de85a7_4_k_cu_bf8637044cuda3std6ranges3__45__cpo4nextE[1];
.global .align 1 .b8 _ZN34_INTERNAL_95de85a7_4_k_cu_bf8637044cuda3std6ranges3__45__cpo4prevE[1];
.global .align 1 .b8 _ZN34_INTERNAL_95de85a7_4_k_cu_bf8637044cuda3std6ranges3__45__cpo4dataE[1];
.global .align 1 .b8 _ZN34_INTERNAL_95de85a7_4_k_cu_bf8637044cuda3std6ranges3__45__cpo5cdataE[1];
.global .align 1 .b8 _ZN34_INTERNAL_95de85a7_4_k_cu_bf8637044cuda3std6ranges3__45__cpo4sizeE[1];
.global .align 1 .b8 _ZN34_INTERNAL_95de85a7_4_k_cu_bf8637044cuda3std6ranges3__45__cpo5ssizeE[1];
.global .align 1 .b8 _ZN34_INTERNAL_95de85a7_4_k_cu_bf8637044cuda3std6ranges3__45__cpo8distanceE[1];
.global .align 1 .b8 _ZN34_INTERNAL_95de85a7_4_k_cu_bf8637046thrust24THRUST_300001_SM_1000_NS6system6detail10sequential3seqE[1];
.global .align 1 .b8 _ZN34_INTERNAL_95de85a7_4_k_cu_bf8637046thrust24THRUST_300001_SM_1000_NS12placeholders2_1E[1];
.global .align 1 .b8 _ZN34_INTERNAL_95de85a7_4_k_cu_bf8637046thrust24THRUST_300001_SM_1000_NS12placeholders2_2E[1];
.global .align 1 .b8 _ZN34_INTERNAL_95de85a7_4_k_cu_bf8637046thrust24THRUST_300001_SM_1000_NS12placeholders2_3E[1];
.global .align 1 .b8 _ZN34_INTERNAL_95de85a7_4_k_cu_bf8637046thrust24THRUST_300001_SM_1000_NS12placeholders2_4E[1];
.global .align 1 .b8 _ZN34_INTERNAL_95de85a7_4_k_cu_bf8637046thrust24THRUST_300001_SM_1000_NS12placeholders2_5E[1];
.global .align 1 .b8 _ZN34_INTERNAL_95de85a7_4_k_cu_bf8637046thrust24THRUST_300001_SM_1000_NS12placeholders2_6E[1];
.global .align 1 .b8 _ZN34_INTERNAL_95de85a7_4_k_cu_bf8637046thrust24THRUST_300001_SM_1000_NS12placeholders2_7E[1];
.global .align 1 .b8 _ZN34_INTERNAL_95de85a7_4_k_cu_bf8637046thrust24THRUST_300001_SM_1000_NS12placeholders2_8E[1];
.global .align 1 .b8 _ZN34_INTERNAL_95de85a7_4_k_cu_bf8637046thrust24THRUST_300001_SM_1000_NS12placeholders2_9E[1];
.global .align 1 .b8 _ZN34_INTERNAL_95de85a7_4_k_cu_bf8637046thrust24THRUST_300001_SM_1000_NS12placeholders3_10E[1];
.global .align 1 .b8 $str[22] = {70, 105, 114, 115, 116, 32, 53, 32, 75, 101, 121, 32, 114, 101, 99, 111, 114, 100, 115, 58, 32};
.global .align 1 .b8 $str$1[5] = {37, 108, 117, 32};
.global .align 1 .b8 $str$2[2] = {10};
.global .align 1 .b8 $str$3[24] = {70, 105, 114, 115, 116, 32, 53, 32, 86, 97, 108, 117, 101, 32, 114, 101, 99, 111, 114, 100, 115, 58, 32};
.global .align 1 .b8 $str$4[26] = {108, 111, 119, 101, 114, 95, 118, 97, 108, 117, 101, 32, 60, 32, 110, 117, 109, 95, 114, 101, 99, 111, 114, 100, 115};
.global .align 1 .b8 $str$5[27] = {47, 116, 109, 112, 47, 115, 97, 115, 115, 95, 99, 117, 95, 110, 49, 56, 52, 99, 55, 109, 107, 47, 107, 46, 99, 117};
.global .align 1 .b8 $str$6[26] = {117, 112, 112, 101, 114, 95, 118, 97, 108, 117, 101, 32, 60, 32, 110, 117, 109, 95, 114, 101, 99, 111, 114, 100, 115};

.visible .entry _Z18create_key_recordsP15custom_key_typem(
	.param .u64 .ptr .align 1 _Z18create_key_recordsP15custom_key_typem_param_0,
	.param .u64 _Z18create_key_recordsP15custom_key_typem_param_1
)
{
	.reg .pred 	%p<3>;
	.reg .b32 	%r<7>;
	.reg .b64 	%rd<11>;

	ld.param.u64 	%rd6, [_Z18create_key_recordsP15custom_key_typem_param_0];
	ld.param.u64 	%rd7, [_Z18create_key_recordsP15custom_key_typem_param_1];
	mov.u32 	%r2, %nctaid.x;
	mov.u32 	%r3, %ntid.x;
	mul.lo.s32 	%r1, %r2, %r3;
	mov.u32 	%r4, %tid.x;
	mov.u32 	%r5, %ctaid.x;
	mad.lo.s32 	%r6, %r5, %r3, %r4;
	cvt.u64.u32 	%rd10, %r6;
	setp.le.u64 	%p1, %rd7, %rd10;
	@%p1 bra 	$L__BB0_3;
	cvt.u64.u32 	%rd2, %r1;
	cvta.to.global.u64 	%rd3, %rd6;
$L__BB0_2:
	shl.b64 	%rd8, %rd10, 3;
	add.s64 	%rd9, %rd3, %rd8;
	st.global.u64 	[%rd9], %rd10;
	add.s64 	%rd10, %rd10, %rd2;
	setp.lt.u64 	%p2, %rd10, %rd7;
	@%p2 bra 	$L__BB0_2;
$L__BB0_3:
	ret;

}
	// .globl	_Z18verify_key_recordsP15custom_key_type
.visible .entry _Z18verify_key_recordsP15custom_key_type(
	.param .u64 .ptr .align 1 _Z18verify_key_recordsP15custom_key_type_param_0
)
{
	.local .align 8 .b8 	__local_depot1[8];
	.reg .b64 	%SP;
	.reg .b64 	%SPL;
	.reg .b32 	%r<15>;
	.reg .b64 	%rd<16>;

	mov.u64 	%SPL, __local_depot1;
	cvta.local.u64 	%SP, %SPL;
	ld.param.u64 	%rd1, [_Z18verify_key_recordsP15custom_key_type_param_0];
	mov.u64 	%rd2, $str;
	cvta.global.u64 	%rd3, %rd2;
	{ // callseq 0, 0
	.param .b64 param0;
	st.param.b64 	[param0], %rd3;
	.param .b64 param1;
	st.param.b64 	[param1], 0;
	.param .b32 retval0;
	call.uni (retval0), 
	vprintf, 
	(
	param0, 
	param1
	);
	ld.param.b32 	%r1, [retval0];
	} // callseq 0
	add.u64 	%rd4, %SP, 0;
	add.u64 	%rd5, %SPL, 0;
	cvta.to.global.u64 	%rd6, %rd1;
	ld.global.u64 	%rd7, [%rd6];
	st.local.u64 	[%rd5], %rd7;
	mov.u64 	%rd8, $str$1;
	cvta.global.u64 	%rd9, %rd8;
	{ // callseq 1, 0
	.param .b64 param0;
	st.param.b64 	[param0], %rd9;
	.param .b64 param1;
	st.param.b64 	[param1], %rd4;
	.param .b32 retval0;
	call.uni (retval0), 
	vprintf, 
	(
	param0, 
	param1
	);
	ld.param.b32 	%r3, [retval0];
	} // callseq 1
	ld.global.u64 	%rd10, [%rd6+8];
	st.local.u64 	[%rd5], %rd10;
	{ // callseq 2, 0
	.param .b64 param0;
	st.param.b64 	[param0], %rd9;
	.param .b64 param1;
	st.param.b64 	[param1], %rd4;
	.param .b32 retval0;
	call.uni (retval0), 
	vprintf, 
	(
	param0, 
	param1
	);
	ld.param.b32 	%r5, [retval0];
	} // callseq 2
	ld.global.u64 	%rd11, [%rd6+16];
	st.local.u64 	[%rd5], %rd11;
	{ // callseq 3, 0
	.param .b64 param0;
	st.param.b64 	[param0], %rd9;
	.param .b64 param1;
	st.param.b64 	[param1], %rd4;
	.param .b32 retval0;
	call.uni (retval0), 
	vprintf, 
	(
	param0, 
	param1
	);
	ld.param.b32 	%r7, [retval0];
	} // callseq 3
	ld.global.u64 	%rd12, [%rd6+24];
	st.local.u64 	[%rd5], %rd12;
	{ // callseq 4, 0
	.param .b64 param0;
	st.param.b64 	[param0], %rd9;
	.param .b64 param1;
	st.param.b64 	[param1], %rd4;
	.param .b32 retval0;
	call.uni (retval0), 
	vprintf, 
	(
	param0, 
	param1
	);
	ld.param.b32 	%r9, [retval0];
	} // callseq 4
	ld.global.u64 	%rd13, [%rd6+32];
	st.local.u64 	[%rd5], %rd13;
	{ // callseq 5, 0
	.param .b64 param0;
	st.param.b64 	[param0], %rd9;
	.param .b64 param1;
	st.param.b64 	[param1], %rd4;
	.param .b32 retval0;
	call.uni (retval0), 
	vprintf, 
	(
	param0, 
	param1
	);
	ld.param.b32 	%r11, [retval0];
	} // callseq 5
	mov.u64 	%rd14, $str$2;
	cvta.global.u64 	%rd15, %rd14;
	{ // callseq 6, 0
	.param .b64 param0;
	st.param.b64 	[param0], %rd15;
	.param .b64 param1;
	st.param.b64 	[param1], 0;
	.param .b32 retval0;
	call.uni (retval0), 
	vprintf, 
	(
	param0, 
	param1
	);
	ld.param.b32 	%r13, [retval0];
	} // callseq 6
	ret;

}
	// .globl	_Z20verify_value_recordsPm
.visible .entry _Z20verify_value_recordsPm(
	.param .u64 .ptr .align 1 _Z20verify_value_recordsPm_param_0
)
{
	.local .align 8 .b8 	__local_depot2[8];
	.reg .b64 	%SP;
	.reg .b64 	%SPL;
	.reg .b32 	%r<15>;
	.reg .b64 	%rd<16>;

	mov.u64 	%SPL, __local_depot2;
	cvta.local.u64 	%SP, %SPL;
	ld.param.u64 	%rd1, [_Z20verify_value_recordsPm_param_0];
	mov.u64 	%rd2, $str$3;
	cvta.global.u64 	%rd3, %rd2;
	{ // callseq 7, 0
	.param .b64 param0;
	st.param.b64 	[param0], %rd3;
	.param .b64 param1;
	st.param.b64 	[param1], 0;
	.param .b32 retval0;
	call.uni (retval0), 
	vprintf, 
	(
	param0, 
	param1
	);
	ld.param.b32 	%r1, [retval0];
	} // callseq 7
	add.u64 	%rd4, %SP, 0;
	add.u64 	%rd5, %SPL, 0;
	cvta.to.global.u64 	%rd6, %rd1;
	ld.global.u64 	%rd7, [%rd6];
	st.local.u64 	[%rd5], %rd7;
	mov.u64 	%rd8, $str$1;
	cvta.global.u64 	%rd9, %rd8;
	{ // callseq 8, 0
	.param .b64 param0;
	st.param.b64 	[param0], %rd9;
	.param .b64 param1;
	st.param.b64 	[param1], %rd4;
	.param .b32 retval0;
	call.uni (retval0), 
	vprintf, 
	(
	param0, 
	param1
	);
	ld.param.b32 	%r3, [retval0];
	} // callseq 8
	ld.global.u64 	%rd10, [%rd6+8];
	st.local.u64 	[%rd5], %rd10;
	{ // callseq 9, 0
	.param .b64 param0;
	st.param.b64 	[param0], %rd9;
	.param .b64 param1;
	st.param.b64 	[param1], %rd4;
	.param .b32 retval0;
	call.uni (retval0), 
	vprintf, 
	(
	param0, 
	param1
	);
	ld.param.b32 	%r5, [retval0];
	} // callseq 9
	ld.global.u64 	%rd11, [%rd6+16];
	st.local.u64 	[%rd5], %rd11;
	{ // callseq 10, 0
	.param .b64 param0;
	st.param.b64 	[param0], %rd9;
	.param .b64 param1;
	st.param.b64 	[param1], %rd4;
	.param .b32 retval0;
	call.uni (retval0), 
	vprintf, 
	(
	param0, 
	param1
	);
	ld.param.b32 	%r7, [retval0];
	} // callseq 10
	ld.global.u64 	%rd12, [%rd6+24];
	st.local.u64 	[%rd5], %rd12;
	{ // callseq 11, 0
	.param .b64 param0;
	st.param.b64 	[param0], %rd9;
	.param .b64 param1;
	st.param.b64 	[param1], %rd4;
	.param .b32 retval0;
	call.uni (retval0), 
	vprintf, 
	(
	param0, 
	param1
	);
	ld.param.b32 	%r9, [retval0];
	} // callseq 11
	ld.global.u64 	%rd13, [%rd6+32];
	st.local.u64 	[%rd5], %rd13;
	{ // callseq 12, 0
	.param .b64 param0;
	st.param.b64 	[param0], %rd9;
	.param .b64 param1;
	st.param.b64 	[param1], %rd4;
	.param .b32 retval0;
	call.uni (retval0), 
	vprintf, 
	(
	param0, 
	param1
	);
	ld.param.b32 	%r11, [retval0];
	} // callseq 12
	mov.u64 	%rd14, $str$2;
	cvta.global.u64 	%rd15, %rd14;
	{ // callseq 13, 0
	.param .b64 param0;
	st.param.b64 	[param0], %rd15;
	.param .b64 param1;
	st.param.b64 	[param1], 0;
	.param .b32 retval0;
	call.uni (retval0), 
	vprintf, 
	(
	param0, 
	param1
	);
	ld.param.b32 	%r13, [retval0];
	} // callseq 13
	ret;

}
	// .globl	_ZN3cub18CUB_300001_SM_10006detail11EmptyKernelIvEEvv
.visible .entry _ZN3cub18CUB_300001_SM_10006detail11EmptyKernelIvEEvv()
{


	ret;

}
	// .globl	_ZN3cub18CUB_300001_SM_10006detail4scan23DeviceCompactInitKernelINS0_24ReduceByKeyScanTileStateImyLb0EEEPmEEvT_iT0_
.visible .entry _ZN3cub18CUB_300001_SM_10006detail4scan23DeviceCompactInitKernelINS0_24ReduceByKeyScanTileStateImyLb0EEEPmEEvT_iT0_(
	.param .align 8 .b8 _ZN3cub18CUB_300001_SM_10006detail4scan23DeviceCompactInitKernelINS0_24ReduceByKeyScanTileStateImyLb0EEEPmEEvT_iT0__param_0[24],
	.param .u32 _ZN3cub18CUB_300001_SM_10006detail4scan23DeviceCompactInitKernelINS0_24ReduceByKeyScanTileStateImyLb0EEEPmEEvT_iT0__param_1,
	.param .u64 .ptr .align 1 _ZN3cub18CUB_300001_SM_10006detail4scan23DeviceCompactInitKernelINS0_24ReduceByKeyScanTileStateImyLb0EEEPmEEvT_iT0__param_2
)
{
	.reg .pred 	%p<6>;
	.reg .b32 	%r<10>;
	.reg .b64 	%rd<10>;

	ld.param.u64 	%rd3, [_ZN3cub18CUB_300001_SM_10006detail4scan23DeviceCompactInitKernelINS0_24ReduceByKeyScanTileStateImyLb0EEEPmEEvT_iT0__param_0];
	ld.param.u32 	%r4, [_ZN3cub18CUB_300001_SM_10006detail4scan23DeviceCompactInitKernelINS0_24ReduceByKeyScanTileStateImyLb0EEEPmEEvT_iT0__param_1];
	ld.param.u64 	%rd2, [_ZN3cub18CUB_300001_SM_10006detail4scan23DeviceCompactInitKernelINS0_24ReduceByKeyScanTileStateImyLb0EEEPmEEvT_iT0__param_2];
	cvta.to.global.u64 	%rd1, %rd3;
	mov.u32 	%r1, %ctaid.x;
	mov.u32 	%r5, %ntid.x;
	mov.u32 	%r2, %tid.x;
	mad.lo.s32 	%r3, %r1, %r5, %r2;
	setp.ge.s32 	%p1, %r3, %r4;
	@%p1 bra 	$L__BB4_2;
	mul.wide.s32 	%rd4, %r3, 4;
	add.s64 	%rd5, %rd1, %rd4;
	mov.b32 	%r6, 99;
	st.global.u32 	[%rd5+128], %r6;
$L__BB4_2:
	setp.ne.s32 	%p2, %r1, 0;
	setp.gt.u32 	%p3, %r2, 31;
	or.pred  	%p4, %p2, %p3;
	@%p4 bra 	$L__BB4_4;
	mul.wide.u32 	%rd6, %r2, 4;
	add.s64 	%rd7, %rd1, %rd6;
	mov.b32 	%r8, 0;
	st.global.u32 	[%rd7], %r8;
$L__BB4_4:
	or.b32  	%r9, %r1, %r2;
	setp.ne.s32 	%p5, %r9, 0;
	@%p5 bra 	$L__BB4_6;
	cvta.to.global.u64 	%rd8, %rd2;
	mov.b64 	%rd9, 0;
	st.global.u64 	[%rd8], %rd9;
$L__BB4_6:
	ret;

}
	// .globl	_ZN3cub18CUB_300001_SM_10006detail6reduce23DeviceReduceByKeyKernelINS1_13reduce_by_key10policy_hubI23CustomReductionOperatorm15custom_key_typeE10Policy1000EPS7_SA_PmSB_SB_NS0_24ReduceByKeyScanTileStateImyLb0EEEN4cuda3std3__48equal_toIvEES6_ymEEvT0_T1_T2_T3_T4_T5_iT6_T7_T8_
.visible .entry _ZN3cub18CUB_300001_SM_10006detail6reduce23DeviceReduceByKeyKernelINS1_13reduce_by_key10policy_hubI23CustomReductionOperatorm15custom_key_typeE10Policy1000EPS7_SA_PmSB_SB_NS0_24ReduceByKeyScanTileStateImyLb0EEEN4cuda3std3__48equal_toIvEES6_ymEEvT0_T1_T2_T3_T4_T5_iT6_T7_T8_(
	.param .u64 .ptr .align 1 _ZN3cub18CUB_300001_SM_10006detail6reduce23DeviceReduceByKeyKernelINS1_13reduce_by_key10policy_hubI23CustomReductionOperatorm15custom_key_typeE10Policy1000EPS7_SA_PmSB_SB_NS0_24ReduceByKeyScanTileStateImyLb0EEEN4cuda3std3__48equal_toIvEES6_ymEEvT0_T1_T2_T3_T4_T5_iT6_T7_T8__param_0,
	.param .u64 .ptr .align 1 _ZN3cub18CUB_300001_SM_10006detail6reduce23DeviceReduceByKeyKernelINS1_13reduce_by_key10policy_hubI23CustomReductionOperatorm15custom_key_typeE10Policy1000EPS7_SA_PmSB_SB_NS0_24ReduceByKeyScanTileStateImyLb0EEEN4cuda3std3__48equal_toIvEES6_ymEEvT0_T1_T2_T3_T4_T5_iT6_T7_T8__param_1,
	.param .u64 .ptr .align 1 _ZN3cub18CUB_300001_SM_10006detail6reduce23DeviceReduceByKeyKernelINS1_13reduce_by_key10policy_hubI23CustomReductionOperatorm15custom_key_typeE10Policy1000EPS7_SA_PmSB_SB_NS0_24ReduceByKeyScanTileStateImyLb0EEEN4cuda3std3__48equal_toIvEES6_ymEEvT0_T1_T2_T3_T4_T5_iT6_T7_T8__param_2,
	.param .u64 .ptr .align 1 _ZN3cub18CUB_300001_SM_10006detail6reduce23DeviceReduceByKeyKernelINS1_13reduce_by_key10policy_hubI23CustomReductionOperatorm15custom_key_typeE10Policy1000EPS7_SA_PmSB_SB_NS0_24ReduceByKeyScanTileStateImyLb0EEEN4cuda3std3__48equal_toIvEES6_ymEEvT0_T1_T2_T3_T4_T5_iT6_T7_T8__param_3,
	.param .u64 .ptr .align 1 _ZN3cub18CUB_300001_SM_10006detail6reduce23DeviceReduceByKeyKernelINS1_13reduce_by_key10policy_hubI23CustomReductionOperatorm15custom_key_typeE10Policy1000EPS7_SA_PmSB_SB_NS0_24ReduceByKeyScanTileStateImyLb0EEEN4cuda3std3__48equal_toIvEES6_ymEEvT0_T1_T2_T3_T4_T5_iT6_T7_T8__param_4,
	.param .align 8 .b8 _ZN3cub18CUB_300001_SM_10006detail6reduce23DeviceReduceByKeyKernelINS1_13reduce_by_key10policy_hubI23CustomReductionOperatorm15custom_key_typeE10Policy1000EPS7_SA_PmSB_SB_NS0_24ReduceByKeyScanTileStateImyLb0EEEN4cuda3std3__48equal_toIvEES6_ymEEvT0_T1_T2_T3_T4_T5_iT6_T7_T8__param_5[24],
	.param .u32 _ZN3cub18CUB_300001_SM_10006detail6reduce23DeviceReduceByKeyKernelINS1_13reduce_by_key10policy_hubI23CustomReductionOperatorm15custom_key_typeE10Policy1000EPS7_SA_PmSB_SB_NS0_24ReduceByKeyScanTileStateImyLb0EEEN4cuda3std3__48equal_toIvEES6_ymEEvT0_T1_T2_T3_T4_T5_iT6_T7_T8__param_6,
	.param .align 1 .b8 _ZN3cub18CUB_300001_SM_10006detail6reduce23DeviceReduceByKeyKernelINS1_13reduce_by_key10policy_hubI23CustomReductionOperatorm15custom_key_typeE10Policy1000EPS7_SA_PmSB_SB_NS0_24ReduceByKeyScanTileStateImyLb0EEEN4cuda3std3__48equal_toIvEES6_ymEEvT0_T1_T2_T3_T4_T5_iT6_T7_T8__param_7[1],
	.param .align 8 .b8 _ZN3cub18CUB_300001_SM_10006detail6reduce23DeviceReduceByKeyKernelINS1_13reduce_by_key10policy_hubI23CustomReductionOperatorm15custom_key_typeE10Policy1000EPS7_SA_PmSB_SB_NS0_24ReduceByKeyScanTileStateImyLb0EEEN4cuda3std3__48equal_toIvEES6_ymEEvT0_T1_T2_T3_T4_T5_iT6_T7_T8__param_8[16],
	.param .u64 _ZN3cub18CUB_300001_SM_10006detail6reduce23DeviceReduceByKeyKernelINS1_13reduce_by_key10policy_hubI23CustomReductionOperatorm15custom_key_typeE10Policy1000EPS7_SA_PmSB_SB_NS0_24ReduceByKeyScanTileStateImyLb0EEEN4cuda3std3__48equal_toIvEES6_ymEEvT0_T1_T2_T3_T4_T5_iT6_T7_T8__param_9
)
.maxntid 128
{
	.reg .pred 	%p<498>;
	.reg .b32 	%r<1263>;
	.reg .b64 	%rd<3288>;
	// demoted variable
	.shared .align 16 .b8 _ZZN3cub18CUB_300001_SM_10006detail6reduce23DeviceReduceByKeyKernelINS1_13reduce_by_key10policy_hubI23CustomReductionOperatorm15custom_key_typeE10Policy1000EPS7_SA_PmSB_SB_NS0_24ReduceByKeyScanTileStateImyLb0EEEN4cuda3std3__48equal_toIvEES6_ymEEvT0_T1_T2_T3_T4_T5_iT6_T7_T8_E12temp_storage[12304];
	ld.param.u64 	%rd663, [_ZN3cub18CUB_300001_SM_10006detail6reduce23DeviceReduceByKeyKernelINS1_13reduce_by_key10policy_hubI23CustomReductionOperatorm15custom_key_typeE10Policy1000EPS7_SA_PmSB_SB_NS0_24ReduceByKeyScanTileStateImyLb0EEEN4cuda3std3__48equal_toIvEES6_ymEEvT0_T1_T2_T3_T4_T5_iT6_T7_T8__param_5+16];
	ld.param.u64 	%rd662, [_ZN3cub18CUB_300001_SM_10006detail6reduce23DeviceReduceByKeyKernelINS1_13reduce_by_key10policy_hubI23CustomReductionOperatorm15custom_key_typeE10Policy1000EPS7_SA_PmSB_SB_NS0_24ReduceByKeyScanTileStateImyLb0EEEN4cuda3std3__48equal_toIvEES6_ymEEvT0_T1_T2_T3_T4_T5_iT6_T7_T8__param_5+8];
	ld.param.u64 	%rd661, [_ZN3cub18CUB_300001_SM_10006detail6reduce23DeviceReduceByKeyKernelINS1_13reduce_by_key10policy_hubI23CustomReductionOperatorm15custom_key_typeE10Policy1000EPS7_SA_PmSB_SB_NS0_24ReduceByKeyScanTileStateImyLb0EEEN4cuda3std3__48equal_toIvEES6_ymEEvT0_T1_T2_T3_T4_T5_iT6_T7_T8__param_5];
	ld.param.u64 	%rd9, [_ZN3cub18CUB_300001_SM_10006detail6reduce23DeviceReduceByKeyKernelINS1_13reduce_by_key10policy_hubI23CustomReductionOperatorm15custom_key_typeE10Policy1000EPS7_SA_PmSB_SB_NS0_24ReduceByKeyScanTileStateImyLb0EEEN4cuda3std3__48equal_toIvEES6_ymEEvT0_T1_T2_T3_T4_T5_iT6_T7_T8__param_8+8];
	ld.param.u64 	%rd664, [_ZN3cub18CUB_300001_SM_10006detail6reduce23DeviceReduceByKeyKernelINS1_13reduce_by_key10policy_hubI23CustomReductionOperatorm15custom_key_typeE10Policy1000EPS7_SA_PmSB_SB_NS0_24ReduceByKeyScanTileStateImyLb0EEEN4cuda3std3__48equal_toIvEES6_ymEEvT0_T1_T2_T3_T4_T5_iT6_T7_T8__param_8];
	ld.param.u64 	%rd665, [_ZN3cub18CUB_300001_SM_10006detail6reduce23DeviceReduceByKeyKernelINS1_13reduce_by_key10policy_hubI23CustomReductionOperatorm15custom_key_typeE10Policy1000EPS7_SA_PmSB_SB_NS0_24ReduceByKeyScanTileStateImyLb0EEEN4cuda3std3__48equal_toIvEES6_ymEEvT0_T1_T2_T3_T4_T5_iT6_T7_T8__param_0];
	ld.param.u64 	%rd666, [_ZN3cub18CUB_300001_SM_10006detail6reduce23DeviceReduceByKeyKernelINS1_13reduce_by_key10policy_hubI23CustomReductionOperatorm15custom_key_typeE10Policy1000EPS7_SA_PmSB_SB_NS0_24ReduceByKeyScanTileStateImyLb0EEEN4cuda3std3__48equal_toIvEES6_ymEEvT0_T1_T2_T3_T4_T5_iT6_T7_T8__param_1];
	ld.param.u64 	%rd667, [_ZN3cub18CUB_300001_SM_10006detail6reduce23DeviceReduceByKeyKernelINS1_13reduce_by_key10policy_hubI23CustomReductionOperatorm15custom_key_typeE10Policy1000EPS7_SA_PmSB_SB_NS0_24ReduceByKeyScanTileStateImyLb0EEEN4cuda3std3__48equal_toIvEES6_ymEEvT0_T1_T2_T3_T4_T5_iT6_T7_T8__param_2];
	ld.param.u64 	%rd668, [_ZN3cub18CUB_300001_SM_10006detail6reduce23DeviceReduceByKeyKernelINS1_13reduce_by_key10policy_hubI23CustomReductionOperatorm15custom_key_typeE10Policy1000EPS7_SA_PmSB_SB_NS0_24ReduceByKeyScanTileStateImyLb0EEEN4cuda3std3__48equal_toIvEES6_ymEEvT0_T1_T2_T3_T4_T5_iT6_T7_T8__param_3];
	ld.param.u64 	%rd660, [_ZN3cub18CUB_300001_SM_10006detail6reduce23DeviceReduceByKeyKernelINS1_13reduce_by_key10policy_hubI23CustomReductionOperatorm15custom_key_typeE10Policy1000EPS7_SA_PmSB_SB_NS0_24ReduceByKeyScanTileStateImyLb0EEEN4cuda3std3__48equal_toIvEES6_ymEEvT0_T1_T2_T3_T4_T5_iT6_T7_T8__param_4];
	ld.param.u32 	%r213, [_ZN3cub18CUB_300001_SM_10006detail6reduce23DeviceReduceByKeyKernelINS1_13reduce_by_key10policy_hubI23CustomReductionOperatorm15custom_key_typeE10Policy1000EPS7_SA_PmSB_SB_NS0_24ReduceByKeyScanTileStateImyLb0EEEN4cuda3std3__48equal_toIvEES6_ymEEvT0_T1_T2_T3_T4_T5_iT6_T7_T8__param_6];
	ld.param.u64 	%rd669, [_ZN3cub18CUB_300001_SM_10006detail6reduce23DeviceReduceByKeyKernelINS1_13reduce_by_key10policy_hubI23CustomReductionOperatorm15custom_key_typeE10Policy1000EPS7_SA_PmSB_SB_NS0_24ReduceByKeyScanTileStateImyLb0EEEN4cuda3std3__48equal_toIvEES6_ymEEvT0_T1_T2_T3_T4_T5_iT6_T7_T8__param_9];
	cvta.to.global.u64 	%rd1, %rd667;
	cvta.to.global.u64 	%rd2, %rd668;
	cvta.to.global.u64 	%rd3, %rd666;
	cvta.to.global.u64 	%rd4, %rd665;
	cvta.to.global.u64 	%rd8, %rd664;
	mov.u32 	%r214, %ctaid.x;
	add.s32 	%r1, %r213, %r214;
	mul.wide.s32 	%rd10, %r1, 768;
	sub.s64 	%rd11, %rd669, %rd10;
	setp.lt.u64 	%p21, %rd11, 769;
	@%p21 bra 	$L__BB5_403;
	mov.u32 	%r2, %tid.x;
	mul.lo.s32 	%r735, %r2, 6;
	cvt.u64.u32 	%rd1897, %r735;
	add.s64 	%rd12, %rd10, %rd1897;
	shl.b64 	%rd1898, %rd12, 3;
	add.s64 	%rd1899, %rd4, %rd1898;
	ld.global.u64 	%rd13, [%rd1899];
	ld.global.u64 	%rd14, [%rd1899+8];
	ld.global.u64 	%rd15, [%rd1899+16];
	ld.global.u64 	%rd16, [%rd1899+24];
	ld.global.u64 	%rd17, [%rd1899+32];
	ld.global.u64 	%rd18, [%rd1899+40];
	setp.ne.s32 	%p254, %r2, 0;
	@%p254 bra 	$L__BB5_4;
	setp.eq.s32 	%p255, %r1, 0;
	mov.u64 	%rd3092, %rd13;
	@%p255 bra 	$L__BB5_4;
	shl.b64 	%rd1900, %rd10, 3;
	add.s64 	%rd1901, %rd4, %rd1900;
	ld.global.u64 	%rd3092, [%rd1901+-8];
$L__BB5_4:
	setp.eq.s32 	%p256, %r2, 0;
	bar.sync 	0;
	add.s64 	%rd1903, %rd1, %rd1898;
	ld.global.u64 	%rd3163, [%rd1903];
	ld.global.u64 	%rd3171, [%rd1903+8];
	ld.global.u64 	%rd3170, [%rd1903+16];
	ld.global.u64 	%rd3169, [%rd1903+24];
	ld.global.u64 	%rd3168, [%rd1903+32];
	ld.global.u64 	%rd26, [%rd1903+40];
	bar.sync 	0;
	shl.b32 	%r736, %r2, 3;
	mov.u32 	%r737, _ZZN3cub18CUB_300001_SM_10006detail6reduce23DeviceReduceByKeyKernelINS1_13reduce_by_key10policy_hubI23CustomReductionOperatorm15custom_key_typeE10Policy1000EPS7_SA_PmSB_SB_NS0_24ReduceByKeyScanTileStateImyLb0EEEN4cuda3std3__48equal_toIvEES6_ymEEvT0_T1_T2_T3_T4_T5_iT6_T7_T8_E12temp_storage;
	add.s32 	%r738, %r737, %r736;
	add.s32 	%r3, %r738, 1176;
	st.shared.u64 	[%r738+1176], %rd18;
	bar.sync 	0;
	@%p256 bra 	$L__BB5_6;
	ld.shared.u64 	%rd3092, [%r3+-8];
$L__BB5_6:
	shr.u64 	%rd1904, %rd3092, 3;
	mul.hi.u64 	%rd1905, %rd1904, 2361183241434822607;
	shr.u64 	%rd1906, %rd1905, 4;
	shr.u64 	%rd1907, %rd13, 3;
	mul.hi.u64 	%rd1908, %rd1907, 2361183241434822607;
	shr.u64 	%rd29, %rd1908, 4;
	setp.ne.s64 	%p257, %rd1906, %rd29;
	shr.u64 	%rd1909, %rd14, 3;
	mul.hi.u64 	%rd1910, %rd1909, 2361183241434822607;
	shr.u64 	%rd30, %rd1910, 4;
	setp.ne.s64 	%p258, %rd29, %rd30;
	selp.u64 	%rd31, 1, 0, %p258;
	shr.u64 	%rd1911, %rd15, 3;
	mul.hi.u64 	%rd1912, %rd1911, 2361183241434822607;
	shr.u64 	%rd32, %rd1912, 4;
	setp.ne.s64 	%p259, %rd30, %rd32;
	selp.u64 	%rd33, 1, 0, %p259;
	shr.u64 	%rd1913, %rd16, 3;
	mul.hi.u64 	%rd1914, %rd1913, 2361183241434822607;
	shr.u64 	%rd34, %rd1914, 4;
	setp.ne.s64 	%p260, %rd32, %rd34;
	selp.u64 	%rd35, 1, 0, %p260;
	shr.u64 	%rd1915, %rd17, 3;
	mul.hi.u64 	%rd1916, %rd1915, 2361183241434822607;
	shr.u64 	%rd36, %rd1916, 4;
	setp.ne.s64 	%p261, %rd34, %rd36;
	selp.u64 	%rd37, 1, 0, %p261;
	shr.u64 	%rd1917, %rd18, 3;
	mul.hi.u64 	%rd1918, %rd1917, 2361183241434822607;
	shr.u64 	%rd38, %rd1918, 4;
	setp.ne.s64 	%p262, %rd36, %rd38;
	selp.u64 	%rd39, 1, 0, %p262;
	or.b32  	%r739, %r1, %r2;
	setp.ne.s32 	%p263, %r739, 0;
	and.pred  	%p1, %p263, %p257;
	selp.u64 	%rd3111, 1, 0, %p1;
	setp.ne.s32 	%p264, %r1, 0;
	@%p264 bra 	$L__BB5_134;
	setp.ne.s64 	%p403, %rd29, %rd30;
	mov.u64 	%rd3094, %rd3171;
	@%p403 bra 	$L__BB5_13;
	min.u64 	%rd3094, %rd3163, %rd3171;
	max.u64 	%rd42, %rd3163, %rd3171;
	setp.lt.u64 	%p404, %rd3094, %rd9;
	@%p404 bra 	$L__BB5_10;
	mov.u64 	%rd2636, $str$4;
	cvta.global.u64 	%rd2637, %rd2636;
	mov.u64 	%rd2638, $str$5;
	cvta.global.u64 	%rd2639, %rd2638;
	mov.u64 	%rd2640, __unnamed_1;
	cvta.global.u64 	%rd2641, %rd2640;
	{ // callseq 186, 0
	.param .b64 param0;
	st.param.b64 	[param0], %rd2637;
	.param .b64 param1;
	st.param.b64 	[param1], %rd2639;
	.param .b32 param2;
	st.param.b32 	[param2], 51;
	.param .b64 param3;
	st.param.b64 	[param3], %rd2641;
	.param .b64 param4;
	st.param.b64 	[param4], 1;
	call.uni 
	__assertfail, 
	(
	param0, 
	param1, 
	param2, 
	param3, 
	param4
	);
	} // callseq 186
$L__BB5_10:
	setp.lt.u64 	%p405, %rd42, %rd9;
	@%p405 bra 	$L__BB5_12;
	mov.u64 	%rd2642, $str$6;
	cvta.global.u64 	%rd2643, %rd2642;
	mov.u64 	%rd2644, $str$5;
	cvta.global.u64 	%rd2645, %rd2644;
	mov.u64 	%rd2646, __unnamed_1;
	cvta.global.u64 	%rd2647, %rd2646;
	{ // callseq 187, 0
	.param .b64 param0;
	st.param.b64 	[param0], %rd2643;
	.param .b64 param1;
	st.param.b64 	[param1], %rd2645;
	.param .b32 param2;
	st.param.b32 	[param2], 52;
	.param .b64 param3;
	st.param.b64 	[param3], %rd2647;
	.param .b64 param4;
	st.param.b64 	[param4], 1;
	call.uni 
	__assertfail, 
	(
	param0, 
	param1, 
	param2, 
	param3, 
	param4
	);
	} // callseq 187
$L__BB5_12:
	shl.b64 	%rd2648, %rd42, 3;
	add.s64 	%rd2649, %rd8, %rd2648;
	ld.global.u64 	%rd2650, [%rd2649];
	shl.b64 	%rd2651, %rd3094, 3;
	add.s64 	%rd2652, %rd8, %rd2651;
	ld.global.u64 	%rd2653, [%rd2652];
	add.s64 	%rd2654, %rd2653, %rd2650;
	st.global.u64 	[%rd2652], %rd2654;
$L__BB5_13:
	setp.ne.s64 	%p406, %rd30, %rd32;
	mov.u64 	%rd3095, %rd3170;
	@%p406 bra 	$L__BB5_19;
	min.u64 	%rd3095, %rd3094, %rd3170;
	max.u64 	%rd45, %rd3094, %rd3170;
	setp.lt.u64 	%p407, %rd3095, %rd9;
	@%p407 bra 	$L__BB5_16;
	mov.u64 	%rd2655, $str$4;
	cvta.global.u64 	%rd2656, %rd2655;
	mov.u64 	%rd2657, $str$5;
	cvta.global.u64 	%rd2658, %rd2657;
	mov.u64 	%rd2659, __unnamed_1;
	cvta.global.u64 	%rd2660, %rd2659;
	{ // callseq 188, 0
	.param .b64 param0;
	st.param.b64 	[param0], %rd2656;
	.param .b64 param1;
	st.param.b64 	[param1], %rd2658;
	.param .b32 param2;
	st.param.b32 	[param2], 51;
	.param .b64 param3;
	st.param.b64 	[param3], %rd2660;
	.param .b64 param4;
	st.param.b64 	[param4], 1;
	call.uni 
	__assertfail, 
	(
	param0, 
	param1, 
	param2, 
	param3, 
	param4
	);
	} // callseq 188
$L__BB5_16:
	setp.lt.u64 	%p408, %rd45, %rd9;
	@%p408 bra 	$L__BB5_18;
	mov.u64 	%rd2661, $str$6;
	cvta.global.u64 	%rd2662, %rd2661;
	mov.u64 	%rd2663, $str$5;
	cvta.global.u64 	%rd2664, %rd2663;
	mov.u64 	%rd2665, __unnamed_1;
	cvta.global.u64 	%rd2666, %rd2665;
	{ // callseq 189, 0
	.param .b64 param0;
	st.param.b64 	[param0], %rd2662;
	.param .b64 param1;
	st.param.b64 	[param1], %rd2664;
	.param .b32 param2;
	st.param.b32 	[param2], 52;
	.param .b64 param3;
	st.param.b64 	[param3], %rd2666;
	.param .b64 param4;
	st.param.b64 	[param4], 1;
	call.uni 
	__assertfail, 
	(
	param0, 
	param1, 
	param2, 
	param3, 
	param4
	);
	} // callseq 189
$L__BB5_18:
	shl.b64 	%rd2667, %rd45, 3;
	add.s64 	%rd2668, %rd8, %rd2667;
	ld.global.u64 	%rd2669, [%rd2668];
	shl.b64 	%rd2670, %rd3095, 3;
	add.s64 	%rd2671, %rd8, %rd2670;
	ld.global.u64 	%rd2672, [%rd2671];
	add.s64 	%rd2673, %rd2672, %rd2669;
	st.global.u64 	[%rd2671], %rd2673;
$L__BB5_19:
	setp.ne.s64 	%p409, %rd32, %rd34;
	mov.u64 	%rd3096, %rd3169;
	@%p409 bra 	$L__BB5_25;
	min.u64 	%rd3096, %rd3095, %rd3169;
	max.u64 	%rd48, %rd3095, %rd3169;
	setp.lt.u64 	%p410, %rd3096, %rd9;
	@%p410 bra 	$L__BB5_22;
	mov.u64 	%rd2674, $str$4;
	cvta.global.u64 	%rd2675, %rd2674;
	mov.u64 	%rd2676, $str$5;
	cvta.global.u64 	%rd2677, %rd2676;
	mov.u64 	%rd2678, __unnamed_1;
	cvta.global.u64 	%rd2679, %rd2678;
	{ // callseq 190, 0
	.param .b64 param0;
	st.param.b64 	[param0], %rd2675;
	.param .b64 param1;
	st.param.b64 	[param1], %rd2677;
	.param .b32 param2;
	st.param.b32 	[param2], 51;
	.param .b64 param3;
	st.param.b64 	[param3], %rd2679;
	.param .b64 param4;
	st.param.b64 	[param4], 1;
	call.uni 
	__assertfail, 
	(
	param0, 
	param1, 
	param2, 
	param3, 
	param4
	);
	} // callseq 190
$L__BB5_22:
	setp.lt.u64 	%p411, %rd48, %rd9;
	@%p411 bra 	$L__BB5_24;
	mov.u64 	%rd2680, $str$6;
	cvta.global.u64 	%rd2681, %rd2680;
	mov.u64 	%rd2682, $str$5;
	cvta.global.u64 	%rd2683, %rd2682;
	mov.u64 	%rd2684, __unnamed_1;
	cvta.global.u64 	%rd2685, %rd2684;
	{ // callseq 191, 0
	.param .b64 param0;
	st.param.b64 	[param0], %rd2681;
	.param .b64 param1;
	st.param.b64 	[param1], %rd2683;
	.param .b32 param2;
	st.param.b32 	[param2], 52;
	.param .b64 param3;
	st.param.b64 	[param3], %rd2685;
	.param .b64 param4;
	st.param.b64 	[param4], 1;
	call.uni 
	__assertfail, 
	(
	param0, 
	param1, 
	param2, 
	param3, 
	param4
	);
	} // callseq 191
$L__BB5_24:
	shl.b64 	%rd2686, %rd48, 3;
	add.s64 	%rd2687, %rd8, %rd2686;
	ld.global.u64 	%rd2688, [%rd2687];
	shl.b64 	%rd2689, %rd3096, 3;
	add.s64 	%rd2690, %rd8, %rd2689;
	ld.global.u64 	%rd2691, [%rd2690];
	add.s64 	%rd2692, %rd2691, %rd2688;
	st.global.u64 	[%rd2690], %rd2692;
$L__BB5_25:
	setp.ne.s64 	%p412, %rd34, %rd36;
	mov.u64 	%rd3097, %rd3168;
	@%p412 bra 	$L__BB5_31;
	min.u64 	%rd3097, %rd3096, %rd3168;
	max.u64 	%rd51, %rd3096, %rd3168;
	setp.lt.u64 	%p413, %rd3097, %rd9;
	@%p413 bra 	$L__BB5_28;
	mov.u64 	%rd2693, $str$4;
	cvta.global.u64 	%rd2694, %rd2693;
	mov.u64 	%rd2695, $str$5;
	cvta.global.u64 	%rd2696, %rd2695;
	mov.u64 	%rd2697, __unnamed_1;
	cvta.global.u64 	%rd2698, %rd2697;
	{ // callseq 192, 0
	.param .b64 param0;
	st.param.b64 	[param0], %rd2694;
	.param .b64 param1;
	st.param.b64 	[param1], %rd2696;
	.param .b32 param2;
	st.param.b32 	[param2], 51;
	.param .b64 param3;
	st.param.b64 	[param3], %rd2698;
	.param .b64 param4;
	st.param.b64 	[param4], 1;
	call.uni 
	__assertfail, 
	(
	param0, 
	param1, 
	param2, 
	param3, 
	param4
	);
	} // callseq 192
$L__BB5_28:
	setp.lt.u64 	%p414, %rd51, %rd9;
	@%p414 bra 	$L__BB5_30;
	mov.u64 	%rd2699, $str$6;
	cvta.global.u64 	%rd2700, %rd2699;
	mov.u64 	%rd2701, $str$5;
	cvta.global.u64 	%rd2702, %rd2701;
	mov.u64 	%rd2703, __unnamed_1;
	cvta.global.u64 	%rd2704, %rd2703;
	{ // callseq 193, 0
	.param .b64 param0;
	st.param.b64 	[param0], %rd2700;
	.param .b64 param1;
	st.param.b64 	[param1], %rd2702;
	.param .b32 param2;
	st.param.b32 	[param2], 52;
	.param .b64 param3;
	st.param.b64 	[param3], %rd2704;
	.param .b64 param4;
	st.param.b64 	[param4], 1;
	call.uni 
	__assertfail, 
	(
	param0, 
	param1, 
	param2, 
	param3, 
	param4
	);
	} // callseq 193
$L__BB5_30:
	shl.b64 	%rd2705, %rd51, 3;
	add.s64 	%rd2706, %rd8, %rd2705;
	ld.global.u64 	%rd2707, [%rd2706];
	shl.b64 	%rd2708, %rd3097, 3;
	add.s64 	%rd2709, %rd8, %rd2708;
	ld.global.u64 	%rd2710, [%rd2709];
	add.s64 	%rd2711, %rd2710, %rd2707;
	st.global.u64 	[%rd2709], %rd2711;
$L__BB5_31:
	setp.ne.s64 	%p415, %rd36, %rd38;
	add.s64 	%rd2712, %rd3111, %rd31;
	add.s64 	%rd2713, %rd2712, %rd33;
	add.s64 	%rd2714, %rd2713, %rd35;
	add.s64 	%rd2715, %rd2714, %rd37;
	add.s64 	%rd53, %rd2715, %rd39;
	mov.u64 	%rd3098, %rd26;
	@%p415 bra 	$L__BB5_37;
	min.u64 	%rd3098, %rd3097, %rd26;
	max.u64 	%rd55, %rd3097, %rd26;
	setp.lt.u64 	%p416, %rd3098, %rd9;
	@%p416 bra 	$L__BB5_34;
	mov.u64 	%rd2716, $str$4;
	cvta.global.u64 	%rd2717, %rd2716;
	mov.u64 	%rd2718, $str$5;
	cvta.global.u64 	%rd2719, %rd2718;
	mov.u64 	%rd2720, __unnamed_1;
	cvta.global.u64 	%rd2721, %rd2720;
	{ // callseq 194, 0
	.param .b64 param0;
	st.param.b64 	[param0], %rd2717;
	.param .b64 param1;
	st.param.b64 	[param1], %rd2719;
	.param .b32 param2;
	st.param.b32 	[param2], 51;
	.param .b64 param3;
	st.param.b64 	[param3], %rd2721;
	.param .b64 param4;
	st.param.b64 	[param4], 1;
	call.uni 
	__assertfail, 
	(
	param0, 
	param1, 
	param2, 
	param3, 
	param4
	);
	} // callseq 194
$L__BB5_34:
	setp.lt.u64 	%p417, %rd55, %rd9;
	@%p417 bra 	$L__BB5_36;
	mov.u64 	%rd2722, $str$6;
	cvta.global.u64 	%rd2723, %rd2722;
	mov.u64 	%rd2724, $str$5;
	cvta.global.u64 	%rd2725, %rd2724;
	mov.u64 	%rd2726, __unnamed_1;
	cvta.global.u64 	%rd2727, %rd2726;
	{ // callseq 195, 0
	.param .b64 param0;
	st.param.b64 	[param0], %rd2723;
	.param .b64 param1;
	st.param.b64 	[param1], %rd2725;
	.param .b32 param2;
	st.param.b32 	[param2], 52;
	.param .b64 param3;
	st.param.b64 	[param3], %rd2727;
	.param .b64 param4;
	st.param.b64 	[param4], 1;
	call.uni 
	__assertfail, 
	(
	param0, 
	param1, 
	param2, 
	param3, 
	param4
	);
	} // callseq 195
$L__BB5_36:
	shl.b64 	%rd2728, %rd55, 3;
	add.s64 	%rd2729, %rd8, %rd2728;
	ld.global.u64 	%rd2730, [%rd2729];
	shl.b64 	%rd2731, %rd3098, 3;
	add.s64 	%rd2732, %rd8, %rd2731;
	ld.global.u64 	%rd2733, [%rd2732];
	add.s64 	%rd2734, %rd2733, %rd2730;
	st.global.u64 	[%rd2732], %rd2734;
$L__BB5_37:
	shr.u32 	%r4, %r2, 5;
	// begin inline asm
	mov.u32 %r1090, %laneid;
	// end inline asm
	mov.b64 	{%r1092, %r1097}, %rd53;
	mov.b32 	%r1108, 1;
	mov.b32 	%r1109, 0;
	mov.b32 	%r1110, -1;
	// begin inline asm
	shfl.sync.up.b32 %r1091, %r1092, %r1108, %r1109, %r1110;
	// end inline asm
	// begin inline asm
	shfl.sync.up.b32 %r1096, %r1097, %r1108, %r1109, %r1110;
	// end inline asm
	mov.b64 	{%r1102, %r1107}, %rd3098;
	// begin inline asm
	shfl.sync.up.b32 %r1101, %r1102, %r1108, %r1109, %r1110;
	// end inline asm
	// begin inline asm
	shfl.sync.up.b32 %r1106, %r1107, %r1108, %r1109, %r1110;
	// end inline asm
	setp.ne.s64 	%p418, %rd53, 0;
	mov.u64 	%rd3099, %rd3098;
	@%p418 bra 	$L__BB5_43;
	mov.b64 	%rd2735, {%r1101, %r1106};
	min.u64 	%rd3099, %rd2735, %rd3098;
	max.u64 	%rd58, %rd2735, %rd3098;
	setp.lt.u64 	%p419, %rd3099, %rd9;
	@%p419 bra 	$L__BB5_40;
	mov.u64 	%rd2736, $str$4;
	cvta.global.u64 	%rd2737, %rd2736;
	mov.u64 	%rd2738, $str$5;
	cvta.global.u64 	%rd2739, %rd2738;
	mov.u64 	%rd2740, __unnamed_1;
	cvta.global.u64 	%rd2741, %rd2740;
	{ // callseq 196, 0
	.param .b64 param0;
	st.param.b64 	[param0], %rd2737;
	.param .b64 param1;
	st.param.b64 	[param1], %rd2739;
	.param .b32 param2;
	st.param.b32 	[param2], 51;
	.param .b64 param3;
	st.param.b64 	[param3], %rd2741;
	.param .b64 param4;
	st.param.b64 	[param4], 1;
	call.uni 
	__assertfail, 
	(
	param0, 
	param1, 
	param2, 
	param3, 
	param4
	);
	} // callseq 196
$L__BB5_40:
	setp.lt.u64 	%p420, %rd58, %rd9;
	@%p420 bra 	$L__BB5_42;
	mov.u64 	%rd2742, $str$6;
	cvta.global.u64 	%rd2743, %rd2742;
	mov.u64 	%rd2744, $str$5;
	cvta.global.u64 	%rd2745, %rd2744;
	mov.u64 	%rd2746, __unnamed_1;
	cvta.global.u64 	%rd2747, %rd2746;
	{ // callseq 197, 0
	.param .b64 param0;
	st.param.b64 	[param0], %rd2743;
	.param .b64 param1;
	st.param.b64 	[param1], %rd2745;
	.param .b32 param2;
	st.param.b32 	[param2], 52;
	.param .b64 param3;
	st.param.b64 	[param3], %rd2747;
	.param .b64 param4;
	st.param.b64 	[param4], 1;
	call.uni 
	__assertfail, 
	(
	param0, 
	param1, 
	param2, 
	param3, 
	param4
	);
	} // callseq 197
$L__BB5_42:
	shl.b64 	%rd2748, %rd58, 3;
	add.s64 	%rd2749, %rd8, %rd2748;
	ld.global.u64 	%rd2750, [%rd2749];
	shl.b64 	%rd2751, %rd3099, 3;
	add.s64 	%rd2752, %rd8, %rd2751;
	ld.global.u64 	%rd2753, [%rd2752];
	add.s64 	%rd2754, %rd2753, %rd2750;
	st.global.u64 	[%rd2752], %rd2754;
$L__BB5_43:
	setp.lt.s32 	%p421, %r1090, 1;
	selp.b64 	%rd60, %rd3098, %rd3099, %p421;
	mov.b64 	{%r1122, %r1127}, %rd60;
	mov.b64 	%rd2755, {%r1091, %r1096};
	selp.b64 	%rd2756, 0, %rd2755, %p421;
	add.s64 	%rd61, %rd2756, %rd53;
	mov.b64 	{%r1112, %r1117}, %rd61;
	mov.b32 	%r1128, 2;
	mov.b32 	%r1129, 0;
	mov.b32 	%r1130, -1;
	// begin inline asm
	shfl.sync.up.b32 %r1111, %r1112, %r1128, %r1129, %r1130;
	// end inline asm
	// begin inline asm
	shfl.sync.up.b32 %r1116, %r1117, %r1128, %r1129, %r1130;
	// end inline asm
	// begin inline asm
	shfl.sync.up.b32 %r1121, %r1122, %r1128, %r1129, %r1130;
	// end inline asm
	// begin inline asm
	shfl.sync.up.b32 %r1126, %r1127, %r1128, %r1129, %r1130;
	// end inline asm
	setp.ne.s64 	%p422, %rd61, 0;
	mov.u64 	%rd3100, %rd60;
	@%p422 bra 	$L__BB5_49;
	mov.b64 	%rd2757, {%r1121, %r1126};
	min.u64 	%rd3100, %rd2757, %rd60;
	max.u64 	%rd63, %rd2757, %rd60;
	setp.lt.u64 	%p423, %rd3100, %rd9;
	@%p423 bra 	$L__BB5_46;
	mov.u64 	%rd2758, $str$4;
	cvta.global.u64 	%rd2759, %rd2758;
	mov.u64 	%rd2760, $str$5;
	cvta.global.u64 	%rd2761, %rd2760;
	mov.u64 	%rd2762, __unnamed_1;
	cvta.global.u64 	%rd2763, %rd2762;
	{ // callseq 198, 0
	.param .b64 param0;
	st.param.b64 	[param0], %rd2759;
	.param .b64 param1;
	st.param.b64 	[param1], %rd2761;
	.param .b32 param2;
	st.param.b32 	[param2], 51;
	.param .b64 param3;
	st.param.b64 	[param3], %rd2763;
	.param .b64 param4;
	st.param.b64 	[param4], 1;
	call.uni 
	__assertfail, 
	(
	param0, 
	param1, 
	param2, 
	param3, 
	param4
	);
	} // callseq 198
$L__BB5_46:
	setp.lt.u64 	%p424, %rd63, %rd9;
	@%p424 bra 	$L__BB5_48;
	mov.u64 	%rd2764, $str$6;
	cvta.global.u64 	%rd2765, %rd2764;
	mov.u64 	%rd2766, $str$5;
	cvta.global.u64 	%rd2767, %rd2766;
	mov.u64 	%rd2768, __unnamed_1;
	cvta.global.u64 	%rd2769, %rd2768;
	{ // callseq 199, 0
	.param .b64 param0;
	st.param.b64 	[param0], %rd2765;
	.param .b64 param1;
	st.param.b64 	[param1], %rd2767;
	.param .b32 param2;
	st.param.b32 	[param2], 52;
	.param .b64 param3;
	st.param.b64 	[param3], %rd2769;
	.param .b64 param4;
	st.param.b64 	[param4], 1;
	call.uni 
	__assertfail, 
	(
	param0, 
	param1, 
	param2, 
	param3, 
	param4
	);
	} // callseq 199
$L__BB5_48:
	shl.b64 	%rd2770, %rd63, 3;
	add.s64 	%rd2771, %rd8, %rd2770;
	ld.global.u64 	%rd2772, [%rd2771];
	shl.b64 	%rd2773, %rd3100, 3;
	add.s64 	%rd2774, %rd8, %rd2773;
	ld.global.u64 	%rd2775, [%rd2774];
	add.s64 	%rd2776, %rd2775, %rd2772;
	st.global.u64 	[%rd2774], %rd2776;
$L__BB5_49:
	setp.lt.s32 	%p425, %r1090, 2;
	selp.b64 	%rd65, %rd60, %rd3100, %p425;
	mov.b64 	{%r1142, %r1147}, %rd65;
	mov.b64 	%rd2777, {%r1111, %r1116};
	selp.b64 	%rd2778, 0, %rd2777, %p425;
	add.s64 	%rd66, %rd2778, %rd61;
	mov.b64 	{%r1132, %r1137}, %rd66;
	mov.b32 	%r1148, 4;
	mov.b32 	%r1149, 0;
	mov.b32 	%r1150, -1;
	// begin inline asm
	shfl.sync.up.b32 %r1131, %r1132, %r1148, %r1149, %r1150;
	// end inline asm
	// begin inline asm
	shfl.sync.up.b32 %r1136, %r1137, %r1148, %r1149, %r1150;
	// end inline asm
	// begin inline asm
	shfl.sync.up.b32 %r1141, %r1142, %r1148, %r1149, %r1150;
	// end inline asm
	// begin inline asm
	shfl.sync.up.b32 %r1146, %r1147, %r1148, %r1149, %r1150;
	// end inline asm
	setp.ne.s64 	%p426, %rd66, 0;
	mov.u64 	%rd3101, %rd65;
	@%p426 bra 	$L__BB5_55;
	mov.b64 	%rd2779, {%r1141, %r1146};
	min.u64 	%rd3101, %rd2779, %rd65;
	max.u64 	%rd68, %rd2779, %rd65;
	setp.lt.u64 	%p427, %rd3101, %rd9;
	@%p427 bra 	$L__BB5_52;
	mov.u64 	%rd2780, $str$4;
	cvta.global.u64 	%rd2781, %rd2780;
	mov.u64 	%rd2782, $str$5;
	cvta.global.u64 	%rd2783, %rd2782;
	mov.u64 	%rd2784, __unnamed_1;
	cvta.global.u64 	%rd2785, %rd2784;
	{ // callseq 200, 0
	.param .b64 param0;
	st.param.b64 	[param0], %rd2781;
	.param .b64 param1;
	st.param.b64 	[param1], %rd2783;
	.param .b32 param2;
	st.param.b32 	[param2], 51;
	.param .b64 param3;
	st.param.b64 	[param3], %rd2785;
	.param .b64 param4;
	st.param.b64 	[param4], 1;
	call.uni 
	__assertfail, 
	(
	param0, 
	param1, 
	param2, 
	param3, 
	param4
	);
	} // callseq 200
$L__BB5_52:
	setp.lt.u64 	%p428, %rd68, %rd9;
	@%p428 bra 	$L__BB5_54;
	mov.u64 	%rd2786, $str$6;
	cvta.global.u64 	%rd2787, %rd2786;
	mov.u64 	%rd2788, $str$5;
	cvta.global.u64 	%rd2789, %rd2788;
	mov.u64 	%rd2790, __unnamed_1;
	cvta.global.u64 	%rd2791, %rd2790;
	{ // callseq 201, 0
	.param .b64 param0;
	st.param.b64 	[param0], %rd2787;
	.param .b64 param1;
	st.param.b64 	[param1], %rd2789;
	.param .b32 param2;
	st.param.b32 	[param2], 52;
	.param .b64 param3;
	st.param.b64 	[param3], %rd2791;
	.param .b64 param4;
	st.param.b64 	[param4], 1;
	call.uni 
	__assertfail, 
	(
	param0, 
	param1, 
	param2, 
	param3, 
	param4
	);
	} // callseq 201
$L__BB5_54:
	shl.b64 	%rd2792, %rd68, 3;
	add.s64 	%rd2793, %rd8, %rd2792;
	ld.global.u64 	%rd2794, [%rd2793];
	shl.b64 	%rd2795, %rd3101, 3;
	add.s64 	%rd2796, %rd8, %rd2795;
	ld.global.u64 	%rd2797, [%rd2796];
	add.s64 	%rd2798, %rd2797, %rd2794;
	st.global.u64 	[%rd2796], %rd2798;
$L__BB5_55:
	setp.lt.s32 	%p429, %r1090, 4;
	selp.b64 	%rd70, %rd65, %rd3101, %p429;
	mov.b64 	{%r1162, %r1167}, %rd70;
	mov.b64 	%rd2799, {%r1131, %r1136};
	selp.b64 	%rd2800, 0, %rd2799, %p429;
	add.s64 	%rd71, %rd2800, %rd66;
	mov.b64 	{%r1152, %r1157}, %rd71;
	mov.b32 	%r1168, 8;
	mov.b32 	%r1169, 0;
	mov.b32 	%r1170, -1;
	// begin inline asm
	shfl.sync.up.b32 %r1151, %r1152, %r1168, %r1169, %r1170;
	// end inline asm
	// begin inline asm
	shfl.sync.up.b32 %r1156, %r1157, %r1168, %r1169, %r1170;
	// end inline asm
	// begin inline asm
	shfl.sync.up.b32 %r1161, %r1162, %r1168, %r1169, %r1170;
	// end inline asm
	// begin inline asm
	shfl.sync.up.b32 %r1166, %r1167, %r1168, %r1169, %r1170;
	// end inline asm
	setp.ne.s64 	%p430, %rd71, 0;
	mov.u64 	%rd3102, %rd70;
	@%p430 bra 	$L__BB5_61;
	mov.b64 	%rd2801, {%r1161, %r1166};
	min.u64 	%rd3102, %rd2801, %rd70;
	max.u64 	%rd73, %rd2801, %rd70;
	setp.lt.u64 	%p431, %rd3102, %rd9;
	@%p431 bra 	$L__BB5_58;
	mov.u64 	%rd2802, $str$4;
	cvta.global.u64 	%rd2803, %rd2802;
	mov.u64 	%rd2804, $str$5;
	cvta.global.u64 	%rd2805, %rd2804;
	mov.u64 	%rd2806, __unnamed_1;
	cvta.global.u64 	%rd2807, %rd2806;
	{ // callseq 202, 0
	.param .b64 param0;
	st.param.b64 	[param0], %rd2803;
	.param .b64 param1;
	st.param.b64 	[param1], %rd2805;
	.param .b32 param2;
	st.param.b32 	[param2], 51;
	.param .b64 param3;
	st.param.b64 	[param3], %rd2807;
	.param .b64 param4;
	st.param.b64 	[param4], 1;
	call.uni 
	__assertfail, 
	(
	param0, 
	param1, 
	param2, 
	param3, 
	param4
	);
	} // callseq 202
$L__BB5_58:
	setp.lt.u64 	%p432, %rd73, %rd9;
	@%p432 bra 	$L__BB5_60;
	mov.u64 	%rd2808, $str$6;
	cvta.global.u64 	%rd2809, %rd2808;
	mov.u64 	%rd2810, $str$5;
	cvta.global.u64 	%rd2811, %rd2810;
	mov.u64 	%rd2812, __unnamed_1;
	cvta.global.u64 	%rd2813, %rd2812;
	{ // callseq 203, 0
	.param .b64 param0;
	st.param.b64 	[param0], %rd2809;
	.param .b64 param1;
	st.param.b64 	[param1], %rd2811;
	.param .b32 param2;
	st.param.b32 	[param2], 52;
	.param .b64 param3;
	st.param.b64 	[param3], %rd2813;
	.param .b64 param4;
	st.param.b64 	[param4], 1;
	call.uni 
	__assertfail, 
	(
	param0, 
	param1, 
	param2, 
	param3, 
	param4
	);
	} // callseq 203
$L__BB5_60:
	shl.b64 	%rd2814, %rd73, 3;
	add.s64 	%rd2815, %rd8, %rd2814;
	ld.global.u64 	%rd2816, [%rd2815];
	shl.b64 	%rd2817, %rd3102, 3;
	add.s64 	%rd2818, %rd8, %rd2817;
	ld.global.u64 	%rd2819, [%rd2818];
	add.s64 	%rd2820, %rd2819, %rd2816;
	st.global.u64 	[%rd2818], %rd2820;
$L__BB5_61:
	setp.lt.s32 	%p433, %r1090, 8;
	selp.b64 	%rd75, %rd70, %rd3102, %p433;
	mov.b64 	{%r1182, %r1187}, %rd75;
	mov.b64 	%rd2821, {%r1151, %r1156};
	selp.b64 	%rd2822, 0, %rd2821, %p433;
	add.s64 	%rd76, %rd2822, %rd71;
	mov.b64 	{%r1172, %r1177}, %rd76;
	mov.b32 	%r1188, 16;
	mov.b32 	%r1189, 0;
	mov.b32 	%r1190, -1;
	// begin inline asm
	shfl.sync.up.b32 %r1171, %r1172, %r1188, %r1189, %r1190;
	// end inline asm
	// begin inline asm
	shfl.sync.up.b32 %r1176, %r1177, %r1188, %r1189, %r1190;
	// end inline asm
	// begin inline asm
	shfl.sync.up.b32 %r1181, %r1182, %r1188, %r1189, %r1190;
	// end inline asm
	// begin inline asm
	shfl.sync.up.b32 %r1186, %r1187, %r1188, %r1189, %r1190;
	// end inline asm
	setp.ne.s64 	%p434, %rd76, 0;
	mov.u64 	%rd3103, %rd75;
	@%p434 bra 	$L__BB5_67;
	mov.b64 	%rd2823, {%r1181, %r1186};
	min.u64 	%rd3103, %rd2823, %rd75;
	max.u64 	%rd78, %rd2823, %rd75;
	setp.lt.u64 	%p435, %rd3103, %rd9;
	@%p435 bra 	$L__BB5_64;
	mov.u64 	%rd2824, $str$4;
	cvta.global.u64 	%rd2825, %rd2824;
	mov.u64 	%rd2826, $str$5;
	cvta.global.u64 	%rd2827, %rd2826;
	mov.u64 	%rd2828, __unnamed_1;
	cvta.global.u64 	%rd2829, %rd2828;
	{ // callseq 204, 0
	.param .b64 param0;
	st.param.b64 	[param0], %rd2825;
	.param .b64 param1;
	st.param.b64 	[param1], %rd2827;
	.param .b32 param2;
	st.param.b32 	[param2], 51;
	.param .b64 param3;
	st.param.b64 	[param3], %rd2829;
	.param .b64 param4;
	st.param.b64 	[param4], 1;
	call.uni 
	__assertfail, 
	(
	param0, 
	param1, 
	param2, 
	param3, 
	param4
	);
	} // callseq 204
$L__BB5_64:
	setp.lt.u64 	%p436, %rd78, %rd9;
	@%p436 bra 	$L__BB5_66;
	mov.u64 	%rd2830, $str$6;
	cvta.global.u64 	%rd2831, %rd2830;
	mov.u64 	%rd2832, $str$5;
	cvta.global.u64 	%rd2833, %rd2832;
	mov.u64 	%rd2834, __unnamed_1;
	cvta.global.u64 	%rd2835, %rd2834;
	{ // callseq 205, 0
	.param .b64 param0;
	st.param.b64 	[param0], %rd2831;
	.param .b64 param1;
	st.param.b64 	[param1], %rd2833;
	.param .b32 param2;
	st.param.b32 	[param2], 52;
	.param .b64 param3;
	st.param.b64 	[param3], %rd2835;
	.param .b64 param4;
	st.param.b64 	[param4], 1;
	call.uni 
	__assertfail, 
	(
	param0, 
	param1, 
	param2, 
	param3, 
	param4
	);
	} // callseq 205
$L__BB5_66:
	shl.b64 	%rd2836, %rd78, 3;
	add.s64 	%rd2837, %rd8, %rd2836;
	ld.global.u64 	%rd2838, [%rd2837];
	shl.b64 	%rd2839, %rd3103, 3;
	add.s64 	%rd2840, %rd8, %rd2839;
	ld.global.u64 	%rd2841, [%rd2840];
	add.s64 	%rd2842, %rd2841, %rd2838;
	st.global.u64 	[%rd2840], %rd2842;
$L__BB5_67:
	setp.lt.s32 	%p437, %r1090, 16;
	selp.b64 	%rd2843, %rd75, %rd3103, %p437;
	mov.b64 	{%r1202, %r1207}, %rd2843;
	mov.b64 	%rd2844, {%r1171, %r1176};
	selp.b64 	%rd2845, 0, %rd2844, %p437;
	add.s64 	%rd80, %rd2845, %rd76;
	mov.b64 	{%r1192, %r1197}, %rd80;
	mov.b32 	%r1208, 1;
	mov.b32 	%r1209, 0;
	mov.b32 	%r1210, -1;
	// begin inline asm
	shfl.sync.up.b32 %r1191, %r1192, %r1208, %r1209, %r1210;
	// end inline asm
	// begin inline asm
	shfl.sync.up.b32 %r1196, %r1197, %r1208, %r1209, %r1210;
	// end inline asm
	mov.b64 	%rd3162, {%r1191, %r1196};
	// begin inline asm
	shfl.sync.up.b32 %r1201, %r1202, %r1208, %r1209, %r1210;
	// end inline asm
	// begin inline asm
	shfl.sync.up.b32 %r1206, %r1207, %r1208, %r1209, %r1210;
	// end inline asm
	mov.b64 	%rd3159, {%r1201, %r1206};
	setp.ne.s32 	%p438, %r1090, 31;
	@%p438 bra 	$L__BB5_69;
	shl.b32 	%r1211, %r4, 4;
	add.s32 	%r1213, %r737, %r1211;
	st.shared.v2.u64 	[%r1213], {%rd80, %rd3103};
$L__BB5_69:
	bar.sync 	0;
	ld.shared.v2.u64 	{%rd83, %rd84}, [_ZZN3cub18CUB_300001_SM_10006detail6reduce23DeviceReduceByKeyKernelINS1_13reduce_by_key10policy_hubI23CustomReductionOperatorm15custom_key_typeE10Policy1000EPS7_SA_PmSB_SB_NS0_24ReduceByKeyScanTileStateImyLb0EEEN4cuda3std3__48equal_toIvEES6_ymEEvT0_T1_T2_T3_T4_T5_iT6_T7_T8_E12temp_storage];
	ld.shared.v2.u64 	{%rd85, %rd3104}, [_ZZN3cub18CUB_300001_SM_10006detail6reduce23DeviceReduceByKeyKernelINS1_13reduce_by_key10policy_hubI23CustomReductionOperatorm15custom_key_typeE10Policy1000EPS7_SA_PmSB_SB_NS0_24ReduceByKeyScanTileStateImyLb0EEEN4cuda3std3__48equal_toIvEES6_ymEEvT0_T1_T2_T3_T4_T5_iT6_T7_T8_E12temp_storage+16];
	setp.ne.s64 	%p439, %rd85, 0;
	@%p439 bra 	$L__BB5_75;
	min.u64 	%rd87, %rd84, %rd3104;
	max.u64 	%rd88, %rd84, %rd3104;
	setp.lt.u64 	%p440, %rd87, %rd9;
	@%p440 bra 	$L__BB5_72;
	mov.u64 	%rd2846, $str$4;
	cvta.global.u64 	%rd2847, %rd2846;
	mov.u64 	%rd2848, $str$5;
	cvta.global.u64 	%rd2849, %rd2848;
	mov.u64 	%rd2850, __unnamed_1;
	cvta.global.u64 	%rd2851, %rd2850;
	{ // callseq 206, 0
	.param .b64 param0;
	st.param.b64 	[param0], %rd2847;
	.param .b64 param1;
	st.param.b64 	[param1], %rd2849;
	.param .b32 param2;
	st.param.b32 	[param2], 51;
	.param .b64 param3;
	st.param.b64 	[param3], %rd2851;
	.param .b64 param4;
	st.param.b64 	[param4], 1;
	call.uni 
	__assertfail, 
	(
	param0, 
	param1, 
	param2, 
	param3, 
	param4
	);
	} // callseq 206
$L__BB5_72:
	setp.lt.u64 	%p441, %rd88, %rd9;
	@%p441 bra 	$L__BB5_74;
	mov.u64 	%rd2852, $str$6;
	cvta.global.u64 	%rd2853, %rd2852;
	mov.u64 	%rd2854, $str$5;
	cvta.global.u64 	%rd2855, %rd2854;
	mov.u64 	%rd2856, __unnamed_1;
	cvta.global.u64 	%rd2857, %rd2856;
	{ // callseq 207, 0
	.param .b64 param0;
	st.param.b64 	[param0], %rd2853;
	.param .b64 param1;
	st.param.b64 	[param1], %rd2855;
	.param .b32 param2;
	st.param.b32 	[param2], 52;
	.param .b64 param3;
	st.param.b64 	[param3], %rd2857;
	.param .b64 param4;
	st.param.b64 	[param4], 1;
	call.uni 
	__assertfail, 
	(
	param0, 
	param1, 
	param2, 
	param3, 
	param4
	);
	} // callseq 207
$L__BB5_74:
	shl.b64 	%rd2858, %rd88, 3;
	add.s64 	%rd2859, %rd8, %rd2858;
	ld.global.u64 	%rd2860, [%rd2859];
	shl.b64 	%rd2861, %rd87, 3;
	add.s64 	%rd2862, %rd8, %rd2861;
	ld.global.u64 	%rd2863, [%rd2862];
	add.s64 	%rd2864, %rd2863, %rd2860;
	st.global.u64 	[%rd2862], %rd2864;
	mov.u64 	%rd3104, %rd87;
$L__BB5_75:
	add.s64 	%rd2865, %rd85, %rd83;
	setp.eq.s32 	%p442, %r4, 2;
	selp.b64 	%rd90, %rd3104, %rd84, %p442;
	selp.b64 	%rd91, %rd2865, %rd83, %p442;
	ld.shared.v2.u64 	{%rd2866, %rd3105}, [_ZZN3cub18CUB_300001_SM_10006detail6reduce23DeviceReduceByKeyKernelINS1_13reduce_by_key10policy_hubI23CustomReductionOperatorm15custom_key_typeE10Policy1000EPS7_SA_PmSB_SB_NS0_24ReduceByKeyScanTileStateImyLb0EEEN4cuda3std3__48equal_toIvEES6_ymEEvT0_T1_T2_T3_T4_T5_iT6_T7_T8_E12temp_storage+32];
	add.s64 	%rd93, %rd2866, %rd2865;
	setp.ne.s64 	%p443, %rd2866, 0;
	@%p443 bra 	$L__BB5_81;
	min.u64 	%rd94, %rd3104, %rd3105;
	max.u64 	%rd95, %rd3104, %rd3105;
	setp.lt.u64 	%p444, %rd94, %rd9;
	@%p444 bra 	$L__BB5_78;
	mov.u64 	%rd2867, $str$4;
	cvta.global.u64 	%rd2868, %rd2867;
	mov.u64 	%rd2869, $str$5;
	cvta.global.u64 	%rd2870, %rd2869;
	mov.u64 	%rd2871, __unnamed_1;
	cvta.global.u64 	%rd2872, %rd2871;
	{ // callseq 208, 0
	.param .b64 param0;
	st.param.b64 	[param0], %rd2868;
	.param .b64 param1;
	st.param.b64 	[param1], %rd2870;
	.param .b32 param2;
	st.param.b32 	[param2], 51;
	.param .b64 param3;
	st.param.b64 	[param3], %rd2872;
	.param .b64 param4;
	st.param.b64 	[param4], 1;
	call.uni 
	__assertfail, 
	(
	param0, 
	param1, 
	param2, 
	param3, 
	param4
	);
	} // callseq 208
$L__BB5_78:
	setp.lt.u64 	%p445, %rd95, %rd9;
	@%p445 bra 	$L__BB5_80;
	mov.u64 	%rd2873, $str$6;
	cvta.global.u64 	%rd2874, %rd2873;
	mov.u64 	%rd2875, $str$5;
	cvta.global.u64 	%rd2876, %rd2875;
	mov.u64 	%rd2877, __unnamed_1;
	cvta.global.u64 	%rd2878, %rd2877;
	{ // callseq 209, 0
	.param .b64 param0;
	st.param.b64 	[param0], %rd2874;
	.param .b64 param1;
	st.param.b64 	[param1], %rd2876;
	.param .b32 param2;
	st.param.b32 	[param2], 52;
	.param .b64 param3;
	st.param.b64 	[param3], %rd2878;
	.param .b64 param4;
	st.param.b64 	[param4], 1;
	call.uni 
	__assertfail, 
	(
	param0, 
	param1, 
	param2, 
	param3, 
	param4
	);
	} // callseq 209
$L__BB5_80:
	shl.b64 	%rd2879, %rd95, 3;
	add.s64 	%rd2880, %rd8, %rd2879;
	ld.global.u64 	%rd2881, [%rd2880];
	shl.b64 	%rd2882, %rd94, 3;
	add.s64 	%rd2883, %rd8, %rd2882;
	ld.global.u64 	%rd2884, [%rd2883];
	add.s64 	%rd2885, %rd2884, %rd2881;
	st.global.u64 	[%rd2883], %rd2885;
	mov.u64 	%rd3105, %rd94;
$L__BB5_81:
	setp.eq.s32 	%p446, %r4, 3;
	selp.b64 	%rd97, %rd3105, %rd90, %p446;
	selp.b64 	%rd98, %rd93, %rd91, %p446;
	ld.shared.v2.u64 	{%rd2886, %rd3106}, [_ZZN3cub18CUB_300001_SM_10006detail6reduce23DeviceReduceByKeyKernelINS1_13reduce_by_key10policy_hubI23CustomReductionOperatorm15custom_key_typeE10Policy1000EPS7_SA_PmSB_SB_NS0_24ReduceByKeyScanTileStateImyLb0EEEN4cuda3std3__48equal_toIvEES6_ymEEvT0_T1_T2_T3_T4_T5_iT6_T7_T8_E12temp_storage+48];
	add.s64 	%rd3176, %rd2886, %rd93;
	setp.ne.s64 	%p447, %rd2886, 0;
	@%p447 bra 	$L__BB5_87;
	min.u64 	%rd101, %rd3105, %rd3106;
	max.u64 	%rd102, %rd3105, %rd3106;
	setp.lt.u64 	%p448, %rd101, %rd9;
	@%p448 bra 	$L__BB5_84;
	mov.u64 	%rd2887, $str$4;
	cvta.global.u64 	%rd2888, %rd2887;
	mov.u64 	%rd2889, $str$5;
	cvta.global.u64 	%rd2890, %rd2889;
	mov.u64 	%rd2891, __unnamed_1;
	cvta.global.u64 	%rd2892, %rd2891;
	{ // callseq 210, 0
	.param .b64 param0;
	st.param.b64 	[param0], %rd2888;
	.param .b64 param1;
	st.param.b64 	[param1], %rd2890;
	.param .b32 param2;
	st.param.b32 	[param2], 51;
	.param .b64 param3;
	st.param.b64 	[param3], %rd2892;
	.param .b64 param4;
	st.param.b64 	[param4], 1;
	call.uni 
	__assertfail, 
	(
	param0, 
	param1, 
	param2, 
	param3, 
	param4
	);
	} // callseq 210
$L__BB5_84:
	setp.lt.u64 	%p449, %rd102, %rd9;
	@%p449 bra 	$L__BB5_86;
	mov.u64 	%rd2893, $str$6;
	cvta.global.u64 	%rd2894, %rd2893;
	mov.u64 	%rd2895, $str$5;
	cvta.global.u64 	%rd2896, %rd2895;
	mov.u64 	%rd2897, __unnamed_1;
	cvta.global.u64 	%rd2898, %rd2897;
	{ // callseq 211, 0
	.param .b64 param0;
	st.param.b64 	[param0], %rd2894;
	.param .b64 param1;
	st.param.b64 	[param1], %rd2896;
	.param .b32 param2;
	st.param.b32 	[param2], 52;
	.param .b64 param3;
	st.param.b64 	[param3], %rd2898;
	.param .b64 param4;
	st.param.b64 	[param4], 1;
	call.uni 
	__assertfail, 
	(
	param0, 
	param1, 
	param2, 
	param3, 
	param4
	);
	} // callseq 211
$L__BB5_86:
	shl.b64 	%rd2899, %rd102, 3;
	add.s64 	%rd2900, %rd8, %rd2899;
	ld.global.u64 	%rd2901, [%rd2900];
	shl.b64 	%rd2902, %rd101, 3;
	add.s64 	%rd2903, %rd8, %rd2902;
	ld.global.u64 	%rd2904, [%rd2903];
	add.s64 	%rd2905, %rd2904, %rd2901;
	st.global.u64 	[%rd2903], %rd2905;
	mov.u64 	%rd3106, %rd101;
$L__BB5_87:
	setp.lt.u32 	%p450, %r2, 32;
	@%p450 bra 	$L__BB5_95;
	setp.ne.s64 	%p451, %rd3162, 0;
	@%p451 bra 	$L__BB5_94;
	min.u64 	%rd104, %rd97, %rd3159;
	max.u64 	%rd105, %rd97, %rd3159;
	setp.lt.u64 	%p452, %rd104, %rd9;
	@%p452 bra 	$L__BB5_91;
	mov.u64 	%rd2906, $str$4;
	cvta.global.u64 	%rd2907, %rd2906;
	mov.u64 	%rd2908, $str$5;
	cvta.global.u64 	%rd2909, %rd2908;
	mov.u64 	%rd2910, __unnamed_1;
	cvta.global.u64 	%rd2911, %rd2910;
	{ // callseq 212, 0
	.param .b64 param0;
	st.param.b64 	[param0], %rd2907;
	.param .b64 param1;
	st.param.b64 	[param1], %rd2909;
	.param .b32 param2;
	st.param.b32 	[param2], 51;
	.param .b64 param3;
	st.param.b64 	[param3], %rd2911;
	.param .b64 param4;
	st.param.b64 	[param4], 1;
	call.uni 
	__assertfail, 
	(
	param0, 
	param1, 
	param2, 
	param3, 
	param4
	);
	} // callseq 212
$L__BB5_91:
	setp.lt.u64 	%p453, %rd105, %rd9;
	@%p453 bra 	$L__BB5_93;
	mov.u64 	%rd2912, $str$6;
	cvta.global.u64 	%rd2913, %rd2912;
	mov.u64 	%rd2914, $str$5;
	cvta.global.u64 	%rd2915, %rd2914;
	mov.u64 	%rd2916, __unnamed_1;
	cvta.global.u64 	%rd2917, %rd2916;
	{ // callseq 213, 0
	.param .b64 param0;
	st.param.b64 	[param0], %rd2913;
	.param .b64 param1;
	st.param.b64 	[param1], %rd2915;
	.param .b32 param2;
	st.param.b32 	[param2], 52;
	.param .b64 param3;
	st.param.b64 	[param3], %rd2917;
	.param .b64 param4;
	st.param.b64 	[param4], 1;
	call.uni 
	__assertfail, 
	(
	param0, 
	param1, 
	param2, 
	param3, 
	param4
	);
	} // callseq 213
$L__BB5_93:
	shl.b64 	%rd2918, %rd105, 3;
	add.s64 	%rd2919, %rd8, %rd2918;
	ld.global.u64 	%rd2920, [%rd2919];
	shl.b64 	%rd2921, %rd104, 3;
	add.s64 	%rd2922, %rd8, %rd2921;
	ld.global.u64 	%rd2923, [%rd2922];
	add.s64 	%rd2924, %rd2923, %rd2920;
	st.global.u64 	[%rd2922], %rd2924;
	mov.u64 	%rd3159, %rd104;
$L__BB5_94:
	setp.eq.s32 	%p454, %r1090, 0;
	selp.b64 	%rd3159, %rd97, %rd3159, %p454;
	selp.b64 	%rd2925, 0, %rd3162, %p454;
	add.s64 	%rd3162, %rd98, %rd2925;
$L__BB5_95:
	setp.eq.s32 	%p455, %r2, 0;
	@%p455 bra 	$L__BB5_102;
	add.s64 	%rd3111, %rd3162, %rd3111;
	@%p1 bra 	$L__BB5_102;
	min.u64 	%rd112, %rd3159, %rd3163;
	max.u64 	%rd113, %rd3159, %rd3163;
	setp.lt.u64 	%p456, %rd112, %rd9;
	@%p456 bra 	$L__BB5_99;
	mov.u64 	%rd2926, $str$4;
	cvta.global.u64 	%rd2927, %rd2926;
	mov.u64 	%rd2928, $str$5;
	cvta.global.u64 	%rd2929, %rd2928;
	mov.u64 	%rd2930, __unnamed_1;
	cvta.global.u64 	%rd2931, %rd2930;
	{ // callseq 214, 0
	.param .b64 param0;
	st.param.b64 	[param0], %rd2927;
	.param .b64 param1;
	st.param.b64 	[param1], %rd2929;
	.param .b32 param2;
	st.param.b32 	[param2], 51;
	.param .b64 param3;
	st.param.b64 	[param3], %rd2931;
	.param .b64 param4;
	st.param.b64 	[param4], 1;
	call.uni 
	__assertfail, 
	(
	param0, 
	param1, 
	param2, 
	param3, 
	param4
	);
	} // callseq 214
$L__BB5_99:
	setp.lt.u64 	%p457, %rd113, %rd9;
	@%p457 bra 	$L__BB5_101;
	mov.u64 	%rd2932, $str$6;
	cvta.global.u64 	%rd2933, %rd2932;
	mov.u64 	%rd2934, $str$5;
	cvta.global.u64 	%rd2935, %rd2934;
	mov.u64 	%rd2936, __unnamed_1;
	cvta.global.u64 	%rd2937, %rd2936;
	{ // callseq 215, 0
	.param .b64 param0;
	st.param.b64 	[param0], %rd2933;
	.param .b64 param1;
	st.param.b64 	[param1], %rd2935;
	.param .b32 param2;
	st.param.b32 	[param2], 52;
	.param .b64 param3;
	st.param.b64 	[param3], %rd2937;
	.param .b64 param4;
	st.param.b64 	[param4], 1;
	call.uni 
	__assertfail, 
	(
	param0, 
	param1, 
	param2, 
	param3, 
	param4
	);
	} // callseq 215
$L__BB5_101:
	shl.b64 	%rd2938, %rd113, 3;
	add.s64 	%rd2939, %rd8, %rd2938;
	ld.global.u64 	%rd2940, [%rd2939];
	shl.b64 	%rd2941, %rd112, 3;
	add.s64 	%rd2942, %rd8, %rd2941;
	ld.global.u64 	%rd2943, [%rd2942];
	add.s64 	%rd2944, %rd2943, %rd2940;
	st.global.u64 	[%rd2942], %rd2944;
	mov.u64 	%rd3163, %rd112;
$L__BB5_102:
	setp.ne.s64 	%p458, %rd29, %rd30;
	@%p458 bra 	$L__BB5_108;
	min.u64 	%rd116, %rd3163, %rd3171;
	max.u64 	%rd117, %rd3163, %rd3171;
	setp.lt.u64 	%p459, %rd116, %rd9;
	@%p459 bra 	$L__BB5_105;
	mov.u64 	%rd2945, $str$4;
	cvta.global.u64 	%rd2946, %rd2945;
	mov.u64 	%rd2947, $str$5;
	cvta.global.u64 	%rd2948, %rd2947;
	mov.u64 	%rd2949, __unnamed_1;
	cvta.global.u64 	%rd2950, %rd2949;
	{ // callseq 216, 0
	.param .b64 param0;
	st.param.b64 	[param0], %rd2946;
	.param .b64 param1;
	st.param.b64 	[param1], %rd2948;
	.param .b32 param2;
	st.param.b32 	[param2], 51;
	.param .b64 param3;
	st.param.b64 	[param3], %rd2950;
	.param .b64 param4;
	st.param.b64 	[param4], 1;
	call.uni 
	__assertfail, 
	(
	param0, 
	param1, 
	param2, 
	param3, 
	param4
	);
	} // callseq 216
$L__BB5_105:
	setp.lt.u64 	%p460, %rd117, %rd9;
	@%p460 bra 	$L__BB5_107;
	mov.u64 	%rd2951, $str$6;
	cvta.global.u64 	%rd2952, %rd2951;
	mov.u64 	%rd2953, $str$5;
	cvta.global.u64 	%rd2954, %rd2953;
	mov.u64 	%rd2955, __unnamed_1;
	cvta.global.u64 	%rd2956, %rd2955;
	{ // callseq 217, 0
	.param .b64 param0;
	st.param.b64 	[param0], %rd2952;
	.param .b64 param1;
	st.param.b64 	[param1], %rd2954;
	.param .b32 param2;
	st.param.b32 	[param2], 52;
	.param .b64 param3;
	st.param.b64 	[param3], %rd2956;
	.param .b64 param4;
	st.param.b64 	[param4], 1;
	call.uni 
	__assertfail, 
	(
	param0, 
	param1, 
	param2, 
	param3, 
	param4
	);
	} // callseq 217
$L__BB5_107:
	shl.b64 	%rd2957, %rd117, 3;
	add.s64 	%rd2958, %rd8, %rd2957;
	ld.global.u64 	%rd2959, [%rd2958];
	shl.b64 	%rd2960, %rd116, 3;
	add.s64 	%rd2961, %rd8, %rd2960;
	ld.global.u64 	%rd2962, [%rd2961];
	add.s64 	%rd2963, %rd2962, %rd2959;
	st.global.u64 	[%rd2961], %rd2963;
	mov.u64 	%rd3171, %rd116;
$L__BB5_108:
	setp.ne.s64 	%p461, %rd30, %rd32;
	@%p461 bra 	$L__BB5_114;
	min.u64 	%rd119, %rd3171, %rd3170;
	max.u64 	%rd120, %rd3171, %rd3170;
	setp.lt.u64 	%p462, %rd119, %rd9;
	@%p462 bra 	$L__BB5_111;
	mov.u64 	%rd2964, $str$4;
	cvta.global.u64 	%rd2965, %rd2964;
	mov.u64 	%rd2966, $str$5;
	cvta.global.u64 	%rd2967, %rd2966;
	mov.u64 	%rd2968, __unnamed_1;
	cvta.global.u64 	%rd2969, %rd2968;
	{ // callseq 218, 0
	.param .b64 param0;
	st.param.b64 	[param0], %rd2965;
	.param .b64 param1;
	st.param.b64 	[param1], %rd2967;
	.param .b32 param2;
	st.param.b32 	[param2], 51;
	.param .b64 param3;
	st.param.b64 	[param3], %rd2969;
	.param .b64 param4;
	st.param.b64 	[param4], 1;
	call.uni 
	__assertfail, 
	(
	param0, 
	param1, 
	param2, 
	param3, 
	param4
	);
	} // callseq 218
$L__BB5_111:
	setp.lt.u64 	%p463, %rd120, %rd9;
	@%p463 bra 	$L__BB5_113;
	mov.u64 	%rd2970, $str$6;
	cvta.global.u64 	%rd2971, %rd2970;
	mov.u64 	%rd2972, $str$5;
	cvta.global.u64 	%rd2973, %rd2972;
	mov.u64 	%rd2974, __unnamed_1;
	cvta.global.u64 	%rd2975, %rd2974;
	{ // callseq 219, 0
	.param .b64 param0;
	st.param.b64 	[param0], %rd2971;
	.param .b64 param1;
	st.param.b64 	[param1], %rd2973;
	.param .b32 param2;
	st.param.b32 	[param2], 52;
	.param .b64 param3;
	st.param.b64 	[param3], %rd2975;
	.param .b64 param4;
	st.param.b64 	[param4], 1;
	call.uni 
	__assertfail, 
	(
	param0, 
	param1, 
	param2, 
	param3, 
	param4
	);
	} // callseq 219
$L__BB5_113:
	shl.b64 	%rd2976, %rd120, 3;
	add.s64 	%rd2977, %rd8, %rd2976;
	ld.global.u64 	%rd2978, [%rd2977];
	shl.b64 	%rd2979, %rd119, 3;
	add.s64 	%rd2980, %rd8, %rd2979;
	ld.global.u64 	%rd2981, [%rd2980];
	add.s64 	%rd2982, %rd2981, %rd2978;
	st.global.u64 	[%rd2980], %rd2982;
	mov.u64 	%rd3170, %rd119;
$L__BB5_114:
	setp.ne.s64 	%p464, %rd32, %rd34;
	@%p464 bra 	$L__BB5_120;
	min.u64 	%rd122, %rd3170, %rd3169;
	max.u64 	%rd123, %rd3170, %rd3169;
	setp.lt.u64 	%p465, %rd122, %rd9;
	@%p465 bra 	$L__BB5_117;
	mov.u64 	%rd2983, $str$4;
	cvta.global.u64 	%rd2984, %rd2983;
	mov.u64 	%rd2985, $str$5;
	cvta.global.u64 	%rd2986, %rd2985;
	mov.u64 	%rd2987, __unnamed_1;
	cvta.global.u64 	%rd2988, %rd2987;
	{ // callseq 220, 0
	.param .b64 param0;
	st.param.b64 	[param0], %rd2984;
	.param .b64 param1;
	st.param.b64 	[param1], %rd2986;
	.param .b32 param2;
	st.param.b32 	[param2], 51;
	.param .b64 param3;
	st.param.b64 	[param3], %rd2988;
	.param .b64 param4;
	st.param.b64 	[param4], 1;
	call.uni 
	__assertfail, 
	(
	param0, 
	param1, 
	param2, 
	param3, 
	param4
	);
	} // callseq 220
$L__BB5_117:
	setp.lt.u64 	%p466, %rd123, %rd9;
	@%p466 bra 	$L__BB5_119;
	mov.u64 	%rd2989, $str$6;
	cvta.global.u64 	%rd2990, %rd2989;
	mov.u64 	%rd2991, $str$5;
	cvta.global.u64 	%rd2992, %rd2991;
	mov.u64 	%rd2993, __unnamed_1;
	cvta.global.u64 	%rd2994, %rd2993;
	{ // callseq 221, 0
	.param .b64 param0;
	st.param.b64 	[param0], %rd2990;
	.param .b64 param1;
	st.param.b64 	[param1], %rd2992;
	.param .b32 param2;
	st.param.b32 	[param2], 52;
	.param .b64 param3;
	st.param.b64 	[param3], %rd2994;
	.param .b64 param4;
	st.param.b64 	[param4], 1;
	call.uni 
	__assertfail, 
	(
	param0, 
	param1, 
	param2, 
	param3, 
	param4
	);
	} // callseq 221
$L__BB5_119:
	shl.b64 	%rd2995, %rd123, 3;
	add.s64 	%rd2996, %rd8, %rd2995;
	ld.global.u64 	%rd2997, [%rd2996];
	shl.b64 	%rd2998, %rd122, 3;
	add.s64 	%rd2999, %rd8, %rd2998;
	ld.global.u64 	%rd3000, [%rd2999];
	add.s64 	%rd3001, %rd3000, %rd2997;
	st.global.u64 	[%rd2999], %rd3001;
	mov.u64 	%rd3169, %rd122;
$L__BB5_120:
	setp.ne.s64 	%p467, %rd34, %rd36;
	@%p467 bra 	$L__BB5_126;
	min.u64 	%rd125, %rd3169, %rd3168;
	max.u64 	%rd126, %rd3169, %rd3168;
	setp.lt.u64 	%p468, %rd125, %rd9;
	@%p468 bra 	$L__BB5_123;
	mov.u64 	%rd3002, $str$4;
	cvta.global.u64 	%rd3003, %rd3002;
	mov.u64 	%rd3004, $str$5;
	cvta.global.u64 	%rd3005, %rd3004;
	mov.u64 	%rd3006, __unnamed_1;
	cvta.global.u64 	%rd3007, %rd3006;
	{ // callseq 222, 0
	.param .b64 param0;
	st.param.b64 	[param0], %rd3003;
	.param .b64 param1;
	st.param.b64 	[param1], %rd3005;
	.param .b32 param2;
	st.param.b32 	[param2], 51;
	.param .b64 param3;
	st.param.b64 	[param3], %rd3007;
	.param .b64 param4;
	st.param.b64 	[param4], 1;
	call.uni 
	__assertfail, 
	(
	param0, 
	param1, 
	param2, 
	param3, 
	param4
	);
	} // callseq 222
$L__BB5_123:
	setp.lt.u64 	%p469, %rd126, %rd9;
	@%p469 bra 	$L__BB5_125;
	mov.u64 	%rd3008, $str$6;
	cvta.global.u64 	%rd3009, %rd3008;
	mov.u64 	%rd3010, $str$5;
	cvta.global.u64 	%rd3011, %rd3010;
	mov.u64 	%rd3012, __unnamed_1;
	cvta.global.u64 	%rd3013, %rd3012;
	{ // callseq 223, 0
	.param .b64 param0;
	st.param.b64 	[param0], %rd3009;
	.param .b64 param1;
	st.param.b64 	[param1], %rd3011;
	.param .b32 param2;
	st.param.b32 	[param2], 52;
	.param .b64 param3;
	st.param.b64 	[param3], %rd3013;
	.param .b64 param4;
	st.param.b64 	[param4], 1;
	call.uni 
	__assertfail, 
	(
	param0, 
	param1, 
	param2, 
	param3, 
	param4
	);
	} // callseq 223
$L__BB5_125:
	shl.b64 	%rd3014, %rd126, 3;
	add.s64 	%rd3015, %rd8, %rd3014;
	ld.global.u64 	%rd3016, [%rd3015];
	shl.b64 	%rd3017, %rd125, 3;
	add.s64 	%rd3018, %rd8, %rd3017;
	ld.global.u64 	%rd3019, [%rd3018];
	add.s64 	%rd3020, %rd3019, %rd3016;
	st.global.u64 	[%rd3018], %rd3020;
	mov.u64 	%rd3168, %rd125;
$L__BB5_126:
	setp.ne.s64 	%p470, %rd36, %rd38;
	@%p470 bra 	$L__BB5_132;
	min.u64 	%rd128, %rd3168, %rd26;
	max.u64 	%rd129, %rd3168, %rd26;
	setp.lt.u64 	%p471, %rd128, %rd9;
	@%p471 bra 	$L__BB5_129;
	mov.u64 	%rd3021, $str$4;
	cvta.global.u64 	%rd3022, %rd3021;
	mov.u64 	%rd3023, $str$5;
	cvta.global.u64 	%rd3024, %rd3023;
	mov.u64 	%rd3025, __unnamed_1;
	cvta.global.u64 	%rd3026, %rd3025;
	{ // callseq 224, 0
	.param .b64 param0;
	st.param.b64 	[param0], %rd3022;
	.param .b64 param1;
	st.param.b64 	[param1], %rd3024;
	.param .b32 param2;
	st.param.b32 	[param2], 51;
	.param .b64 param3;
	st.param.b64 	[param3], %rd3026;
	.param .b64 param4;
	st.param.b64 	[param4], 1;
	call.uni 
	__assertfail, 
	(
	param0, 
	param1, 
	param2, 
	param3, 
	param4
	);
	} // callseq 224
$L__BB5_129:
	setp.lt.u64 	%p472, %rd129, %rd9;
	@%p472 bra 	$L__BB5_131;
	mov.u64 	%rd3027, $str$6;
	cvta.global.u64 	%rd3028, %rd3027;
	mov.u64 	%rd3029, $str$5;
	cvta.global.u64 	%rd3030, %rd3029;
	mov.u64 	%rd3031, __unnamed_1;
	cvta.global.u64 	%rd3032, %rd3031;
	{ // callseq 225, 0
	.param .b64 param0;
	st.param.b64 	[param0], %rd3028;
	.param .b64 param1;
	st.param.b64 	[param1], %rd3030;
	.param .b32 param2;
	st.param.b32 	[param2], 52;
	.param .b64 param3;
	st.param.b64 	[param3], %rd3032;
	.param .b64 param4;
	st.param.b64 	[param4], 1;
	call.uni 
	__assertfail, 
	(
	param0, 
	param1, 
	param2, 
	param3, 
	param4
	);
	} // callseq 225
$L__BB5_131:
	shl.b64 	%rd3033, %rd129, 3;
	add.s64 	%rd3034, %rd8, %rd3033;
	ld.global.u64 	%rd3035, [%rd3034];
	shl.b64 	%rd3036, %rd128, 3;
	add.s64 	%rd3037, %rd8, %rd3036;
	ld.global.u64 	%rd3038, [%rd3037];
	add.s64 	%rd3039, %rd3038, %rd3035;
	st.global.u64 	[%rd3037], %rd3039;
$L__BB5_132:
	setp.ne.s32 	%p473, %r2, 0;
	mov.b64 	%rd3177, 0;
	@%p473 bra 	$L__BB5_371;
	add.s64 	%rd3041, %rd663, 512;
	// begin inline asm
	st.cg.u64 [%rd3041], %rd3176;
	// end inline asm
	add.s64 	%rd3043, %rd663, 520;
	// begin inline asm
	st.cg.u64 [%rd3043], %rd3106;
	// end inline asm
	add.s64 	%rd3045, %rd661, 128;
	mov.b32 	%r1214, 101;
	// begin inline asm
	st.release.gpu.u32 [%rd3045], %r1214;
	// end inline asm
	bra.uni 	$L__BB5_371;
$L__BB5_134:
	setp.ne.s64 	%p265, %rd29, %rd30;
	mov.u64 	%rd3116, %rd3171;
	@%p265 bra 	$L__BB5_140;
	min.u64 	%rd3116, %rd3163, %rd3171;
	max.u64 	%rd131, %rd3163, %rd3171;
	setp.lt.u64 	%p266, %rd3116, %rd9;
	@%p266 bra 	$L__BB5_137;
	mov.u64 	%rd1919, $str$4;
	cvta.global.u64 	%rd1920, %rd1919;
	mov.u64 	%rd1921, $str$5;
	cvta.global.u64 	%rd1922, %rd1921;
	mov.u64 	%rd1923, __unnamed_1;
	cvta.global.u64 	%rd1924, %rd1923;
	{ // callseq 120, 0
	.param .b64 param0;
	st.param.b64 	[param0], %rd1920;
	.param .b64 param1;
	st.param.b64 	[param1], %rd1922;
	.param .b32 param2;
	st.param.b32 	[param2], 51;
	.param .b64 param3;
	st.param.b64 	[param3], %rd1924;
	.param .b64 param4;
	st.param.b64 	[param4], 1;
	call.uni 
	__assertfail, 
	(
	param0, 
	param1, 
	param2, 
	param3, 
	param4
	);
	} // callseq 120
$L__BB5_137:
	setp.lt.u64 	%p267, %rd131, %rd9;
	@%p267 bra 	$L__BB5_139;
	mov.u64 	%rd1925, $str$6;
	cvta.global.u64 	%rd1926, %rd1925;
	mov.u64 	%rd1927, $str$5;
	cvta.global.u64 	%rd1928, %rd1927;
	mov.u64 	%rd1929, __unnamed_1;
	cvta.global.u64 	%rd1930, %rd1929;
	{ // callseq 121, 0
	.param .b64 param0;
	st.param.b64 	[param0], %rd1926;
	.param .b64 param1;
	st.param.b64 	[param1], %rd1928;
	.param .b32 param2;
	st.param.b32 	[param2], 52;
	.param .b64 param3;
	st.param.b64 	[param3], %rd1930;
	.param .b64 param4;
	st.param.b64 	[param4], 1;
	call.uni 
	__assertfail, 
	(
	param0, 
	param1, 
	param2, 
	param3, 
	param4
	);
	} // callseq 121
$L__BB5_139:
	shl.b64 	%rd1931, %rd131, 3;
	add.s64 	%rd1932, %rd8, %rd1931;
	ld.global.u64 	%rd1933, [%rd1932];
	shl.b64 	%rd1934, %rd3116, 3;
	add.s64 	%rd1935, %rd8, %rd1934;
	ld.global.u64 	%rd1936, [%rd1935];
	add.s64 	%rd1937, %rd1936, %rd1933;
	st.global.u64 	[%rd1935], %rd1937;
$L__BB5_140:
	setp.ne.s64 	%p268, %rd30, %rd32;
	mov.u64 	%rd3117, %rd3170;
	@%p268 bra 	$L__BB5_146;
	min.u64 	%rd3117, %rd3116, %rd3170;
	max.u64 	%rd134, %rd3116, %rd3170;
	setp.lt.u64 	%p269, %rd3117, %rd9;
	@%p269 bra 	$L__BB5_143;
	mov.u64 	%rd1938, $str$4;
	cvta.global.u64 	%rd1939, %rd1938;
	mov.u64 	%rd1940, $str$5;
	cvta.global.u64 	%rd1941, %rd1940;
	mov.u64 	%rd1942, __unnamed_1;
	cvta.global.u64 	%rd1943, %rd1942;
	{ // callseq 122, 0
	.param .b64 param0;
	st.param.b64 	[param0], %rd1939;
	.param .b64 param1;
	st.param.b64 	[param1], %rd1941;
	.param .b32 param2;
	st.param.b32 	[param2], 51;
	.param .b64 param3;
	st.param.b64 	[param3], %rd1943;
	.param .b64 param4;
	st.param.b64 	[param4], 1;
	call.uni 
	__assertfail, 
	(
	param0, 
	param1, 
	param2, 
	param3, 
	param4
	);
	} // callseq 122
$L__BB5_143:
	setp.lt.u64 	%p270, %rd134, %rd9;
	@%p270 bra 	$L__BB5_145;
	mov.u64 	%rd1944, $str$6;
	cvta.global.u64 	%rd1945, %rd1944;
	mov.u64 	%rd1946, $str$5;
	cvta.global.u64 	%rd1947, %rd1946;
	mov.u64 	%rd1948, __unnamed_1;
	cvta.global.u64 	%rd1949, %rd1948;
	{ // callseq 123, 0
	.param .b64 param0;
	st.param.b64 	[param0], %rd1945;
	.param .b64 param1;
	st.param.b64 	[param1], %rd1947;
	.param .b32 param2;
	st.param.b32 	[param2], 52;
	.param .b64 param3;
	st.param.b64 	[param3], %rd1949;
	.param .b64 param4;
	st.param.b64 	[param4], 1;
	call.uni 
	__assertfail, 
	(
	param0, 
	param1, 
	param2, 
	param3, 
	param4
	);
	} // callseq 123
$L__BB5_145:
	shl.b64 	%rd1950, %rd134, 3;
	add.s64 	%rd1951, %rd8, %rd1950;
	ld.global.u64 	%rd1952, [%rd1951];
	shl.b64 	%rd1953, %rd3117, 3;
	add.s64 	%rd1954, %rd8, %rd1953;
	ld.global.u64 	%rd1955, [%rd1954];
	add.s64 	%rd1956, %rd1955, %rd1952;
	st.global.u64 	[%rd1954], %rd1956;
$L__BB5_146:
	setp.ne.s64 	%p271, %rd32, %rd34;
	mov.u64 	%rd3118, %rd3169;
	@%p271 bra 	$L__BB5_152;
	min.u64 	%rd3118, %rd3117, %rd3169;
	max.u64 	%rd137, %rd3117, %rd3169;
	setp.lt.u64 	%p272, %rd3118, %rd9;
	@%p272 bra 	$L__BB5_149;
	mov.u64 	%rd1957, $str$4;
	cvta.global.u64 	%rd1958, %rd1957;
	mov.u64 	%rd1959, $str$5;
	cvta.global.u64 	%rd1960, %rd1959;
	mov.u64 	%rd1961, __unnamed_1;
	cvta.global.u64 	%rd1962, %rd1961;
	{ // callseq 124, 0
	.param .b64 param0;
	st.param.b64 	[param0], %rd1958;
	.param .b64 param1;
	st.param.b64 	[param1], %rd1960;
	.param .b32 param2;
	st.param.b32 	[param2], 51;
	.param .b64 param3;
	st.param.b64 	[param3], %rd1962;
	.param .b64 param4;
	st.param.b64 	[param4], 1;
	call.uni 
	__assertfail, 
	(
	param0, 
	param1, 
	param2, 
	param3, 
	param4
	);
	} // callseq 124
$L__BB5_149:
	setp.lt.u64 	%p273, %rd137, %rd9;
	@%p273 bra 	$L__BB5_151;
	mov.u64 	%rd1963, $str$6;
	cvta.global.u64 	%rd1964, %rd1963;
	mov.u64 	%rd1965, $str$5;
	cvta.global.u64 	%rd1966, %rd1965;
	mov.u64 	%rd1967, __unnamed_1;
	cvta.global.u64 	%rd1968, %rd1967;
	{ // callseq 125, 0
	.param .b64 param0;
	st.param.b64 	[param0], %rd1964;
	.param .b64 param1;
	st.param.b64 	[param1], %rd1966;
	.param .b32 param2;
	st.param.b32 	[param2], 52;
	.param .b64 param3;
	st.param.b64 	[param3], %rd1968;
	.param .b64 param4;
	st.param.b64 	[param4], 1;
	call.uni 
	__assertfail, 
	(
	param0, 
	param1, 
	param2, 
	param3, 
	param4
	);
	} // callseq 125
$L__BB5_151:
	shl.b64 	%rd1969, %rd137, 3;
	add.s64 	%rd1970, %rd8, %rd1969;
	ld.global.u64 	%rd1971, [%rd1970];
	shl.b64 	%rd1972, %rd3118, 3;
	add.s64 	%rd1973, %rd8, %rd1972;
	ld.global.u64 	%rd1974, [%rd1973];
	add.s64 	%rd1975, %rd1974, %rd1971;
	st.global.u64 	[%rd1973], %rd1975;
$L__BB5_152:
	setp.ne.s64 	%p274, %rd34, %rd36;
	mov.u64 	%rd3119, %rd3168;
	@%p274 bra 	$L__BB5_158;
	min.u64 	%rd3119, %rd3118, %rd3168;
	max.u64 	%rd140, %rd3118, %rd3168;
	setp.lt.u64 	%p275, %rd3119, %rd9;
	@%p275 bra 	$L__BB5_155;
	mov.u64 	%rd1976, $str$4;
	cvta.global.u64 	%rd1977, %rd1976;
	mov.u64 	%rd1978, $str$5;
	cvta.global.u64 	%rd1979, %rd1978;
	mov.u64 	%rd1980, __unnamed_1;
	cvta.global.u64 	%rd1981, %rd1980;
	{ // callseq 126, 0
	.param .b64 param0;
	st.param.b64 	[param0], %rd1977;
	.param .b64 param1;
	st.param.b64 	[param1], %rd1979;
	.param .b32 param2;
	st.param.b32 	[param2], 51;
	.param .b64 param3;
	st.param.b64 	[param3], %rd1981;
	.param .b64 param4;
	st.param.b64 	[param4], 1;
	call.uni 
	__assertfail, 
	(
	param0, 
	param1, 
	param2, 
	param3, 
	param4
	);
	} // callseq 126
$L__BB5_155:
	setp.lt.u64 	%p276, %rd140, %rd9;
	@%p276 bra 	$L__BB5_157;
	mov.u64 	%rd1982, $str$6;
	cvta.global.u64 	%rd1983, %rd1982;
	mov.u64 	%rd1984, $str$5;
	cvta.global.u64 	%rd1985, %rd1984;
	mov.u64 	%rd1986, __unnamed_1;
	cvta.global.u64 	%rd1987, %rd1986;
	{ // callseq 127, 0
	.param .b64 param0;
	st.param.b64 	[param0], %rd1983;
	.param .b64 param1;
	st.param.b64 	[param1], %rd1985;
	.param .b32 param2;
	st.param.b32 	[param2], 52;
	.param .b64 param3;
	st.param.b64 	[param3], %rd1987;
	.param .b64 param4;
	st.param.b64 	[param4], 1;
	call.uni 
	__assertfail, 
	(
	param0, 
	param1, 
	param2, 
	param3, 
	param4
	);
	} // callseq 127
$L__BB5_157:
	shl.b64 	%rd1988, %rd140, 3;
	add.s64 	%rd1989, %rd8, %rd1988;
	ld.global.u64 	%rd1990, [%rd1989];
	shl.b64 	%rd1991, %rd3119, 3;
	add.s64 	%rd1992, %rd8, %rd1991;
	ld.global.u64 	%rd1993, [%rd1992];
	add.s64 	%rd1994, %rd1993, %rd1990;
	st.global.u64 	[%rd1992], %rd1994;
$L__BB5_158:
	setp.ne.s64 	%p277, %rd36, %rd38;
	add.s64 	%rd1995, %rd3111, %rd31;
	add.s64 	%rd1996, %rd1995, %rd33;
	add.s64 	%rd1997, %rd1996, %rd35;
	add.s64 	%rd1998, %rd1997, %rd37;
	add.s64 	%rd142, %rd1998, %rd39;
	mov.u64 	%rd3120, %rd26;
	@%p277 bra 	$L__BB5_164;
	min.u64 	%rd3120, %rd3119, %rd26;
	max.u64 	%rd144, %rd3119, %rd26;
	setp.lt.u64 	%p278, %rd3120, %rd9;
	@%p278 bra 	$L__BB5_161;
	mov.u64 	%rd1999, $str$4;
	cvta.global.u64 	%rd2000, %rd1999;
	mov.u64 	%rd2001, $str$5;
	cvta.global.u64 	%rd2002, %rd2001;
	mov.u64 	%rd2003, __unnamed_1;
	cvta.global.u64 	%rd2004, %rd2003;
	{ // callseq 128, 0
	.param .b64 param0;
	st.param.b64 	[param0], %rd2000;
	.param .b64 param1;
	st.param.b64 	[param1], %rd2002;
	.param .b32 param2;
	st.param.b32 	[param2], 51;
	.param .b64 param3;
	st.param.b64 	[param3], %rd2004;
	.param .b64 param4;
	st.param.b64 	[param4], 1;
	call.uni 
	__assertfail, 
	(
	param0, 
	param1, 
	param2, 
	param3, 
	param4
	);
	} // callseq 128
$L__BB5_161:
	setp.lt.u64 	%p279, %rd144, %rd9;
	@%p279 bra 	$L__BB5_163;
	mov.u64 	%rd2005, $str$6;
	cvta.global.u64 	%rd2006, %rd2005;
	mov.u64 	%rd2007, $str$5;
	cvta.global.u64 	%rd2008, %rd2007;
	mov.u64 	%rd2009, __unnamed_1;
	cvta.global.u64 	%rd2010, %rd2009;
	{ // callseq 129, 0
	.param .b64 param0;
	st.param.b64 	[param0], %rd2006;
	.param .b64 param1;
	st.param.b64 	[param1], %rd2008;
	.param .b32 param2;
	st.param.b32 	[param2], 52;
	.param .b64 param3;
	st.param.b64 	[param3], %rd2010;
	.param .b64 param4;
	st.param.b64 	[param4], 1;
	call.uni 
	__assertfail, 
	(
	param0, 
	param1, 
	param2, 
	param3, 
	param4
	);
	} // callseq 129
$L__BB5_163:
	shl.b64 	%rd2011, %rd144, 3;
	add.s64 	%rd2012, %rd8, %rd2011;
	ld.global.u64 	%rd2013, [%rd2012];
	shl.b64 	%rd2014, %rd3120, 3;
	add.s64 	%rd2015, %rd8, %rd2014;
	ld.global.u64 	%rd2016, [%rd2015];
	add.s64 	%rd2017, %rd2016, %rd2013;
	st.global.u64 	[%rd2015], %rd2017;
$L__BB5_164:
	shr.u32 	%r26, %r2, 5;
	// begin inline asm
	mov.u32 %r740, %laneid;
	// end inline asm
	mov.b64 	{%r742, %r747}, %rd142;
	mov.b32 	%r758, 1;
	mov.b32 	%r759, 0;
	mov.b32 	%r760, -1;
	// begin inline asm
	shfl.sync.up.b32 %r741, %r742, %r758, %r759, %r760;
	// end inline asm
	// begin inline asm
	shfl.sync.up.b32 %r746, %r747, %r758, %r759, %r760;
	// end inline asm
	mov.b64 	{%r752, %r757}, %rd3120;
	// begin inline asm
	shfl.sync.up.b32 %r751, %r752, %r758, %r759, %r760;
	// end inline asm
	// begin inline asm
	shfl.sync.up.b32 %r756, %r757, %r758, %r759, %r760;
	// end inline asm
	setp.ne.s64 	%p280, %rd142, 0;
	mov.u64 	%rd3121, %rd3120;
	@%p280 bra 	$L__BB5_170;
	mov.b64 	%rd2018, {%r751, %r756};
	min.u64 	%rd3121, %rd2018, %rd3120;
	max.u64 	%rd147, %rd2018, %rd3120;
	setp.lt.u64 	%p281, %rd3121, %rd9;
	@%p281 bra 	$L__BB5_167;
	mov.u64 	%rd2019, $str$4;
	cvta.global.u64 	%rd2020, %rd2019;
	mov.u64 	%rd2021, $str$5;
	cvta.global.u64 	%rd2022, %rd2021;
	mov.u64 	%rd2023, __unnamed_1;
	cvta.global.u64 	%rd2024, %rd2023;
	{ // callseq 130, 0
	.param .b64 param0;
	st.param.b64 	[param0], %rd2020;
	.param .b64 param1;
	st.param.b64 	[param1], %rd2022;
	.param .b32 param2;
	st.param.b32 	[param2], 51;
	.param .b64 param3;
	st.param.b64 	[param3], %rd2024;
	.param .b64 param4;
	st.param.b64 	[param4], 1;
	call.uni 
	__assertfail, 
	(
	param0, 
	param1, 
	param2, 
	param3, 
	param4
	);
	} // callseq 130
$L__BB5_167:
	setp.lt.u64 	%p282, %rd147, %rd9;
	@%p282 bra 	$L__BB5_169;
	mov.u64 	%rd2025, $str$6;
	cvta.global.u64 	%rd2026, %rd2025;
	mov.u64 	%rd2027, $str$5;
	cvta.global.u64 	%rd2028, %rd2027;
	mov.u64 	%rd2029, __unnamed_1;
	cvta.global.u64 	%rd2030, %rd2029;
	{ // callseq 131, 0
	.param .b64 param0;
	st.param.b64 	[param0], %rd2026;
	.param .b64 param1;
	st.param.b64 	[param1], %rd2028;
	.param .b32 param2;
	st.param.b32 	[param2], 52;
	.param .b64 param3;
	st.param.b64 	[param3], %rd2030;
	.param .b64 param4;
	st.param.b64 	[param4], 1;
	call.uni 
	__assertfail, 
	(
	param0, 
	param1, 
	param2, 
	param3, 
	param4
	);
	} // callseq 131
$L__BB5_169:
	shl.b64 	%rd2031, %rd147, 3;
	add.s64 	%rd2032, %rd8, %rd2031;
	ld.global.u64 	%rd2033, [%rd2032];
	shl.b64 	%rd2034, %rd3121, 3;
	add.s64 	%rd2035, %rd8, %rd2034;
	ld.global.u64 	%rd2036, [%rd2035];
	add.s64 	%rd2037, %rd2036, %rd2033;
	st.global.u64 	[%rd2035], %rd2037;
$L__BB5_170:
	setp.lt.s32 	%p283, %r740, 1;
	mov.b64 	%rd2038, {%r741, %r746};
	selp.b64 	%rd2039, 0, %rd2038, %p283;
	add.s64 	%rd149, %rd2039, %rd142;
	mov.b64 	{%r762, %r767}, %rd149;
	selp.b64 	%rd150, %rd3120, %rd3121, %p283;
	mov.b64 	{%r772, %r777}, %rd150;
	mov.b32 	%r778, 2;
	mov.b32 	%r779, 0;
	mov.b32 	%r780, -1;
	// begin inline asm
	shfl.sync.up.b32 %r761, %r762, %r778, %r779, %r780;
	// end inline asm
	// begin inline asm
	shfl.sync.up.b32 %r766, %r767, %r778, %r779, %r780;
	// end inline asm
	// begin inline asm
	shfl.sync.up.b32 %r771, %r772, %r778, %r779, %r780;
	// end inline asm
	// begin inline asm
	shfl.sync.up.b32 %r776, %r777, %r778, %r779, %r780;
	// end inline asm
	setp.ne.s64 	%p284, %rd149, 0;
	mov.u64 	%rd3122, %rd150;
	@%p284 bra 	$L__BB5_176;
	mov.b64 	%rd2040, {%r771, %r776};
	min.u64 	%rd3122, %rd2040, %rd150;
	max.u64 	%rd152, %rd2040, %rd150;
	setp.lt.u64 	%p285, %rd3122, %rd9;
	@%p285 bra 	$L__BB5_173;
	mov.u64 	%rd2041, $str$4;
	cvta.global.u64 	%rd2042, %rd2041;
	mov.u64 	%rd2043, $str$5;
	cvta.global.u64 	%rd2044, %rd2043;
	mov.u64 	%rd2045, __unnamed_1;
	cvta.global.u64 	%rd2046, %rd2045;
	{ // callseq 132, 0
	.param .b64 param0;
	st.param.b64 	[param0], %rd2042;
	.param .b64 param1;
	st.param.b64 	[param1], %rd2044;
	.param .b32 param2;
	st.param.b32 	[param2], 51;
	.param .b64 param3;
	st.param.b64 	[param3], %rd2046;
	.param .b64 param4;
	st.param.b64 	[param4], 1;
	call.uni 
	__assertfail, 
	(
	param0, 
	param1, 
	param2, 
	param3, 
	param4
	);
	} // callseq 132
$L__BB5_173:
	setp.lt.u64 	%p286, %rd152, %rd9;
	@%p286 bra 	$L__BB5_175;
	mov.u64 	%rd2047, $str$6;
	cvta.global.u64 	%rd2048, %rd2047;
	mov.u64 	%rd2049, $str$5;
	cvta.global.u64 	%rd2050, %rd2049;
	mov.u64 	%rd2051, __unnamed_1;
	cvta.global.u64 	%rd2052, %rd2051;
	{ // callseq 133, 0
	.param .b64 param0;
	st.param.b64 	[param0], %rd2048;
	.param .b64 param1;
	st.param.b64 	[param1], %rd2050;
	.param .b32 param2;
	st.param.b32 	[param2], 52;
	.param .b64 param3;
	st.param.b64 	[param3], %rd2052;
	.param .b64 param4;
	st.param.b64 	[param4], 1;
	call.uni 
	__assertfail, 
	(
	param0, 
	param1, 
	param2, 
	param3, 
	param4
	);
	} // callseq 133
$L__BB5_175:
	shl.b64 	%rd2053, %rd152, 3;
	add.s64 	%rd2054, %rd8, %rd2053;
	ld.global.u64 	%rd2055, [%rd2054];
	shl.b64 	%rd2056, %rd3122, 3;
	add.s64 	%rd2057, %rd8, %rd2056;
	ld.global.u64 	%rd2058, [%rd2057];
	add.s64 	%rd2059, %rd2058, %rd2055;
	st.global.u64 	[%rd2057], %rd2059;
$L__BB5_176:
	setp.lt.s32 	%p287, %r740, 2;
	mov.b64 	%rd2060, {%r761, %r766};
	selp.b64 	%rd2061, 0, %rd2060, %p287;
	add.s64 	%rd154, %rd2061, %rd149;
	mov.b64 	{%r782, %r787}, %rd154;
	selp.b64 	%rd155, %rd150, %rd3122, %p287;
	mov.b64 	{%r792, %r797}, %rd155;
	mov.b32 	%r798, 4;
	mov.b32 	%r799, 0;
	mov.b32 	%r800, -1;
	// begin inline asm
	shfl.sync.up.b32 %r781, %r782, %r798, %r799, %r800;
	// end inline asm
	// begin inline asm
	shfl.sync.up.b32 %r786, %r787, %r798, %r799, %r800;
	// end inline asm
	// begin inline asm
	shfl.sync.up.b32 %r791, %r792, %r798, %r799, %r800;
	// end inline asm
	// begin inline asm
	shfl.sync.up.b32 %r796, %r797, %r798, %r799, %r800;
	// end inline asm
	setp.ne.s64 	%p288, %rd154, 0;
	mov.u64 	%rd3123, %rd155;
	@%p288 bra 	$L__BB5_182;
	mov.b64 	%rd2062, {%r791, %r796};
	min.u64 	%rd3123, %rd2062, %rd155;
	max.u64 	%rd157, %rd2062, %rd155;
	setp.lt.u64 	%p289, %rd3123, %rd9;
	@%p289 bra 	$L__BB5_179;
	mov.u64 	%rd2063, $str$4;
	cvta.global.u64 	%rd2064, %rd2063;
	mov.u64 	%rd2065, $str$5;
	cvta.global.u64 	%rd2066, %rd2065;
	mov.u64 	%rd2067, __unnamed_1;
	cvta.global.u64 	%rd2068, %rd2067;
	{ // callseq 134, 0
	.param .b64 param0;
	st.param.b64 	[param0], %rd2064;
	.param .b64 param1;
	st.param.b64 	[param1], %rd2066;
	.param .b32 param2;
	st.param.b32 	[param2], 51;
	.param .b64 param3;
	st.param.b64 	[param3], %rd2068;
	.param .b64 param4;
	st.param.b64 	[param4], 1;
	call.uni 
	__assertfail, 
	(
	param0, 
	param1, 
	param2, 
	param3, 
	param4
	);
	} // callseq 134
$L__BB5_179:
	setp.lt.u64 	%p290, %rd157, %rd9;
	@%p290 bra 	$L__BB5_181;
	mov.u64 	%rd2069, $str$6;
	cvta.global.u64 	%rd2070, %rd2069;
	mov.u64 	%rd2071, $str$5;
	cvta.global.u64 	%rd2072, %rd2071;
	mov.u64 	%rd2073, __unnamed_1;
	cvta.global.u64 	%rd2074, %rd2073;
	{ // callseq 135, 0
	.param .b64 param0;
	st.param.b64 	[param0], %rd2070;
	.param .b64 param1;
	st.param.b64 	[param1], %rd2072;
	.param .b32 param2;
	st.param.b32 	[param2], 52;
	.param .b64 param3;
	st.param.b64 	[param3], %rd2074;
	.param .b64 param4;
	st.param.b64 	[param4], 1;
	call.uni 
	__assertfail, 
	(
	param0, 
	param1, 
	param2, 
	param3, 
	param4
	);
	} // callseq 135
$L__BB5_181:
	shl.b64 	%rd2075, %rd157, 3;
	add.s64 	%rd2076, %rd8, %rd2075;
	ld.global.u64 	%rd2077, [%rd2076];
	shl.b64 	%rd2078, %rd3123, 3;
	add.s64 	%rd2079, %rd8, %rd2078;
	ld.global.u64 	%rd2080, [%rd2079];
	add.s64 	%rd2081, %rd2080, %rd2077;
	st.global.u64 	[%rd2079], %rd2081;
$L__BB5_182:
	setp.lt.s32 	%p291, %r740, 4;
	mov.b64 	%rd2082, {%r781, %r786};
	selp.b64 	%rd2083, 0, %rd2082, %p291;
	add.s64 	%rd159, %rd2083, %rd154;
	mov.b64 	{%r802, %r807}, %rd159;
	selp.b64 	%rd160, %rd155, %rd3123, %p291;
	mov.b64 	{%r812, %r817}, %rd160;
	mov.b32 	%r818, 8;
	mov.b32 	%r819, 0;
	mov.b32 	%r820, -1;
	// begin inline asm
	shfl.sync.up.b32 %r801, %r802, %r818, %r819, %r820;
	// end inline asm
	// begin inline asm
	shfl.sync.up.b32 %r806, %r807, %r818, %r819, %r820;
	// end inline asm
	// begin inline asm
	shfl.sync.up.b32 %r811, %r812, %r818, %r819, %r820;
	// end inline asm
	// begin inline asm
	shfl.sync.up.b32 %r816, %r817, %r818, %r819, %r820;
	// end inline asm
	setp.ne.s64 	%p292, %rd159, 0;
	mov.u64 	%rd3124, %rd160;
	@%p292 bra 	$L__BB5_188;
	mov.b64 	%rd2084, {%r811, %r816};
	min.u64 	%rd3124, %rd2084, %rd160;
	max.u64 	%rd162, %rd2084, %rd160;
	setp.lt.u64 	%p293, %rd3124, %rd9;
	@%p293 bra 	$L__BB5_185;
	mov.u64 	%rd2085, $str$4;
	cvta.global.u64 	%rd2086, %rd2085;
	mov.u64 	%rd2087, $str$5;
	cvta.global.u64 	%rd2088, %rd2087;
	mov.u64 	%rd2089, __unnamed_1;
	cvta.global.u64 	%rd2090, %rd2089;
	{ // callseq 136, 0
	.param .b64 param0;
	st.param.b64 	[param0], %rd2086;
	.param .b64 param1;
	st.param.b64 	[param1], %rd2088;
	.param .b32 param2;
	st.param.b32 	[param2], 51;
	.param .b64 param3;
	st.param.b64 	[param3], %rd2090;
	.param .b64 param4;
	st.param.b64 	[param4], 1;
	call.uni 
	__assertfail, 
	(
	param0, 
	param1, 
	param2, 
	param3, 
	param4
	);
	} // callseq 136
$L__BB5_185:
	setp.lt.u64 	%p294, %rd162, %rd9;
	@%p294 bra 	$L__BB5_187;
	mov.u64 	%rd2091, $str$6;
	cvta.global.u64 	%rd2092, %rd2091;
	mov.u64 	%rd2093, $str$5;
	cvta.global.u64 	%rd2094, %rd2093;
	mov.u64 	%rd2095, __unnamed_1;
	cvta.global.u64 	%rd2096, %rd2095;
	{ // callseq 137, 0
	.param .b64 param0;
	st.param.b64 	[param0], %rd2092;
	.param .b64 param1;
	st.param.b64 	[param1], %rd2094;
	.param .b32 param2;
	st.param.b32 	[param2], 52;
	.param .b64 param3;
	st.param.b64 	[param3], %rd2096;
	.param .b64 param4;
	st.param.b64 	[param4], 1;
	call.uni 
	__assertfail, 
	(
	param0, 
	param1, 
	param2, 
	param3, 
	param4
	);
	} // callseq 137
$L__BB5_187:
	shl.b64 	%rd2097, %rd162, 3;
	add.s64 	%rd2098, %rd8, %rd2097;
	ld.global.u64 	%rd2099, [%rd2098];
	shl.b64 	%rd2100, %rd3124, 3;
	add.s64 	%rd2101, %rd8, %rd2100;
	ld.global.u64 	%rd2102, [%rd2101];
	add.s64 	%rd2103, %rd2102, %rd2099;
	st.global.u64 	[%rd2101], %rd2103;
$L__BB5_188:
	setp.lt.s32 	%p295, %r740, 8;
	mov.b64 	%rd2104, {%r801, %r806};
	selp.b64 	%rd2105, 0, %rd2104, %p295;
	add.s64 	%rd164, %rd2105, %rd159;
	mov.b64 	{%r822, %r827}, %rd164;
	selp.b64 	%rd165, %rd160, %rd3124, %p295;
	mov.b64 	{%r832, %r837}, %rd165;
	mov.b32 	%r838, 16;
	mov.b32 	%r839, 0;
	mov.b32 	%r840, -1;
	// begin inline asm
	shfl.sync.up.b32 %r821, %r822, %r838, %r839, %r840;
	// end inline asm
	// begin inline asm
	shfl.sync.up.b32 %r826, %r827, %r838, %r839, %r840;
	// end inline asm
	// begin inline asm
	shfl.sync.up.b32 %r831, %r832, %r838, %r839, %r840;
	// end inline asm
	// begin inline asm
	shfl.sync.up.b32 %r836, %r837, %r838, %r839, %r840;
	// end inline asm
	setp.ne.s64 	%p296, %rd164, 0;
	mov.u64 	%rd3125, %rd165;
	@%p296 bra 	$L__BB5_194;
	mov.b64 	%rd2106, {%r831, %r836};
	min.u64 	%rd3125, %rd2106, %rd165;
	max.u64 	%rd167, %rd2106, %rd165;
	setp.lt.u64 	%p297, %rd3125, %rd9;
	@%p297 bra 	$L__BB5_191;
	mov.u64 	%rd2107, $str$4;
	cvta.global.u64 	%rd2108, %rd2107;
	mov.u64 	%rd2109, $str$5;
	cvta.global.u64 	%rd2110, %rd2109;
	mov.u64 	%rd2111, __unnamed_1;
	cvta.global.u64 	%rd2112, %rd2111;
	{ // callseq 138, 0
	.param .b64 param0;
	st.param.b64 	[param0], %rd2108;
	.param .b64 param1;
	st.param.b64 	[param1], %rd2110;
	.param .b32 param2;
	st.param.b32 	[param2], 51;
	.param .b64 param3;
	st.param.b64 	[param3], %rd2112;
	.param .b64 param4;
	st.param.b64 	[param4], 1;
	call.uni 
	__assertfail, 
	(
	param0, 
	param1, 
	param2, 
	param3, 
	param4
	);
	} // callseq 138
$L__BB5_191:
	setp.lt.u64 	%p298, %rd167, %rd9;
	@%p298 bra 	$L__BB5_193;
	mov.u64 	%rd2113, $str$6;
	cvta.global.u64 	%rd2114, %rd2113;
	mov.u64 	%rd2115, $str$5;
	cvta.global.u64 	%rd2116, %rd2115;
	mov.u64 	%rd2117, __unnamed_1;
	cvta.global.u64 	%rd2118, %rd2117;
	{ // callseq 139, 0
	.param .b64 param0;
	st.param.b64 	[param0], %rd2114;
	.param .b64 param1;
	st.param.b64 	[param1], %rd2116;
	.param .b32 param2;
	st.param.b32 	[param2], 52;
	.param .b64 param3;
	st.param.b64 	[param3], %rd2118;
	.param .b64 param4;
	st.param.b64 	[param4], 1;
	call.uni 
	__assertfail, 
	(
	param0, 
	param1, 
	param2, 
	param3, 
	param4
	);
	} // callseq 139
$L__BB5_193:
	shl.b64 	%rd2119, %rd167, 3;
	add.s64 	%rd2120, %rd8, %rd2119;
	ld.global.u64 	%rd2121, [%rd2120];
	shl.b64 	%rd2122, %rd3125, 3;
	add.s64 	%rd2123, %rd8, %rd2122;
	ld.global.u64 	%rd2124, [%rd2123];
	add.s64 	%rd2125, %rd2124, %rd2121;
	st.global.u64 	[%rd2123], %rd2125;
$L__BB5_194:
	setp.lt.s32 	%p299, %r740, 16;
	mov.b64 	%rd2126, {%r821, %r826};
	selp.b64 	%rd2127, 0, %rd2126, %p299;
	add.s64 	%rd169, %rd2127, %rd164;
	mov.b64 	{%r842, %r847}, %rd169;
	selp.b64 	%rd2128, %rd165, %rd3125, %p299;
	mov.b64 	{%r852, %r857}, %rd2128;
	mov.b32 	%r858, 1;
	mov.b32 	%r859, 0;
	mov.b32 	%r860, -1;
	// begin inline asm
	shfl.sync.up.b32 %r841, %r842, %r858, %r859, %r860;
	// end inline asm
	// begin inline asm
	shfl.sync.up.b32 %r846, %r847, %r858, %r859, %r860;
	// end inline asm
	mov.b64 	%rd3162, {%r841, %r846};
	// begin inline asm
	shfl.sync.up.b32 %r851, %r852, %r858, %r859, %r860;
	// end inline asm
	// begin inline asm
	shfl.sync.up.b32 %r856, %r857, %r858, %r859, %r860;
	// end inline asm
	mov.b64 	%rd3159, {%r851, %r856};
	setp.ne.s32 	%p300, %r740, 31;
	@%p300 bra 	$L__BB5_196;
	shl.b32 	%r861, %r26, 4;
	add.s32 	%r863, %r737, %r861;
	st.shared.v2.u64 	[%r863], {%rd169, %rd3125};
$L__BB5_196:
	bar.sync 	0;
	ld.shared.v2.u64 	{%rd172, %rd173}, [_ZZN3cub18CUB_300001_SM_10006detail6reduce23DeviceReduceByKeyKernelINS1_13reduce_by_key10policy_hubI23CustomReductionOperatorm15custom_key_typeE10Policy1000EPS7_SA_PmSB_SB_NS0_24ReduceByKeyScanTileStateImyLb0EEEN4cuda3std3__48equal_toIvEES6_ymEEvT0_T1_T2_T3_T4_T5_iT6_T7_T8_E12temp_storage];
	ld.shared.v2.u64 	{%rd174, %rd3126}, [_ZZN3cub18CUB_300001_SM_10006detail6reduce23DeviceReduceByKeyKernelINS1_13reduce_by_key10policy_hubI23CustomReductionOperatorm15custom_key_typeE10Policy1000EPS7_SA_PmSB_SB_NS0_24ReduceByKeyScanTileStateImyLb0EEEN4cuda3std3__48equal_toIvEES6_ymEEvT0_T1_T2_T3_T4_T5_iT6_T7_T8_E12temp_storage+16];
	setp.ne.s64 	%p301, %rd174, 0;
	@%p301 bra 	$L__BB5_202;
	min.u64 	%rd176, %rd173, %rd3126;
	max.u64 	%rd177, %rd173, %rd3126;
	setp.lt.u64 	%p302, %rd176, %rd9;
	@%p302 bra 	$L__BB5_199;
	mov.u64 	%rd2129, $str$4;
	cvta.global.u64 	%rd2130, %rd2129;
	mov.u64 	%rd2131, $str$5;
	cvta.global.u64 	%rd2132, %rd2131;
	mov.u64 	%rd2133, __unnamed_1;
	cvta.global.u64 	%rd2134, %rd2133;
	{ // callseq 140, 0
	.param .b64 param0;
	st.param.b64 	[param0], %rd2130;
	.param .b64 param1;
	st.param.b64 	[param1], %rd2132;
	.param .b32 param2;
	st.param.b32 	[param2], 51;
	.param .b64 param3;
	st.param.b64 	[param3], %rd2134;
	.param .b64 param4;
	st.param.b64 	[param4], 1;
	call.uni 
	__assertfail, 
	(
	param0, 
	param1, 
	param2, 
	param3, 
	param4
	);
	} // callseq 140
$L__BB5_199:
	setp.lt.u64 	%p303, %rd177, %rd9;
	@%p303 bra 	$L__BB5_201;
	mov.u64 	%rd2135, $str$6;
	cvta.global.u64 	%rd2136, %rd2135;
	mov.u64 	%rd2137, $str$5;
	cvta.global.u64 	%rd2138, %rd2137;
	mov.u64 	%rd2139, __unnamed_1;
	cvta.global.u64 	%rd2140, %rd2139;
	{ // callseq 141, 0
	.param .b64 param0;
	st.param.b64 	[param0], %rd2136;
	.param .b64 param1;
	st.param.b64 	[param1], %rd2138;
	.param .b32 param2;
	st.param.b32 	[param2], 52;
	.param .b64 param3;
	st.param.b64 	[param3], %rd2140;
	.param .b64 param4;
	st.param.b64 	[param4], 1;
	call.uni 
	__assertfail, 
	(
	param0, 
	param1, 
	param2, 
	param3, 
	param4
	);
	} // callseq 141
$L__BB5_201:
	shl.b64 	%rd2141, %rd177, 3;
	add.s64 	%rd2142, %rd8, %rd2141;
	ld.global.u64 	%rd2143, [%rd2142];
	shl.b64 	%rd2144, %rd176, 3;
	add.s64 	%rd2145, %rd8, %rd2144;
	ld.global.u64 	%rd2146, [%rd2145];
	add.s64 	%rd2147, %rd2146, %rd2143;
	st.global.u64 	[%rd2145], %rd2147;
	mov.u64 	%rd3126, %rd176;
$L__BB5_202:
	add.s64 	%rd2148, %rd174, %rd172;
	setp.eq.s32 	%p304, %r26, 2;
	selp.b64 	%rd179, %rd2148, %rd172, %p304;
	selp.b64 	%rd180, %rd3126, %rd173, %p304;
	ld.shared.v2.u64 	{%rd2149, %rd3127}, [_ZZN3cub18CUB_300001_SM_10006detail6reduce23DeviceReduceByKeyKernelINS1_13reduce_by_key10policy_hubI23CustomReductionOperatorm15custom_key_typeE10Policy1000EPS7_SA_PmSB_SB_NS0_24ReduceByKeyScanTileStateImyLb0EEEN4cuda3std3__48equal_toIvEES6_ymEEvT0_T1_T2_T3_T4_T5_iT6_T7_T8_E12temp_storage+32];
	add.s64 	%rd182, %rd2149, %rd2148;
	setp.ne.s64 	%p305, %rd2149, 0;
	@%p305 bra 	$L__BB5_208;
	min.u64 	%rd183, %rd3126, %rd3127;
	max.u64 	%rd184, %rd3126, %rd3127;
	setp.lt.u64 	%p306, %rd183, %rd9;
	@%p306 bra 	$L__BB5_205;
	mov.u64 	%rd2150, $str$4;
	cvta.global.u64 	%rd2151, %rd2150;
	mov.u64 	%rd2152, $str$5;
	cvta.global.u64 	%rd2153, %rd2152;
	mov.u64 	%rd2154, __unnamed_1;
	cvta.global.u64 	%rd2155, %rd2154;
	{ // callseq 142, 0
	.param .b64 param0;
	st.param.b64 	[param0], %rd2151;
	.param .b64 param1;
	st.param.b64 	[param1], %rd2153;
	.param .b32 param2;
	st.param.b32 	[param2], 51;
	.param .b64 param3;
	st.param.b64 	[param3], %rd2155;
	.param .b64 param4;
	st.param.b64 	[param4], 1;
	call.uni 
	__assertfail, 
	(
	param0, 
	param1, 
	param2, 
	param3, 
	param4
	);
	} // callseq 142
$L__BB5_205:
	setp.lt.u64 	%p307, %rd184, %rd9;
	@%p307 bra 	$L__BB5_207;
	mov.u64 	%rd2156, $str$6;
	cvta.global.u64 	%rd2157, %rd2156;
	mov.u64 	%rd2158, $str$5;
	cvta.global.u64 	%rd2159, %rd2158;
	mov.u64 	%rd2160, __unnamed_1;
	cvta.global.u64 	%rd2161, %rd2160;
	{ // callseq 143, 0
	.param .b64 param0;
	st.param.b64 	[param0], %rd2157;
	.param .b64 param1;
	st.param.b64 	[param1], %rd2159;
	.param .b32 param2;
	st.param.b32 	[param2], 52;
	.param .b64 param3;
	st.param.b64 	[param3], %rd2161;
	.param .b64 param4;
	st.param.b64 	[param4], 1;
	call.uni 
	__assertfail, 
	(
	param0, 
	param1, 
	param2, 
	param3, 
	param4
	);
	} // callseq 143
$L__BB5_207:
	shl.b64 	%rd2162, %rd184, 3;
	add.s64 	%rd2163, %rd8, %rd2162;
	ld.global.u64 	%rd2164, [%rd2163];
	shl.b64 	%rd2165, %rd183, 3;
	add.s64 	%rd2166, %rd8, %rd2165;
	ld.global.u64 	%rd2167, [%rd2166];
	add.s64 	%rd2168, %rd2167, %rd2164;
	st.global.u64 	[%rd2166], %rd2168;
	mov.u64 	%rd3127, %rd183;
$L__BB5_208:
	setp.eq.s32 	%p308, %r26, 3;
	selp.b64 	%rd186, %rd182, %rd179, %p308;
	selp.b64 	%rd187, %rd3127, %rd180, %p308;
	ld.shared.v2.u64 	{%rd2169, %rd3128}, [_ZZN3cub18CUB_300001_SM_10006detail6reduce23DeviceReduceByKeyKernelINS1_13reduce_by_key10policy_hubI23CustomReductionOperatorm15custom_key_typeE10Policy1000EPS7_SA_PmSB_SB_NS0_24ReduceByKeyScanTileStateImyLb0EEEN4cuda3std3__48equal_toIvEES6_ymEEvT0_T1_T2_T3_T4_T5_iT6_T7_T8_E12temp_storage+48];
	add.s64 	%rd189, %rd2169, %rd182;
	setp.ne.s64 	%p309, %rd2169, 0;
	@%p309 bra 	$L__BB5_214;
	min.u64 	%rd190, %rd3127, %rd3128;
	max.u64 	%rd191, %rd3127, %rd3128;
	setp.lt.u64 	%p310, %rd190, %rd9;
	@%p310 bra 	$L__BB5_211;
	mov.u64 	%rd2170, $str$4;
	cvta.global.u64 	%rd2171, %rd2170;
	mov.u64 	%rd2172, $str$5;
	cvta.global.u64 	%rd2173, %rd2172;
	mov.u64 	%rd2174, __unnamed_1;
	cvta.global.u64 	%rd2175, %rd2174;
	{ // callseq 144, 0
	.param .b64 param0;
	st.param.b64 	[param0], %rd2171;
	.param .b64 param1;
	st.param.b64 	[param1], %rd2173;
	.param .b32 param2;
	st.param.b32 	[param2], 51;
	.param .b64 param3;
	st.param.b64 	[param3], %rd2175;
	.param .b64 param4;
	st.param.b64 	[param4], 1;
	call.uni 
	__assertfail, 
	(
	param0, 
	param1, 
	param2, 
	param3, 
	param4
	);
	} // callseq 144
$L__BB5_211:
	setp.lt.u64 	%p311, %rd191, %rd9;
	@%p311 bra 	$L__BB5_213;
	mov.u64 	%rd2176, $str$6;
	cvta.global.u64 	%rd2177, %rd2176;
	mov.u64 	%rd2178, $str$5;
	cvta.global.u64 	%rd2179, %rd2178;
	mov.u64 	%rd2180, __unnamed_1;
	cvta.global.u64 	%rd2181, %rd2180;
	{ // callseq 145, 0
	.param .b64 param0;
	st.param.b64 	[param0], %rd2177;
	.param .b64 param1;
	st.param.b64 	[param1], %rd2179;
	.param .b32 param2;
	st.param.b32 	[param2], 52;
	.param .b64 param3;
	st.param.b64 	[param3], %rd2181;
	.param .b64 param4;
	st.param.b64 	[param4], 1;
	call.uni 
	__assertfail, 
	(
	param0, 
	param1, 
	param2, 
	param3, 
	param4
	);
	} // callseq 145
$L__BB5_213:
	shl.b64 	%rd2182, %rd191, 3;
	add.s64 	%rd2183, %rd8, %rd2182;
	ld.global.u64 	%rd2184, [%rd2183];
	shl.b64 	%rd2185, %rd190, 3;
	add.s64 	%rd2186, %rd8, %rd2185;
	ld.global.u64 	%rd2187, [%rd2186];
	add.s64 	%rd2188, %rd2187, %rd2184;
	st.global.u64 	[%rd2186], %rd2188;
	mov.u64 	%rd3128, %rd190;
$L__BB5_214:
	setp.lt.u32 	%p312, %r2, 32;
	@%p312 bra 	$L__BB5_222;
	setp.ne.s64 	%p313, %rd3162, 0;
	@%p313 bra 	$L__BB5_221;
	min.u64 	%rd193, %rd187, %rd3159;
	max.u64 	%rd194, %rd187, %rd3159;
	setp.lt.u64 	%p314, %rd193, %rd9;
	@%p314 bra 	$L__BB5_218;
	mov.u64 	%rd2189, $str$4;
	cvta.global.u64 	%rd2190, %rd2189;
	mov.u64 	%rd2191, $str$5;
	cvta.global.u64 	%rd2192, %rd2191;
	mov.u64 	%rd2193, __unnamed_1;
	cvta.global.u64 	%rd2194, %rd2193;
	{ // callseq 146, 0
	.param .b64 param0;
	st.param.b64 	[param0], %rd2190;
	.param .b64 param1;
	st.param.b64 	[param1], %rd2192;
	.param .b32 param2;
	st.param.b32 	[param2], 51;
	.param .b64 param3;
	st.param.b64 	[param3], %rd2194;
	.param .b64 param4;
	st.param.b64 	[param4], 1;
	call.uni 
	__assertfail, 
	(
	param0, 
	param1, 
	param2, 
	param3, 
	param4
	);
	} // callseq 146
$L__BB5_218:
	setp.lt.u64 	%p315, %rd194, %rd9;
	@%p315 bra 	$L__BB5_220;
	mov.u64 	%rd2195, $str$6;
	cvta.global.u64 	%rd2196, %rd2195;
	mov.u64 	%rd2197, $str$5;
	cvta.global.u64 	%rd2198, %rd2197;
	mov.u64 	%rd2199, __unnamed_1;
	cvta.global.u64 	%rd2200, %rd2199;
	{ // callseq 147, 0
	.param .b64 param0;
	st.param.b64 	[param0], %rd2196;
	.param .b64 param1;
	st.param.b64 	[param1], %rd2198;
	.param .b32 param2;
	st.param.b32 	[param2], 52;
	.param .b64 param3;
	st.param.b64 	[param3], %rd2200;
	.param .b64 param4;
	st.param.b64 	[param4], 1;
	call.uni 
	__assertfail, 
	(
	param0, 
	param1, 
	param2, 
	param3, 
	param4
	);
	} // callseq 147
$L__BB5_220:
	shl.b64 	%rd2201, %rd194, 3;
	add.s64 	%rd2202, %rd8, %rd2201;
	ld.global.u64 	%rd2203, [%rd2202];
	shl.b64 	%rd2204, %rd193, 3;
	add.s64 	%rd2205, %rd8, %rd2204;
	ld.global.u64 	%rd2206, [%rd2205];
	add.s64 	%rd2207, %rd2206, %rd2203;
	st.global.u64 	[%rd2205], %rd2207;
	mov.u64 	%rd3159, %rd193;
$L__BB5_221:
	setp.eq.s32 	%p316, %r740, 0;
	selp.b64 	%rd3159, %rd187, %rd3159, %p316;
	selp.b64 	%rd2208, 0, %rd3162, %p316;
	add.s64 	%rd3162, %rd186, %rd2208;
	bra.uni 	$L__BB5_327;
$L__BB5_222:
	setp.ne.s32 	%p317, %r2, 0;
	mul.wide.s32 	%rd2209, %r1, 4;
	add.s64 	%rd198, %rd661, %rd2209;
	@%p317 bra 	$L__BB5_224;
	st.shared.u64 	[_ZZN3cub18CUB_300001_SM_10006detail6reduce23DeviceReduceByKeyKernelINS1_13reduce_by_key10policy_hubI23CustomReductionOperatorm15custom_key_typeE10Policy1000EPS7_SA_PmSB_SB_NS0_24ReduceByKeyScanTileStateImyLb0EEEN4cuda3std3__48equal_toIvEES6_ymEEvT0_T1_T2_T3_T4_T5_iT6_T7_T8_E12temp_storage+136], %rd189;
	st.shared.u64 	[_ZZN3cub18CUB_300001_SM_10006detail6reduce23DeviceReduceByKeyKernelINS1_13reduce_by_key10policy_hubI23CustomReductionOperatorm15custom_key_typeE10Policy1000EPS7_SA_PmSB_SB_NS0_24ReduceByKeyScanTileStateImyLb0EEEN4cuda3std3__48equal_toIvEES6_ymEEvT0_T1_T2_T3_T4_T5_iT6_T7_T8_E12temp_storage+144], %rd3128;
	mul.wide.s32 	%rd2215, %r1, 16;
	add.s64 	%rd2216, %rd662, %rd2215;
	add.s64 	%rd2210, %rd2216, 512;
	// begin inline asm
	st.cg.u64 [%rd2210], %rd189;
	// end inline asm
	add.s64 	%rd2212, %rd2216, 520;
	// begin inline asm
	st.cg.u64 [%rd2212], %rd3128;
	// end inline asm
	add.s64 	%rd2214, %rd198, 128;
	mov.b32 	%r864, 100;
	// begin inline asm
	st.release.gpu.u32 [%rd2214], %r864;
	// end inline asm
$L__BB5_224:
	not.b32 	%r865, %r2;
	add.s32 	%r1258, %r1, %r865;
	mov.u32 	%r866, %nctaid.x;
	setp.gt.u32 	%p318, %r866, 499;
	@%p318 bra 	$L__BB5_226;
	membar.cta;
	bra.uni 	$L__BB5_227;
$L__BB5_226:
	mov.b32 	%r867, 450;
	// begin inline asm
	nanosleep.u32 %r867;
	// end inline asm
$L__BB5_227:
	mul.wide.s32 	%rd2217, %r1258, 4;
	add.s64 	%rd2218, %rd661, %rd2217;
	add.s64 	%rd199, %rd2218, 128;
$L__BB5_228:
	// begin inline asm
	ld.relaxed.gpu.u32 %r1257, [%rd199];
	// end inline asm
	membar.gl;
	setp.eq.s32 	%p319, %r1257, 99;
	mov.b32 	%r869, -1;
	vote.sync.any.pred 	%p320, %p319, %r869;
	@%p320 bra 	$L__BB5_228;
	setp.eq.s32 	%p321, %r1257, 101;
	@%p321 bra 	$L__BB5_232;
	setp.ne.s32 	%p322, %r1257, 100;
	@%p322 bra 	$L__BB5_233;
	mul.wide.s32 	%rd2231, %r1258, 16;
	add.s64 	%rd2232, %rd662, %rd2231;
	add.s64 	%rd2228, %rd2232, 512;
	// begin inline asm
	ld.cg.u64 %rd3132, [%rd2228];
	// end inline asm
	add.s64 	%rd2230, %rd2232, 520;
	// begin inline asm
	ld.cg.u64 %rd3131, [%rd2230];
	// end inline asm
	bra.uni 	$L__BB5_233;
$L__BB5_232:
	mul.wide.s32 	%rd2225, %r1258, 16;
	add.s64 	%rd2226, %rd663, %rd2225;
	add.s64 	%rd2222, %rd2226, 512;
	// begin inline asm
	ld.cg.u64 %rd3132, [%rd2222];
	// end inline asm
	add.s64 	%rd2224, %rd2226, 520;
	// begin inline asm
	ld.cg.u64 %rd3131, [%rd2224];
	// end inline asm
$L__BB5_233:
	setp.eq.s32 	%p323, %r1257, 101;
	mov.b32 	%r891, -1;
	vote.sync.ballot.b32 	%r892, %p323, %r891;
	// begin inline asm
	mov.u32 %r871, %lanemask_ge;
	// end inline asm
	and.b32  	%r893, %r892, %r871;
	or.b32  	%r894, %r893, -2147483648;
	add.s32 	%r895, %r894, -1;
	not.b32 	%r896, %r894;
	and.b32  	%r897, %r896, %r895;
	popc.b32 	%r51, %r897;
	mov.b64 	{%r873, %r878}, %rd3132;
	mov.b32 	%r889, 1;
	// begin inline asm
	shfl.sync.down.b32 %r872, %r873, %r889, %r51, %r891;
	// end inline asm
	// begin inline asm
	shfl.sync.down.b32 %r877, %r878, %r889, %r51, %r891;
	// end inline asm
	mov.b64 	{%r883, %r888}, %rd3131;
	// begin inline asm
	shfl.sync.down.b32 %r882, %r883, %r889, %r51, %r891;
	// end inline asm
	// begin inline asm
	shfl.sync.down.b32 %r887, %r888, %r889, %r51, %r891;
	// end inline asm
	setp.ge.s32 	%p325, %r740, %r51;
	@%p325 bra 	$L__BB5_240;
	mov.b64 	%rd2233, {%r872, %r877};
	add.s64 	%rd206, %rd3132, %rd2233;
	setp.ne.s64 	%p326, %rd3132, 0;
	mov.u64 	%rd3132, %rd206;
	@%p326 bra 	$L__BB5_240;
	mov.b64 	%rd2234, {%r882, %r887};
	min.u64 	%rd207, %rd2234, %rd3131;
	max.u64 	%rd208, %rd2234, %rd3131;
	setp.lt.u64 	%p327, %rd207, %rd9;
	@%p327 bra 	$L__BB5_237;
	mov.u64 	%rd2235, $str$4;
	cvta.global.u64 	%rd2236, %rd2235;
	mov.u64 	%rd2237, $str$5;
	cvta.global.u64 	%rd2238, %rd2237;
	mov.u64 	%rd2239, __unnamed_1;
	cvta.global.u64 	%rd2240, %rd2239;
	{ // callseq 148, 0
	.param .b64 param0;
	st.param.b64 	[param0], %rd2236;
	.param .b64 param1;
	st.param.b64 	[param1], %rd2238;
	.param .b32 param2;
	st.param.b32 	[param2], 51;
	.param .b64 param3;
	st.param.b64 	[param3], %rd2240;
	.param .b64 param4;
	st.param.b64 	[param4], 1;
	call.uni 
	__assertfail, 
	(
	param0, 
	param1, 
	param2, 
	param3, 
	param4
	);
	} // callseq 148
$L__BB5_237:
	setp.lt.u64 	%p328, %rd208, %rd9;
	@%p328 bra 	$L__BB5_239;
	mov.u64 	%rd2241, $str$6;
	cvta.global.u64 	%rd2242, %rd2241;
	mov.u64 	%rd2243, $str$5;
	cvta.global.u64 	%rd2244, %rd2243;
	mov.u64 	%rd2245, __unnamed_1;
	cvta.global.u64 	%rd2246, %rd2245;
	{ // callseq 149, 0
	.param .b64 param0;
	st.param.b64 	[param0], %rd2242;
	.param .b64 param1;
	st.param.b64 	[param1], %rd2244;
	.param .b32 param2;
	st.param.b32 	[param2], 52;
	.param .b64 param3;
	st.param.b64 	[param3], %rd2246;
	.param .b64 param4;
	st.param.b64 	[param4], 1;
	call.uni 
	__assertfail, 
	(
	param0, 
	param1, 
	param2, 
	param3, 
	param4
	);
	} // callseq 149
$L__BB5_239:
	shl.b64 	%rd2247, %rd208, 3;
	add.s64 	%rd2248, %rd8, %rd2247;
	ld.global.u64 	%rd2249, [%rd2248];
	shl.b64 	%rd2250, %rd207, 3;
	add.s64 	%rd2251, %rd8, %rd2250;
	ld.global.u64 	%rd2252, [%rd2251];
	add.s64 	%rd2253, %rd2252, %rd2249;
	st.global.u64 	[%rd2251], %rd2253;
	mov.u64 	%rd3132, %rd206;
	mov.u64 	%rd3131, %rd207;
$L__BB5_240:
	mov.b64 	{%r899, %r904}, %rd3132;
	mov.b32 	%r915, 2;
	mov.b32 	%r917, -1;
	// begin inline asm
	shfl.sync.down.b32 %r898, %r899, %r915, %r51, %r917;
	// end inline asm
	// begin inline asm
	shfl.sync.down.b32 %r903, %r904, %r915, %r51, %r917;
	// end inline asm
	mov.b64 	{%r909, %r914}, %rd3131;
	// begin inline asm
	shfl.sync.down.b32 %r908, %r909, %r915, %r51, %r917;
	// end inline asm
	// begin inline asm
	shfl.sync.down.b32 %r913, %r914, %r915, %r51, %r917;
	// end inline asm
	add.s32 	%r60, %r740, 2;
	setp.gt.s32 	%p329, %r60, %r51;
	@%p329 bra 	$L__BB5_247;
	mov.b64 	%rd2254, {%r898, %r903};
	add.s64 	%rd211, %rd3132, %rd2254;
	setp.ne.s64 	%p330, %rd3132, 0;
	mov.u64 	%rd3132, %rd211;
	@%p330 bra 	$L__BB5_247;
	mov.b64 	%rd2255, {%r908, %r913};
	min.u64 	%rd212, %rd2255, %rd3131;
	max.u64 	%rd213, %rd2255, %rd3131;
	setp.lt.u64 	%p331, %rd212, %rd9;
	@%p331 bra 	$L__BB5_244;
	mov.u64 	%rd2256, $str$4;
	cvta.global.u64 	%rd2257, %rd2256;
	mov.u64 	%rd2258, $str$5;
	cvta.global.u64 	%rd2259, %rd2258;
	mov.u64 	%rd2260, __unnamed_1;
	cvta.global.u64 	%rd2261, %rd2260;
	{ // callseq 150, 0
	.param .b64 param0;
	st.param.b64 	[param0], %rd2257;
	.param .b64 param1;
	st.param.b64 	[param1], %rd2259;
	.param .b32 param2;
	st.param.b32 	[param2], 51;
	.param .b64 param3;
	st.param.b64 	[param3], %rd2261;
	.param .b64 param4;
	st.param.b64 	[param4], 1;
	call.uni 
	__assertfail, 
	(
	param0, 
	param1, 
	param2, 
	param3, 
	param4
	);
	} // callseq 150
$L__BB5_244:
	setp.lt.u64 	%p332, %rd213, %rd9;
	@%p332 bra 	$L__BB5_246;
	mov.u64 	%rd2262, $str$6;
	cvta.global.u64 	%rd2263, %rd2262;
	mov.u64 	%rd2264, $str$5;
	cvta.global.u64 	%rd2265, %rd2264;
	mov.u64 	%rd2266, __unnamed_1;
	cvta.global.u64 	%rd2267, %rd2266;
	{ // callseq 151, 0
	.param .b64 param0;
	st.param.b64 	[param0], %rd2263;
	.param .b64 param1;
	st.param.b64 	[param1], %rd2265;
	.param .b32 param2;
	st.param.b32 	[param2], 52;
	.param .b64 param3;
	st.param.b64 	[param3], %rd2267;
	.param .b64 param4;
	st.param.b64 	[param4], 1;
	call.uni 
	__assertfail, 
	(
	param0, 
	param1, 
	param2, 
	param3, 
	param4
	);
	} // callseq 151
$L__BB5_246:
	shl.b64 	%rd2268, %rd213, 3;
	add.s64 	%rd2269, %rd8, %rd2268;
	ld.global.u64 	%rd2270, [%rd2269];
	shl.b64 	%rd2271, %rd212, 3;
	add.s64 	%rd2272, %rd8, %rd2271;
	ld.global.u64 	%rd2273, [%rd2272];
	add.s64 	%rd2274, %rd2273, %rd2270;
	st.global.u64 	[%rd2272], %rd2274;
	mov.u64 	%rd3132, %rd211;
	mov.u64 	%rd3131, %rd212;
$L__BB5_247:
	mov.b64 	{%r919, %r924}, %rd3132;
	mov.b32 	%r935, 4;
	mov.b32 	%r937, -1;
	// begin inline asm
	shfl.sync.down.b32 %r918, %r919, %r935, %r51, %r937;
	// end inline asm
	// begin inline asm
	shfl.sync.down.b32 %r923, %r924, %r935, %r51, %r937;
	// end inline asm
	mov.b64 	{%r929, %r934}, %rd3131;
	// begin inline asm
	shfl.sync.down.b32 %r928, %r929, %r935, %r51, %r937;
	// end inline asm
	// begin inline asm
	shfl.sync.down.b32 %r933, %r934, %r935, %r51, %r937;
	// end inline asm
	add.s32 	%r65, %r740, 4;
	setp.gt.s32 	%p333, %r65, %r51;
	@%p333 bra 	$L__BB5_254;
	mov.b64 	%rd2275, {%r918, %r923};
	add.s64 	%rd216, %rd3132, %rd2275;
	setp.ne.s64 	%p334, %rd3132, 0;
	mov.u64 	%rd3132, %rd216;
	@%p334 bra 	$L__BB5_254;
	mov.b64 	%rd2276, {%r928, %r933};
	min.u64 	%rd217, %rd2276, %rd3131;
	max.u64 	%rd218, %rd2276, %rd3131;
	setp.lt.u64 	%p335, %rd217, %rd9;
	@%p335 bra 	$L__BB5_251;
	mov.u64 	%rd2277, $str$4;
	cvta.global.u64 	%rd2278, %rd2277;
	mov.u64 	%rd2279, $str$5;
	cvta.global.u64 	%rd2280, %rd2279;
	mov.u64 	%rd2281, __unnamed_1;
	cvta.global.u64 	%rd2282, %rd2281;
	{ // callseq 152, 0
	.param .b64 param0;
	st.param.b64 	[param0], %rd2278;
	.param .b64 param1;
	st.param.b64 	[param1], %rd2280;
	.param .b32 param2;
	st.param.b32 	[param2], 51;
	.param .b64 param3;
	st.param.b64 	[param3], %rd2282;
	.param .b64 param4;
	st.param.b64 	[param4], 1;
	call.uni 
	__assertfail, 
	(
	param0, 
	param1, 
	param2, 
	param3, 
	param4
	);
	} // callseq 152
$L__BB5_251:
	setp.lt.u64 	%p336, %rd218, %rd9;
	@%p336 bra 	$L__BB5_253;
	mov.u64 	%rd2283, $str$6;
	cvta.global.u64 	%rd2284, %rd2283;
	mov.u64 	%rd2285, $str$5;
	cvta.global.u64 	%rd2286, %rd2285;
	mov.u64 	%rd2287, __unnamed_1;
	cvta.global.u64 	%rd2288, %rd2287;
	{ // callseq 153, 0
	.param .b64 param0;
	st.param.b64 	[param0], %rd2284;
	.param .b64 param1;
	st.param.b64 	[param1], %rd2286;
	.param .b32 param2;
	st.param.b32 	[param2], 52;
	.param .b64 param3;
	st.param.b64 	[param3], %rd2288;
	.param .b64 param4;
	st.param.b64 	[param4], 1;
	call.uni 
	__assertfail, 
	(
	param0, 
	param1, 
	param2, 
	param3, 
	param4
	);
	} // callseq 153
$L__BB5_253:
	shl.b64 	%rd2289, %rd218, 3;
	add.s64 	%rd2290, %rd8, %rd2289;
	ld.global.u64 	%rd2291, [%rd2290];
	shl.b64 	%rd2292, %rd217, 3;
	add.s64 	%rd2293, %rd8, %rd2292;
	ld.global.u64 	%rd2294, [%rd2293];
	add.s64 	%rd2295, %rd2294, %rd2291;
	st.global.u64 	[%rd2293], %rd2295;
	mov.u64 	%rd3132, %rd216;
	mov.u64 	%rd3131, %rd217;
$L__BB5_254:
	mov.b64 	{%r939, %r944}, %rd3132;
	mov.b32 	%r955, 8;
	mov.b32 	%r957, -1;
	// begin inline asm
	shfl.sync.down.b32 %r938, %r939, %r955, %r51, %r957;
	// end inline asm
	// begin inline asm
	shfl.sync.down.b32 %r943, %r944, %r955, %r51, %r957;
	// end inline asm
	mov.b64 	{%r949, %r954}, %rd3131;
	// begin inline asm
	shfl.sync.down.b32 %r948, %r949, %r955, %r51, %r957;
	// end inline asm
	// begin inline asm
	shfl.sync.down.b32 %r953, %r954, %r955, %r51, %r957;
	// end inline asm
	add.s32 	%r70, %r740, 8;
	setp.gt.s32 	%p337, %r70, %r51;
	@%p337 bra 	$L__BB5_261;
	mov.b64 	%rd2296, {%r938, %r943};
	add.s64 	%rd221, %rd3132, %rd2296;
	setp.ne.s64 	%p338, %rd3132, 0;
	mov.u64 	%rd3132, %rd221;
	@%p338 bra 	$L__BB5_261;
	mov.b64 	%rd2297, {%r948, %r953};
	min.u64 	%rd222, %rd2297, %rd3131;
	max.u64 	%rd223, %rd2297, %rd3131;
	setp.lt.u64 	%p339, %rd222, %rd9;
	@%p339 bra 	$L__BB5_258;
	mov.u64 	%rd2298, $str$4;
	cvta.global.u64 	%rd2299, %rd2298;
	mov.u64 	%rd2300, $str$5;
	cvta.global.u64 	%rd2301, %rd2300;
	mov.u64 	%rd2302, __unnamed_1;
	cvta.global.u64 	%rd2303, %rd2302;
	{ // callseq 154, 0
	.param .b64 param0;
	st.param.b64 	[param0], %rd2299;
	.param .b64 param1;
	st.param.b64 	[param1], %rd2301;
	.param .b32 param2;
	st.param.b32 	[param2], 51;
	.param .b64 param3;
	st.param.b64 	[param3], %rd2303;
	.param .b64 param4;
	st.param.b64 	[param4], 1;
	call.uni 
	__assertfail, 
	(
	param0, 
	param1, 
	param2, 
	param3, 
	param4
	);
	} // callseq 154
$L__BB5_258:
	setp.lt.u64 	%p340, %rd223, %rd9;
	@%p340 bra 	$L__BB5_260;
	mov.u64 	%rd2304, $str$6;
	cvta.global.u64 	%rd2305, %rd2304;
	mov.u64 	%rd2306, $str$5;
	cvta.global.u64 	%rd2307, %rd2306;
	mov.u64 	%rd2308, __unnamed_1;
	cvta.global.u64 	%rd2309, %rd2308;
	{ // callseq 155, 0
	.param .b64 param0;
	st.param.b64 	[param0], %rd2305;
	.param .b64 param1;
	st.param.b64 	[param1], %rd2307;
	.param .b32 param2;
	st.param.b32 	[param2], 52;
	.param .b64 param3;
	st.param.b64 	[param3], %rd2309;
	.param .b64 param4;
	st.param.b64 	[param4], 1;
	call.uni 
	__assertfail, 
	(
	param0, 
	param1, 
	param2, 
	param3, 
	param4
	);
	} // callseq 155
$L__BB5_260:
	shl.b64 	%rd2310, %rd223, 3;
	add.s64 	%rd2311, %rd8, %rd2310;
	ld.global.u64 	%rd2312, [%rd2311];
	shl.b64 	%rd2313, %rd222, 3;
	add.s64 	%rd2314, %rd8, %rd2313;
	ld.global.u64 	%rd2315, [%rd2314];
	add.s64 	%rd2316, %rd2315, %rd2312;
	st.global.u64 	[%rd2314], %rd2316;
	mov.u64 	%rd3132, %rd221;
	mov.u64 	%rd3131, %rd222;
$L__BB5_261:
	mov.b64 	{%r959, %r964}, %rd3132;
	mov.b32 	%r975, 16;
	mov.b32 	%r977, -1;
	// begin inline asm
	shfl.sync.down.b32 %r958, %r959, %r975, %r51, %r977;
	// end inline asm
	// begin inline asm
	shfl.sync.down.b32 %r963, %r964, %r975, %r51, %r977;
	// end inline asm
	mov.b64 	{%r969, %r974}, %rd3131;
	// begin inline asm
	shfl.sync.down.b32 %r968, %r969, %r975, %r51, %r977;
	// end inline asm
	// begin inline asm
	shfl.sync.down.b32 %r973, %r974, %r975, %r51, %r977;
	// end inline asm
	add.s32 	%r75, %r740, 16;
	setp.gt.s32 	%p341, %r75, %r51;
	@%p341 bra 	$L__BB5_268;
	mov.b64 	%rd2317, {%r958, %r963};
	add.s64 	%rd226, %rd3132, %rd2317;
	setp.ne.s64 	%p342, %rd3132, 0;
	mov.u64 	%rd3132, %rd226;
	@%p342 bra 	$L__BB5_268;
	mov.b64 	%rd2318, {%r968, %r973};
	min.u64 	%rd227, %rd2318, %rd3131;
	max.u64 	%rd228, %rd2318, %rd3131;
	setp.lt.u64 	%p343, %rd227, %rd9;
	@%p343 bra 	$L__BB5_265;
	mov.u64 	%rd2319, $str$4;
	cvta.global.u64 	%rd2320, %rd2319;
	mov.u64 	%rd2321, $str$5;
	cvta.global.u64 	%rd2322, %rd2321;
	mov.u64 	%rd2323, __unnamed_1;
	cvta.global.u64 	%rd2324, %rd2323;
	{ // callseq 156, 0
	.param .b64 param0;
	st.param.b64 	[param0], %rd2320;
	.param .b64 param1;
	st.param.b64 	[param1], %rd2322;
	.param .b32 param2;
	st.param.b32 	[param2], 51;
	.param .b64 param3;
	st.param.b64 	[param3], %rd2324;
	.param .b64 param4;
	st.param.b64 	[param4], 1;
	call.uni 
	__assertfail, 
	(
	param0, 
	param1, 
	param2, 
	param3, 
	param4
	);
	} // callseq 156
$L__BB5_265:
	setp.lt.u64 	%p344, %rd228, %rd9;
	@%p344 bra 	$L__BB5_267;
	mov.u64 	%rd2325, $str$6;
	cvta.global.u64 	%rd2326, %rd2325;
	mov.u64 	%rd2327, $str$5;
	cvta.global.u64 	%rd2328, %rd2327;
	mov.u64 	%rd2329, __unnamed_1;
	cvta.global.u64 	%rd2330, %rd2329;
	{ // callseq 157, 0
	.param .b64 param0;
	st.param.b64 	[param0], %rd2326;
	.param .b64 param1;
	st.param.b64 	[param1], %rd2328;
	.param .b32 param2;
	st.param.b32 	[param2], 52;
	.param .b64 param3;
	st.param.b64 	[param3], %rd2330;
	.param .b64 param4;
	st.param.b64 	[param4], 1;
	call.uni 
	__assertfail, 
	(
	param0, 
	param1, 
	param2, 
	param3, 
	param4
	);
	} // callseq 157
$L__BB5_267:
	shl.b64 	%rd2331, %rd228, 3;
	add.s64 	%rd2332, %rd8, %rd2331;
	ld.global.u64 	%rd2333, [%rd2332];
	shl.b64 	%rd2334, %rd227, 3;
	add.s64 	%rd2335, %rd8, %rd2334;
	ld.global.u64 	%rd2336, [%rd2335];
	add.s64 	%rd2337, %rd2336, %rd2333;
	st.global.u64 	[%rd2335], %rd2337;
	mov.u64 	%rd3132, %rd226;
	mov.u64 	%rd3131, %rd227;
$L__BB5_268:
$L__BB5_269:
	setp.ne.s32 	%p345, %r1257, 101;
	mov.b32 	%r978, -1;
	vote.sync.all.pred 	%p346, %p345, %r978;
	not.pred 	%p347, %p346;
	@%p347 bra 	$L__BB5_317;
	mul.wide.s32 	%rd2500, %r1258, 4;
	add.s64 	%rd235, %rd661, %rd2500;
$L__BB5_271:
	// begin inline asm
	ld.relaxed.gpu.u32 %r1257, [%rd235];
	// end inline asm
	membar.gl;
	setp.eq.s32 	%p374, %r1257, 99;
	mov.b32 	%r982, -1;
	vote.sync.any.pred 	%p375, %p374, %r982;
	@%p375 bra 	$L__BB5_271;
	setp.eq.s32 	%p376, %r1257, 101;
	@%p376 bra 	$L__BB5_275;
	setp.ne.s32 	%p377, %r1257, 100;
	@%p377 bra 	$L__BB5_276;
	mul.wide.s32 	%rd2511, %r1258, 16;
	add.s64 	%rd2508, %rd662, %rd2511;
	// begin inline asm
	ld.cg.u64 %rd3142, [%rd2508];
	// end inline asm
	add.s64 	%rd2510, %rd2508, 8;
	// begin inline asm
	ld.cg.u64 %rd3143, [%rd2510];
	// end inline asm
	bra.uni 	$L__BB5_276;
$L__BB5_275:
	mul.wide.s32 	%rd2506, %r1258, 16;
	add.s64 	%rd2503, %rd663, %rd2506;
	// begin inline asm
	ld.cg.u64 %rd3142, [%rd2503];
	// end inline asm
	add.s64 	%rd2505, %rd2503, 8;
	// begin inline asm
	ld.cg.u64 %rd3143, [%rd2505];
	// end inline asm
$L__BB5_276:
	mov.b32 	%r1003, -1;
	vote.sync.ballot.b32 	%r1004, %p376, %r1003;
	and.b32  	%r1005, %r1004, %r871;
	or.b32  	%r1006, %r1005, -2147483648;
	add.s32 	%r1007, %r1006, -1;
	not.b32 	%r1008, %r1006;
	and.b32  	%r1009, %r1008, %r1007;
	popc.b32 	%r79, %r1009;
	mov.b64 	{%r985, %r990}, %rd3142;
	mov.b32 	%r1001, 1;
	// begin inline asm
	shfl.sync.down.b32 %r984, %r985, %r1001, %r79, %r1003;
	// end inline asm
	// begin inline asm
	shfl.sync.down.b32 %r989, %r990, %r1001, %r79, %r1003;
	// end inline asm
	mov.b64 	{%r995, %r1000}, %rd3143;
	// begin inline asm
	shfl.sync.down.b32 %r994, %r995, %r1001, %r79, %r1003;
	// end inline asm
	// begin inline asm
	shfl.sync.down.b32 %r999, %r1000, %r1001, %r79, %r1003;
	// end inline asm
	setp.ge.s32 	%p380, %r740, %r79;
	mov.u64 	%rd3150, %rd3142;
	mov.u64 	%rd3151, %rd3143;
	@%p380 bra 	$L__BB5_283;
	mov.b64 	%rd2512, {%r984, %r989};
	add.s64 	%rd3150, %rd3142, %rd2512;
	setp.ne.s64 	%p381, %rd3142, 0;
	@%p381 bra 	$L__BB5_283;
	mov.b64 	%rd2513, {%r994, %r999};
	min.u64 	%rd3151, %rd2513, %rd3143;
	max.u64 	%rd244, %rd2513, %rd3143;
	setp.lt.u64 	%p382, %rd3151, %rd9;
	@%p382 bra 	$L__BB5_280;
	mov.u64 	%rd2514, $str$4;
	cvta.global.u64 	%rd2515, %rd2514;
	mov.u64 	%rd2516, $str$5;
	cvta.global.u64 	%rd2517, %rd2516;
	mov.u64 	%rd2518, __unnamed_1;
	cvta.global.u64 	%rd2519, %rd2518;
	{ // callseq 174, 0
	.param .b64 param0;
	st.param.b64 	[param0], %rd2515;
	.param .b64 param1;
	st.param.b64 	[param1], %rd2517;
	.param .b32 param2;
	st.param.b32 	[param2], 51;
	.param .b64 param3;
	st.param.b64 	[param3], %rd2519;
	.param .b64 param4;
	st.param.b64 	[param4], 1;
	call.uni 
	__assertfail, 
	(
	param0, 
	param1, 
	param2, 
	param3, 
	param4
	);
	} // callseq 174
$L__BB5_280:
	setp.lt.u64 	%p383, %rd244, %rd9;
	@%p383 bra 	$L__BB5_282;
	mov.u64 	%rd2520, $str$6;
	cvta.global.u64 	%rd2521, %rd2520;
	mov.u64 	%rd2522, $str$5;
	cvta.global.u64 	%rd2523, %rd2522;
	mov.u64 	%rd2524, __unnamed_1;
	cvta.global.u64 	%rd2525, %rd2524;
	{ // callseq 175, 0
	.param .b64 param0;
	st.param.b64 	[param0], %rd2521;
	.param .b64 param1;
	st.param.b64 	[param1], %rd2523;
	.param .b32 param2;
	st.param.b32 	[param2], 52;
	.param .b64 param3;
	st.param.b64 	[param3], %rd2525;
	.param .b64 param4;
	st.param.b64 	[param4], 1;
	call.uni 
	__assertfail, 
	(
	param0, 
	param1, 
	param2, 
	param3, 
	param4
	);
	} // callseq 175
$L__BB5_282:
	shl.b64 	%rd2526, %rd244, 3;
	add.s64 	%rd2527, %rd8, %rd2526;
	ld.global.u64 	%rd2528, [%rd2527];
	shl.b64 	%rd2529, %rd3151, 3;
	add.s64 	%rd2530, %rd8, %rd2529;
	ld.global.u64 	%rd2531, [%rd2530];
	add.s64 	%rd2532, %rd2531, %rd2528;
	st.global.u64 	[%rd2530], %rd2532;
$L__BB5_283:
	mov.b64 	{%r1011, %r1016}, %rd3150;
	mov.b32 	%r1027, 2;
	mov.b32 	%r1029, -1;
	// begin inline asm
	shfl.sync.down.b32 %r1010, %r1011, %r1027, %r79, %r1029;
	// end inline asm
	// begin inline asm
	shfl.sync.down.b32 %r1015, %r1016, %r1027, %r79, %r1029;
	// end inline asm
	mov.b64 	{%r1021, %r1026}, %rd3151;
	// begin inline asm
	shfl.sync.down.b32 %r1020, %r1021, %r1027, %r79, %r1029;
	// end inline asm
	// begin inline asm
	shfl.sync.down.b32 %r1025, %r1026, %r1027, %r79, %r1029;
	// end inline asm
	setp.gt.s32 	%p384, %r60, %r79;
	@%p384 bra 	$L__BB5_290;
	mov.b64 	%rd2533, {%r1010, %r1015};
	add.s64 	%rd247, %rd3150, %rd2533;
	setp.ne.s64 	%p385, %rd3150, 0;
	mov.u64 	%rd3150, %rd247;
	@%p385 bra 	$L__BB5_290;
	mov.b64 	%rd2534, {%r1020, %r1025};
	min.u64 	%rd248, %rd2534, %rd3151;
	max.u64 	%rd249, %rd2534, %rd3151;
	setp.lt.u64 	%p386, %rd248, %rd9;
	@%p386 bra 	$L__BB5_287;
	mov.u64 	%rd2535, $str$4;
	cvta.global.u64 	%rd2536, %rd2535;
	mov.u64 	%rd2537, $str$5;
	cvta.global.u64 	%rd2538, %rd2537;
	mov.u64 	%rd2539, __unnamed_1;
	cvta.global.u64 	%rd2540, %rd2539;
	{ // callseq 176, 0
	.param .b64 param0;
	st.param.b64 	[param0], %rd2536;
	.param .b64 param1;
	st.param.b64 	[param1], %rd2538;
	.param .b32 param2;
	st.param.b32 	[param2], 51;
	.param .b64 param3;
	st.param.b64 	[param3], %rd2540;
	.param .b64 param4;
	st.param.b64 	[param4], 1;
	call.uni 
	__assertfail, 
	(
	param0, 
	param1, 
	param2, 
	param3, 
	param4
	);
	} // callseq 176
$L__BB5_287:
	setp.lt.u64 	%p387, %rd249, %rd9;
	@%p387 bra 	$L__BB5_289;
	mov.u64 	%rd2541, $str$6;
	cvta.global.u64 	%rd2542, %rd2541;
	mov.u64 	%rd2543, $str$5;
	cvta.global.u64 	%rd2544, %rd2543;
	mov.u64 	%rd2545, __unnamed_1;
	cvta.global.u64 	%rd2546, %rd2545;
	{ // callseq 177, 0
	.param .b64 param0;
	st.param.b64 	[param0], %rd2542;
	.param .b64 param1;
	st.param.b64 	[param1], %rd2544;
	.param .b32 param2;
	st.param.b32 	[param2], 52;
	.param .b64 param3;
	st.param.b64 	[param3], %rd2546;
	.param .b64 param4;
	st.param.b64 	[param4], 1;
	call.uni 
	__assertfail, 
	(
	param0, 
	param1, 
	param2, 
	param3, 
	param4
	);
	} // callseq 177
$L__BB5_289:
	shl.b64 	%rd2547, %rd249, 3;
	add.s64 	%rd2548, %rd8, %rd2547;
	ld.global.u64 	%rd2549, [%rd2548];
	shl.b64 	%rd2550, %rd248, 3;
	add.s64 	%rd2551, %rd8, %rd2550;
	ld.global.u64 	%rd2552, [%rd2551];
	add.s64 	%rd2553, %rd2552, %rd2549;
	st.global.u64 	[%rd2551], %rd2553;
	mov.u64 	%rd3150, %rd247;
	mov.u64 	%rd3151, %rd248;
$L__BB5_290:
	mov.b64 	{%r1031, %r1036}, %rd3150;
	mov.b32 	%r1047, 4;
	mov.b32 	%r1049, -1;
	// begin inline asm
	shfl.sync.down.b32 %r1030, %r1031, %r1047, %r79, %r1049;
	// end inline asm
	// begin inline asm
	shfl.sync.down.b32 %r1035, %r1036, %r1047, %r79, %r1049;
	// end inline asm
	mov.b64 	{%r1041, %r1046}, %rd3151;
	// begin inline asm
	shfl.sync.down.b32 %r1040, %r1041, %r1047, %r79, %r1049;
	// end inline asm
	// begin inline asm
	shfl.sync.down.b32 %r1045, %r1046, %r1047, %r79, %r1049;
	// end inline asm
	setp.gt.s32 	%p388, %r65, %r79;
	@%p388 bra 	$L__BB5_297;
	mov.b64 	%rd2554, {%r1030, %r1035};
	add.s64 	%rd252, %rd3150, %rd2554;
	setp.ne.s64 	%p389, %rd3150, 0;
	mov.u64 	%rd3150, %rd252;
	@%p389 bra 	$L__BB5_297;
	mov.b64 	%rd2555, {%r1040, %r1045};
	min.u64 	%rd253, %rd2555, %rd3151;
	max.u64 	%rd254, %rd2555, %rd3151;
	setp.lt.u64 	%p390, %rd253, %rd9;
	@%p390 bra 	$L__BB5_294;
	mov.u64 	%rd2556, $str$4;
	cvta.global.u64 	%rd2557, %rd2556;
	mov.u64 	%rd2558, $str$5;
	cvta.global.u64 	%rd2559, %rd2558;
	mov.u64 	%rd2560, __unnamed_1;
	cvta.global.u64 	%rd2561, %rd2560;
	{ // callseq 178, 0
	.param .b64 param0;
	st.param.b64 	[param0], %rd2557;
	.param .b64 param1;
	st.param.b64 	[param1], %rd2559;
	.param .b32 param2;
	st.param.b32 	[param2], 51;
	.param .b64 param3;
	st.param.b64 	[param3], %rd2561;
	.param .b64 param4;
	st.param.b64 	[param4], 1;
	call.uni 
	__assertfail, 
	(
	param0, 
	param1, 
	param2, 
	param3, 
	param4
	);
	} // callseq 178
$L__BB5_294:
	setp.lt.u64 	%p391, %rd254, %rd9;
	@%p391 bra 	$L__BB5_296;
	mov.u64 	%rd2562, $str$6;
	cvta.global.u64 	%rd2563, %rd2562;
	mov.u64 	%rd2564, $str$5;
	cvta.global.u64 	%rd2565, %rd2564;
	mov.u64 	%rd2566, __unnamed_1;
	cvta.global.u64 	%rd2567, %rd2566;
	{ // callseq 179, 0
	.param .b64 param0;
	st.param.b64 	[param0], %rd2563;
	.param .b64 param1;
	st.param.b64 	[param1], %rd2565;
	.param .b32 param2;
	st.param.b32 	[param2], 52;
	.param .b64 param3;
	st.param.b64 	[param3], %rd2567;
	.param .b64 param4;
	st.param.b64 	[param4], 1;
	call.uni 
	__assertfail, 
	(
	param0, 
	param1, 
	param2, 
	param3, 
	param4
	);
	} // callseq 179
$L__BB5_296:
	shl.b64 	%rd2568, %rd254, 3;
	add.s64 	%rd2569, %rd8, %rd2568;
	ld.global.u64 	%rd2570, [%rd2569];
	shl.b64 	%rd2571, %rd253, 3;
	add.s64 	%rd2572, %rd8, %rd2571;
	ld.global.u64 	%rd2573, [%rd2572];
	add.s64 	%rd2574, %rd2573, %rd2570;
	st.global.u64 	[%rd2572], %rd2574;
	mov.u64 	%rd3150, %rd252;
	mov.u64 	%rd3151, %rd253;
$L__BB5_297:
	mov.b64 	{%r1051, %r1056}, %rd3150;
	mov.b32 	%r1067, 8;
	mov.b32 	%r1069, -1;
	// begin inline asm
	shfl.sync.down.b32 %r1050, %r1051, %r1067, %r79, %r1069;
	// end inline asm
	// begin inline asm
	shfl.sync.down.b32 %r1055, %r1056, %r1067, %r79, %r1069;
	// end inline asm
	mov.b64 	{%r1061, %r1066}, %rd3151;
	// begin inline asm
	shfl.sync.down.b32 %r1060, %r1061, %r1067, %r79, %r1069;
	// end inline asm
	// begin inline asm
	shfl.sync.down.b32 %r1065, %r1066, %r1067, %r79, %r1069;
	// end inline asm
	setp.gt.s32 	%p392, %r70, %r79;
	@%p392 bra 	$L__BB5_304;
	mov.b64 	%rd2575, {%r1050, %r1055};
	add.s64 	%rd257, %rd3150, %rd2575;
	setp.ne.s64 	%p393, %rd3150, 0;
	mov.u64 	%rd3150, %rd257;
	@%p393 bra 	$L__BB5_304;
	mov.b64 	%rd2576, {%r1060, %r1065};
	min.u64 	%rd258, %rd2576, %rd3151;
	max.u64 	%rd259, %rd2576, %rd3151;
	setp.lt.u64 	%p394, %rd258, %rd9;
	@%p394 bra 	$L__BB5_301;
	mov.u64 	%rd2577, $str$4;
	cvta.global.u64 	%rd2578, %rd2577;
	mov.u64 	%rd2579, $str$5;
	cvta.global.u64 	%rd2580, %rd2579;
	mov.u64 	%rd2581, __unnamed_1;
	cvta.global.u64 	%rd2582, %rd2581;
	{ // callseq 180, 0
	.param .b64 param0;
	st.param.b64 	[param0], %rd2578;
	.param .b64 param1;
	st.param.b64 	[param1], %rd2580;
	.param .b32 param2;
	st.param.b32 	[param2], 51;
	.param .b64 param3;
	st.param.b64 	[param3], %rd2582;
	.param .b64 param4;
	st.param.b64 	[param4], 1;
	call.uni 
	__assertfail, 
	(
	param0, 
	param1, 
	param2, 
	param3, 
	param4
	);
	} // callseq 180
$L__BB5_301:
	setp.lt.u64 	%p395, %rd259, %rd9;
	@%p395 bra 	$L__BB5_303;
	mov.u64 	%rd2583, $str$6;
	cvta.global.u64 	%rd2584, %rd2583;
	mov.u64 	%rd2585, $str$5;
	cvta.global.u64 	%rd2586, %rd2585;
	mov.u64 	%rd2587, __unnamed_1;
	cvta.global.u64 	%rd2588, %rd2587;
	{ // callseq 181, 0
	.param .b64 param0;
	st.param.b64 	[param0], %rd2584;
	.param .b64 param1;
	st.param.b64 	[param1], %rd2586;
	.param .b32 param2;
	st.param.b32 	[param2], 52;
	.param .b64 param3;
	st.param.b64 	[param3], %rd2588;
	.param .b64 param4;
	st.param.b64 	[param4], 1;
	call.uni 
	__assertfail, 
	(
	param0, 
	param1, 
	param2, 
	param3, 
	param4
	);
	} // callseq 181
$L__BB5_303:
	shl.b64 	%rd2589, %rd259, 3;
	add.s64 	%rd2590, %rd8, %rd2589;
	ld.global.u64 	%rd2591, [%rd2590];
	shl.b64 	%rd2592, %rd258, 3;
	add.s64 	%rd2593, %rd8, %rd2592;
	ld.global.u64 	%rd2594, [%rd2593];
	add.s64 	%rd2595, %rd2594, %rd2591;
	st.global.u64 	[%rd2593], %rd2595;
	mov.u64 	%rd3150, %rd257;
	mov.u64 	%rd3151, %rd258;
$L__BB5_304:
	mov.b64 	{%r1071, %r1076}, %rd3150;
	mov.b32 	%r1087, 16;
	mov.b32 	%r1089, -1;
	// begin inline asm
	shfl.sync.down.b32 %r1070, %r1071, %r1087, %r79, %r1089;
	// end inline asm
	// begin inline asm
	shfl.sync.down.b32 %r1075, %r1076, %r1087, %r79, %r1089;
	// end inline asm
	mov.b64 	{%r1081, %r1086}, %rd3151;
	// begin inline asm
	shfl.sync.down.b32 %r1080, %r1081, %r1087, %r79, %r1089;
	// end inline asm
	// begin inline asm
	shfl.sync.down.b32 %r1085, %r1086, %r1087, %r79, %r1089;
	// end inline asm
	setp.gt.s32 	%p396, %r75, %r79;
	@%p396 bra 	$L__BB5_311;
	mov.b64 	%rd2596, {%r1070, %r1075};
	add.s64 	%rd262, %rd3150, %rd2596;
	setp.ne.s64 	%p397, %rd3150, 0;
	mov.u64 	%rd3150, %rd262;
	@%p397 bra 	$L__BB5_311;
	mov.b64 	%rd2597, {%r1080, %r1085};
	min.u64 	%rd263, %rd2597, %rd3151;
	max.u64 	%rd264, %rd2597, %rd3151;
	setp.lt.u64 	%p398, %rd263, %rd9;
	@%p398 bra 	$L__BB5_308;
	mov.u64 	%rd2598, $str$4;
	cvta.global.u64 	%rd2599, %rd2598;
	mov.u64 	%rd2600, $str$5;
	cvta.global.u64 	%rd2601, %rd2600;
	mov.u64 	%rd2602, __unnamed_1;
	cvta.global.u64 	%rd2603, %rd2602;
	{ // callseq 182, 0
	.param .b64 param0;
	st.param.b64 	[param0], %rd2599;
	.param .b64 param1;
	st.param.b64 	[param1], %rd2601;
	.param .b32 param2;
	st.param.b32 	[param2], 51;
	.param .b64 param3;
	st.param.b64 	[param3], %rd2603;
	.param .b64 param4;
	st.param.b64 	[param4], 1;
	call.uni 
	__assertfail, 
	(
	param0, 
	param1, 
	param2, 
	param3, 
	param4
	);
	} // callseq 182
$L__BB5_308:
	setp.lt.u64 	%p399, %rd264, %rd9;
	@%p399 bra 	$L__BB5_310;
	mov.u64 	%rd2604, $str$6;
	cvta.global.u64 	%rd2605, %rd2604;
	mov.u64 	%rd2606, $str$5;
	cvta.global.u64 	%rd2607, %rd2606;
	mov.u64 	%rd2608, __unnamed_1;
	cvta.global.u64 	%rd2609, %rd2608;
	{ // callseq 183, 0
	.param .b64 param0;
	st.param.b64 	[param0], %rd2605;
	.param .b64 param1;
	st.param.b64 	[param1], %rd2607;
	.param .b32 param2;
	st.param.b32 	[param2], 52;
	.param .b64 param3;
	st.param.b64 	[param3], %rd2609;
	.param .b64 param4;
	st.param.b64 	[param4], 1;
	call.uni 
	__assertfail, 
	(
	param0, 
	param1, 
	param2, 
	param3, 
	param4
	);
	} // callseq 183
$L__BB5_310:
	shl.b64 	%rd2610, %rd264, 3;
	add.s64 	%rd2611, %rd8, %rd2610;
	ld.global.u64 	%rd2612, [%rd2611];
	shl.b64 	%rd2613, %rd263, 3;
	add.s64 	%rd2614, %rd8, %rd2613;
	ld.global.u64 	%rd2615, [%rd2614];
	add.s64 	%rd2616, %rd2615, %rd2612;
	st.global.u64 	[%rd2614], %rd2616;
	mov.u64 	%rd3150, %rd262;
	mov.u64 	%rd3151, %rd263;
$L__BB5_311:
	add.s32 	%r1258, %r1258, -32;
	add.s64 	%rd267, %rd3150, %rd3132;
	setp.ne.s64 	%p400, %rd3132, 0;
	mov.u64 	%rd3132, %rd267;
	@%p400 bra 	$L__BB5_269;
	min.u64 	%rd268, %rd3151, %rd3131;
	max.u64 	%rd269, %rd3151, %rd3131;
	setp.lt.u64 	%p401, %rd268, %rd9;
	@%p401 bra 	$L__BB5_314;
	mov.u64 	%rd2617, $str$4;
	cvta.global.u64 	%rd2618, %rd2617;
	mov.u64 	%rd2619, $str$5;
	cvta.global.u64 	%rd2620, %rd2619;
	mov.u64 	%rd2621, __unnamed_1;
	cvta.global.u64 	%rd2622, %rd2621;
	{ // callseq 184, 0
	.param .b64 param0;
	st.param.b64 	[param0], %rd2618;
	.param .b64 param1;
	st.param.b64 	[param1], %rd2620;
	.param .b32 param2;
	st.param.b32 	[param2], 51;
	.param .b64 param3;
	st.param.b64 	[param3], %rd2622;
	.param .b64 param4;
	st.param.b64 	[param4], 1;
	call.uni 
	__assertfail, 
	(
	param0, 
	param1, 
	param2, 
	param3, 
	param4
	);
	} // callseq 184
$L__BB5_314:
	setp.lt.u64 	%p402, %rd269, %rd9;
	@%p402 bra 	$L__BB5_316;
	mov.u64 	%rd2623, $str$6;
	cvta.global.u64 	%rd2624, %rd2623;
	mov.u64 	%rd2625, $str$5;
	cvta.global.u64 	%rd2626, %rd2625;
	mov.u64 	%rd2627, __unnamed_1;
	cvta.global.u64 	%rd2628, %rd2627;
	{ // callseq 185, 0
	.param .b64 param0;
	st.param.b64 	[param0], %rd2624;
	.param .b64 param1;
	st.param.b64 	[param1], %rd2626;
	.param .b32 param2;
	st.param.b32 	[param2], 52;
	.param .b64 param3;
	st.param.b64 	[param3], %rd2628;
	.param .b64 param4;
	st.param.b64 	[param4], 1;
	call.uni 
	__assertfail, 
	(
	param0, 
	param1, 
	param2, 
	param3, 
	param4
	);
	} // callseq 185
$L__BB5_316:
	shl.b64 	%rd2629, %rd269, 3;
	add.s64 	%rd2630, %rd8, %rd2629;
	ld.global.u64 	%rd2631, [%rd2630];
	shl.b64 	%rd2632, %rd268, 3;
	add.s64 	%rd2633, %rd8, %rd2632;
	ld.global.u64 	%rd2634, [%rd2633];
	add.s64 	%rd2635, %rd2634, %rd2631;
	st.global.u64 	[%rd2633], %rd2635;
	mov.u64 	%rd3132, %rd267;
	mov.u64 	%rd3131, %rd268;
	bra.uni 	$L__BB5_269;
$L__BB5_317:
	setp.ne.s32 	%p348, %r2, 0;
	@%p348 bra 	$L__BB5_325;
	setp.ne.s64 	%p349, %rd189, 0;
	@%p349 bra 	$L__BB5_324;
	min.u64 	%rd270, %rd3131, %rd3128;
	max.u64 	%rd271, %rd3131, %rd3128;
	setp.lt.u64 	%p350, %rd270, %rd9;
	@%p350 bra 	$L__BB5_321;
	mov.u64 	%rd2339, $str$4;
	cvta.global.u64 	%rd2340, %rd2339;
	mov.u64 	%rd2341, $str$5;
	cvta.global.u64 	%rd2342, %rd2341;
	mov.u64 	%rd2343, __unnamed_1;
	cvta.global.u64 	%rd2344, %rd2343;
	{ // callseq 158, 0
	.param .b64 param0;
	st.param.b64 	[param0], %rd2340;
	.param .b64 param1;
	st.param.b64 	[param1], %rd2342;
	.param .b32 param2;
	st.param.b32 	[param2], 51;
	.param .b64 param3;
	st.param.b64 	[param3], %rd2344;
	.param .b64 param4;
	st.param.b64 	[param4], 1;
	call.uni 
	__assertfail, 
	(
	param0, 
	param1, 
	param2, 
	param3, 
	param4
	);
	} // callseq 158
$L__BB5_321:
	setp.lt.u64 	%p351, %rd271, %rd9;
	@%p351 bra 	$L__BB5_323;
	mov.u64 	%rd2345, $str$6;
	cvta.global.u64 	%rd2346, %rd2345;
	mov.u64 	%rd2347, $str$5;
	cvta.global.u64 	%rd2348, %rd2347;
	mov.u64 	%rd2349, __unnamed_1;
	cvta.global.u64 	%rd2350, %rd2349;
	{ // callseq 159, 0
	.param .b64 param0;
	st.param.b64 	[param0], %rd2346;
	.param .b64 param1;
	st.param.b64 	[param1], %rd2348;
	.param .b32 param2;
	st.param.b32 	[param2], 52;
	.param .b64 param3;
	st.param.b64 	[param3], %rd2350;
	.param .b64 param4;
	st.param.b64 	[param4], 1;
	call.uni 
	__assertfail, 
	(
	param0, 
	param1, 
	param2, 
	param3, 
	param4
	);
	} // callseq 159
$L__BB5_323:
	shl.b64 	%rd2351, %rd271, 3;
	add.s64 	%rd2352, %rd8, %rd2351;
	ld.global.u64 	%rd2353, [%rd2352];
	shl.b64 	%rd2354, %rd270, 3;
	add.s64 	%rd2355, %rd8, %rd2354;
	ld.global.u64 	%rd2356, [%rd2355];
	add.s64 	%rd2357, %rd2356, %rd2353;
	st.global.u64 	[%rd2355], %rd2357;
	mov.u64 	%rd3128, %rd270;
$L__BB5_324:
	add.s64 	%rd2359, %rd3132, %rd189;
	mul.wide.s32 	%rd2363, %r1, 16;
	add.s64 	%rd2364, %rd663, %rd2363;
	add.s64 	%rd2358, %rd2364, 512;
	// begin inline asm
	st.cg.u64 [%rd2358], %rd2359;
	// end inline asm
	add.s64 	%rd2360, %rd2364, 520;
	// begin inline asm
	st.cg.u64 [%rd2360], %rd3128;
	// end inline asm
	add.s64 	%rd2362, %rd198, 128;
	mov.b32 	%r980, 101;
	// begin inline asm
	st.release.gpu.u32 [%rd2362], %r980;
	// end inline asm
	st.shared.u64 	[_ZZN3cub18CUB_300001_SM_10006detail6reduce23DeviceReduceByKeyKernelINS1_13reduce_by_key10policy_hubI23CustomReductionOperatorm15custom_key_typeE10Policy1000EPS7_SA_PmSB_SB_NS0_24ReduceByKeyScanTileStateImyLb0EEEN4cuda3std3__48equal_toIvEES6_ymEEvT0_T1_T2_T3_T4_T5_iT6_T7_T8_E12temp_storage+104], %rd3132;
	st.shared.v2.u64 	[_ZZN3cub18CUB_300001_SM_10006detail6reduce23DeviceReduceByKeyKernelINS1_13reduce_by_key10policy_hubI23CustomReductionOperatorm15custom_key_typeE10Policy1000EPS7_SA_PmSB_SB_NS0_24ReduceByKeyScanTileStateImyLb0EEEN4cuda3std3__48equal_toIvEES6_ymEEvT0_T1_T2_T3_T4_T5_iT6_T7_T8_E12temp_storage+112], {%rd3131, %rd2359};
	st.shared.u64 	[_ZZN3cub18CUB_300001_SM_10006detail6reduce23DeviceReduceByKeyKernelINS1_13reduce_by_key10policy_hubI23CustomReductionOperatorm15custom_key_typeE10Policy1000EPS7_SA_PmSB_SB_NS0_24ReduceByKeyScanTileStateImyLb0EEEN4cuda3std3__48equal_toIvEES6_ymEEvT0_T1_T2_T3_T4_T5_iT6_T7_T8_E12temp_storage+128], %rd3128;
$L__BB5_325:
	setp.ne.s32 	%p352, %r740, 0;
	@%p352 bra 	$L__BB5_327;
	st.shared.u64 	[_ZZN3cub18CUB_300001_SM_10006detail6reduce23DeviceReduceByKeyKernelINS1_13reduce_by_key10policy_hubI23CustomReductionOperatorm15custom_key_typeE10Policy1000EPS7_SA_PmSB_SB_NS0_24ReduceByKeyScanTileStateImyLb0EEEN4cuda3std3__48equal_toIvEES6_ymEEvT0_T1_T2_T3_T4_T5_iT6_T7_T8_E12temp_storage+72], %rd3132;
	st.shared.u64 	[_ZZN3cub18CUB_300001_SM_10006detail6reduce23DeviceReduceByKeyKernelINS1_13reduce_by_key10policy_hubI23CustomReductionOperatorm15custom_key_typeE10Policy1000EPS7_SA_PmSB_SB_NS0_24ReduceByKeyScanTileStateImyLb0EEEN4cuda3std3__48equal_toIvEES6_ymEEvT0_T1_T2_T3_T4_T5_iT6_T7_T8_E12temp_storage+80], %rd3131;
	mov.u64 	%rd3159, %rd3131;
	mov.u64 	%rd3162, %rd3132;
$L__BB5_327:
	setp.eq.s32 	%p353, %r2, 0;
	bar.sync 	0;
	@%p353 bra 	$L__BB5_334;
	ld.shared.u64 	%rd2365, [_ZZN3cub18CUB_300001_SM_10006detail6reduce23DeviceReduceByKeyKernelINS1_13reduce_by_key10policy_hubI23CustomReductionOperatorm15custom_key_typeE10Policy1000EPS7_SA_PmSB_SB_NS0_24ReduceByKeyScanTileStateImyLb0EEEN4cuda3std3__48equal_toIvEES6_ymEEvT0_T1_T2_T3_T4_T5_iT6_T7_T8_E12temp_storage+72];
	add.s64 	%rd275, %rd2365, %rd3162;
	setp.ne.s64 	%p354, %rd3162, 0;
	mov.u64 	%rd3162, %rd275;
	@%p354 bra 	$L__BB5_334;
	ld.shared.u64 	%rd2366, [_ZZN3cub18CUB_300001_SM_10006detail6reduce23DeviceReduceByKeyKernelINS1_13reduce_by_key10policy_hubI23CustomReductionOperatorm15custom_key_typeE10Policy1000EPS7_SA_PmSB_SB_NS0_24ReduceByKeyScanTileStateImyLb0EEEN4cuda3std3__48equal_toIvEES6_ymEEvT0_T1_T2_T3_T4_T5_iT6_T7_T8_E12temp_storage+80];
	min.u64 	%rd276, %rd2366, %rd3159;
	max.u64 	%rd277, %rd2366, %rd3159;
	setp.lt.u64 	%p355, %rd276, %rd9;
	@%p355 bra 	$L__BB5_331;
	mov.u64 	%rd2367, $str$4;
	cvta.global.u64 	%rd2368, %rd2367;
	mov.u64 	%rd2369, $str$5;
	cvta.global.u64 	%rd2370, %rd2369;
	mov.u64 	%rd2371, __unnamed_1;
	cvta.global.u64 	%rd2372, %rd2371;
	{ // callseq 160, 0
	.param .b64 param0;
	st.param.b64 	[param0], %rd2368;
	.param .b64 param1;
	st.param.b64 	[param1], %rd2370;
	.param .b32 param2;
	st.param.b32 	[param2], 51;
	.param .b64 param3;
	st.param.b64 	[param3], %rd2372;
	.param .b64 param4;
	st.param.b64 	[param4], 1;
	call.uni 
	__assertfail, 
	(
	param0, 
	param1, 
	param2, 
	param3, 
	param4
	);
	} // callseq 160
$L__BB5_331:
	setp.lt.u64 	%p356, %rd277, %rd9;
	@%p356 bra 	$L__BB5_333;
	mov.u64 	%rd2373, $str$6;
	cvta.global.u64 	%rd2374, %rd2373;
	mov.u64 	%rd2375, $str$5;
	cvta.global.u64 	%rd2376, %rd2375;
	mov.u64 	%rd2377, __unnamed_1;
	cvta.global.u64 	%rd2378, %rd2377;
	{ // callseq 161, 0
	.param .b64 param0;
	st.param.b64 	[param0], %rd2374;
	.param .b64 param1;
	st.param.b64 	[param1], %rd2376;
	.param .b32 param2;
	st.param.b32 	[param2], 52;
	.param .b64 param3;
	st.param.b64 	[param3], %rd2378;
	.param .b64 param4;
	st.param.b64 	[param4], 1;
	call.uni 
	__assertfail, 
	(
	param0, 
	param1, 
	param2, 
	param3, 
	param4
	);
	} // callseq 161
$L__BB5_333:
	shl.b64 	%rd2379, %rd277, 3;
	add.s64 	%rd2380, %rd8, %rd2379;
	ld.global.u64 	%rd2381, [%rd2380];
	shl.b64 	%rd2382, %rd276, 3;
	add.s64 	%rd2383, %rd8, %rd2382;
	ld.global.u64 	%rd2384, [%rd2383];
	add.s64 	%rd2385, %rd2384, %rd2381;
	st.global.u64 	[%rd2383], %rd2385;
	mov.u64 	%rd3159, %rd276;
	mov.u64 	%rd3162, %rd275;
$L__BB5_334:
	@%p1 bra 	$L__BB5_340;
	min.u64 	%rd280, %rd3159, %rd3163;
	max.u64 	%rd281, %rd3159, %rd3163;
	setp.lt.u64 	%p357, %rd280, %rd9;
	@%p357 bra 	$L__BB5_337;
	mov.u64 	%rd2386, $str$4;
	cvta.global.u64 	%rd2387, %rd2386;
	mov.u64 	%rd2388, $str$5;
	cvta.global.u64 	%rd2389, %rd2388;
	mov.u64 	%rd2390, __unnamed_1;
	cvta.global.u64 	%rd2391, %rd2390;
	{ // callseq 162, 0
	.param .b64 param0;
	st.param.b64 	[param0], %rd2387;
	.param .b64 param1;
	st.param.b64 	[param1], %rd2389;
	.param .b32 param2;
	st.param.b32 	[param2], 51;
	.param .b64 param3;
	st.param.b64 	[param3], %rd2391;
	.param .b64 param4;
	st.param.b64 	[param4], 1;
	call.uni 
	__assertfail, 
	(
	param0, 
	param1, 
	param2, 
	param3, 
	param4
	);
	} // callseq 162
$L__BB5_337:
	setp.lt.u64 	%p358, %rd281, %rd9;
	@%p358 bra 	$L__BB5_339;
	mov.u64 	%rd2392, $str$6;
	cvta.global.u64 	%rd2393, %rd2392;
	mov.u64 	%rd2394, $str$5;
	cvta.global.u64 	%rd2395, %rd2394;
	mov.u64 	%rd2396, __unnamed_1;
	cvta.global.u64 	%rd2397, %rd2396;
	{ // callseq 163, 0
	.param .b64 param0;
	st.param.b64 	[param0], %rd2393;
	.param .b64 param1;
	st.param.b64 	[param1], %rd2395;
	.param .b32 param2;
	st.param.b32 	[param2], 52;
	.param .b64 param3;
	st.param.b64 	[param3], %rd2397;
	.param .b64 param4;
	st.param.b64 	[param4], 1;
	call.uni 
	__assertfail, 
	(
	param0, 
	param1, 
	param2, 
	param3, 
	param4
	);
	} // callseq 163
$L__BB5_339:
	shl.b64 	%rd2398, %rd281, 3;
	add.s64 	%rd2399, %rd8, %rd2398;
	ld.global.u64 	%rd2400, [%rd2399];
	shl.b64 	%rd2401, %rd280, 3;
	add.s64 	%rd2402, %rd8, %rd2401;
	ld.global.u64 	%rd2403, [%rd2402];
	add.s64 	%rd2404, %rd2403, %rd2400;
	st.global.u64 	[%rd2402], %rd2404;
	mov.u64 	%rd3163, %rd280;
$L__BB5_340:
	setp.ne.s64 	%p359, %rd29, %rd30;
	@%p359 bra 	$L__BB5_346;
	min.u64 	%rd283, %rd3163, %rd3171;
	max.u64 	%rd284, %rd3163, %rd3171;
	setp.lt.u64 	%p360, %rd283, %rd9;
	@%p360 bra 	$L__BB5_343;
	mov.u64 	%rd2405, $str$4;
	cvta.global.u64 	%rd2406, %rd2405;
	mov.u64 	%rd2407, $str$5;
	cvta.global.u64 	%rd2408, %rd2407;
	mov.u64 	%rd2409, __unnamed_1;
	cvta.global.u64 	%rd2410, %rd2409;
	{ // callseq 164, 0
	.param .b64 param0;
	st.param.b64 	[param0], %rd2406;
	.param .b64 param1;
	st.param.b64 	[param1], %rd2408;
	.param .b32 param2;
	st.param.b32 	[param2], 51;
	.param .b64 param3;
	st.param.b64 	[param3], %rd2410;
	.param .b64 param4;
	st.param.b64 	[param4], 1;
	call.uni 
	__assertfail, 
	(
	param0, 
	param1, 
	param2, 
	param3, 
	param4
	);
	} // callseq 164
$L__BB5_343:
	setp.lt.u64 	%p361, %rd284, %rd9;
	@%p361 bra 	$L__BB5_345;
	mov.u64 	%rd2411, $str$6;
	cvta.global.u64 	%rd2412, %rd2411;
	mov.u64 	%rd2413, $str$5;
	cvta.global.u64 	%rd2414, %rd2413;
	mov.u64 	%rd2415, __unnamed_1;
	cvta.global.u64 	%rd2416, %rd2415;
	{ // callseq 165, 0
	.param .b64 param0;
	st.param.b64 	[param0], %rd2412;
	.param .b64 param1;
	st.param.b64 	[param1], %rd2414;
	.param .b32 param2;
	st.param.b32 	[param2], 52;
	.param .b64 param3;
	st.param.b64 	[param3], %rd2416;
	.param .b64 param4;
	st.param.b64 	[param4], 1;
	call.uni 
	__assertfail, 
	(
	param0, 
	param1, 
	param2, 
	param3, 
	param4
	);
	} // callseq 165
$L__BB5_345:
	shl.b64 	%rd2417, %rd284, 3;
	add.s64 	%rd2418, %rd8, %rd2417;
	ld.global.u64 	%rd2419, [%rd2418];
	shl.b64 	%rd2420, %rd283, 3;
	add.s64 	%rd2421, %rd8, %rd2420;
	ld.global.u64 	%rd2422, [%rd2421];
	add.s64 	%rd2423, %rd2422, %rd2419;
	st.global.u64 	[%rd2421], %rd2423;
	mov.u64 	%rd3171, %rd283;
$L__BB5_346:
	setp.ne.s64 	%p362, %rd30, %rd32;
	@%p362 bra 	$L__BB5_352;
	min.u64 	%rd286, %rd3171, %rd3170;
	max.u64 	%rd287, %rd3171, %rd3170;
	setp.lt.u64 	%p363, %rd286, %rd9;
	@%p363 bra 	$L__BB5_349;
	mov.u64 	%rd2424, $str$4;
	cvta.global.u64 	%rd2425, %rd2424;
	mov.u64 	%rd2426, $str$5;
	cvta.global.u64 	%rd2427, %rd2426;
	mov.u64 	%rd2428, __unnamed_1;
	cvta.global.u64 	%rd2429, %rd2428;
	{ // callseq 166, 0
	.param .b64 param0;
	st.param.b64 	[param0], %rd2425;
	.param .b64 param1;
	st.param.b64 	[param1], %rd2427;
	.param .b32 param2;
	st.param.b32 	[param2], 51;
	.param .b64 param3;
	st.param.b64 	[param3], %rd2429;
	.param .b64 param4;
	st.param.b64 	[param4], 1;
	call.uni 
	__assertfail, 
	(
	param0, 
	param1, 
	param2, 
	param3, 
	param4
	);
	} // callseq 166
$L__BB5_349:
	setp.lt.u64 	%p364, %rd287, %rd9;
	@%p364 bra 	$L__BB5_351;
	mov.u64 	%rd2430, $str$6;
	cvta.global.u64 	%rd2431, %rd2430;
	mov.u64 	%rd2432, $str$5;
	cvta.global.u64 	%rd2433, %rd2432;
	mov.u64 	%rd2434, __unnamed_1;
	cvta.global.u64 	%rd2435, %rd2434;
	{ // callseq 167, 0
	.param .b64 param0;
	st.param.b64 	[param0], %rd2431;
	.param .b64 param1;
	st.param.b64 	[param1], %rd2433;
	.param .b32 param2;
	st.param.b32 	[param2], 52;
	.param .b64 param3;
	st.param.b64 	[param3], %rd2435;
	.param .b64 param4;
	st.param.b64 	[param4], 1;
	call.uni 
	__assertfail, 
	(
	param0, 
	param1, 
	param2, 
	param3, 
	param4
	);
	} // callseq 167
$L__BB5_351:
	shl.b64 	%rd2436, %rd287, 3;
	add.s64 	%rd2437, %rd8, %rd2436;
	ld.global.u64 	%rd2438, [%rd2437];
	shl.b64 	%rd2439, %rd286, 3;
	add.s64 	%rd2440, %rd8, %rd2439;
	ld.global.u64 	%rd2441, [%rd2440];
	add.s64 	%rd2442, %rd2441, %rd2438;
	st.global.u64 	[%rd2440], %rd2442;
	mov.u64 	%rd3170, %rd286;
$L__BB5_352:
	setp.ne.s64 	%p365, %rd32, %rd34;
	@%p365 bra 	$L__BB5_358;
	min.u64 	%rd289, %rd3170, %rd3169;
	max.u64 	%rd290, %rd3170, %rd3169;
	setp.lt.u64 	%p366, %rd289, %rd9;
	@%p366 bra 	$L__BB5_355;
	mov.u64 	%rd2443, $str$4;
	cvta.global.u64 	%rd2444, %rd2443;
	mov.u64 	%rd2445, $str$5;
	cvta.global.u64 	%rd2446, %rd2445;
	mov.u64 	%rd2447, __unnamed_1;
	cvta.global.u64 	%rd2448, %rd2447;
	{ // callseq 168, 0
	.param .b64 param0;
	st.param.b64 	[param0], %rd2444;
	.param .b64 param1;
	st.param.b64 	[param1], %rd2446;
	.param .b32 param2;
	st.param.b32 	[param2], 51;
	.param .b64 param3;
	st.param.b64 	[param3], %rd2448;
	.param .b64 param4;
	st.param.b64 	[param4], 1;
	call.uni 
	__assertfail, 
	(
	param0, 
	param1, 
	param2, 
	param3, 
	param4
	);
	} // callseq 168
$L__BB5_355:
	setp.lt.u64 	%p367, %rd290, %rd9;
	@%p367 bra 	$L__BB5_357;
	mov.u64 	%rd2449, $str$6;
	cvta.global.u64 	%rd2450, %rd2449;
	mov.u64 	%rd2451, $str$5;
	cvta.global.u64 	%rd2452, %rd2451;
	mov.u64 	%rd2453, __unnamed_1;
	cvta.global.u64 	%rd2454, %rd2453;
	{ // callseq 169, 0
	.param .b64 param0;
	st.param.b64 	[param0], %rd2450;
	.param .b64 param1;
	st.param.b64 	[param1], %rd2452;
	.param .b32 param2;
	st.param.b32 	[param2], 52;
	.param .b64 param3;
	st.param.b64 	[param3], %rd2454;
	.param .b64 param4;
	st.param.b64 	[param4], 1;
	call.uni 
	__assertfail, 
	(
	param0, 
	param1, 
	param2, 
	param3, 
	param4
	);
	} // callseq 169
$L__BB5_357:
	shl.b64 	%rd2455, %rd290, 3;
	add.s64 	%rd2456, %rd8, %rd2455;
	ld.global.u64 	%rd2457, [%rd2456];
	shl.b64 	%rd2458, %rd289, 3;
	add.s64 	%rd2459, %rd8, %rd2458;
	ld.global.u64 	%rd2460, [%rd2459];
	add.s64 	%rd2461, %rd2460, %rd2457;
	st.global.u64 	[%rd2459], %rd2461;
	mov.u64 	%rd3169, %rd289;
$L__BB5_358:
	setp.ne.s64 	%p368, %rd34, %rd36;
	@%p368 bra 	$L__BB5_364;
	min.u64 	%rd292, %rd3169, %rd3168;
	max.u64 	%rd293, %rd3169, %rd3168;
	setp.lt.u64 	%p369, %rd292, %rd9;
	@%p369 bra 	$L__BB5_361;
	mov.u64 	%rd2462, $str$4;
	cvta.global.u64 	%rd2463, %rd2462;
	mov.u64 	%rd2464, $str$5;
	cvta.global.u64 	%rd2465, %rd2464;
	mov.u64 	%rd2466, __unnamed_1;
	cvta.global.u64 	%rd2467, %rd2466;
	{ // callseq 170, 0
	.param .b64 param0;
	st.param.b64 	[param0], %rd2463;
	.param .b64 param1;
	st.param.b64 	[param1], %rd2465;
	.param .b32 param2;
	st.param.b32 	[param2], 51;
	.param .b64 param3;
	st.param.b64 	[param3], %rd2467;
	.param .b64 param4;
	st.param.b64 	[param4], 1;
	call.uni 
	__assertfail, 
	(
	param0, 
	param1, 
	param2, 
	param3, 
	param4
	);
	} // callseq 170
$L__BB5_361:
	setp.lt.u64 	%p370, %rd293, %rd9;
	@%p370 bra 	$L__BB5_363;
	mov.u64 	%rd2468, $str$6;
	cvta.global.u64 	%rd2469, %rd2468;
	mov.u64 	%rd2470, $str$5;
	cvta.global.u64 	%rd2471, %rd2470;
	mov.u64 	%rd2472, __unnamed_1;
	cvta.global.u64 	%rd2473, %rd2472;
	{ // callseq 171, 0
	.param .b64 param0;
	st.param.b64 	[param0], %rd2469;
	.param .b64 param1;
	st.param.b64 	[param1], %rd2471;
	.param .b32 param2;
	st.param.b32 	[param2], 52;
	.param .b64 param3;
	st.param.b64 	[param3], %rd2473;
	.param .b64 param4;
	st.param.b64 	[param4], 1;
	call.uni 
	__assertfail, 
	(
	param0, 
	param1, 
	param2, 
	param3, 
	param4
	);
	} // callseq 171
$L__BB5_363:
	shl.b64 	%rd2474, %rd293, 3;
	add.s64 	%rd2475, %rd8, %rd2474;
	ld.global.u64 	%rd2476, [%rd2475];
	shl.b64 	%rd2477, %rd292, 3;
	add.s64 	%rd2478, %rd8, %rd2477;
	ld.global.u64 	%rd2479, [%rd2478];
	add.s64 	%rd2480, %rd2479, %rd2476;
	st.global.u64 	[%rd2478], %rd2480;
	mov.u64 	%rd3168, %rd292;
$L__BB5_364:
	setp.ne.s64 	%p371, %rd36, %rd38;
	@%p371 bra 	$L__BB5_370;
	min.u64 	%rd295, %rd3168, %rd26;
	max.u64 	%rd296, %rd3168, %rd26;
	setp.lt.u64 	%p372, %rd295, %rd9;
	@%p372 bra 	$L__BB5_367;
	mov.u64 	%rd2481, $str$4;
	cvta.global.u64 	%rd2482, %rd2481;
	mov.u64 	%rd2483, $str$5;
	cvta.global.u64 	%rd2484, %rd2483;
	mov.u64 	%rd2485, __unnamed_1;
	cvta.global.u64 	%rd2486, %rd2485;
	{ // callseq 172, 0
	.param .b64 param0;
	st.param.b64 	[param0], %rd2482;
	.param .b64 param1;
	st.param.b64 	[param1], %rd2484;
	.param .b32 param2;
	st.param.b32 	[param2], 51;
	.param .b64 param3;
	st.param.b64 	[param3], %rd2486;
	.param .b64 param4;
	st.param.b64 	[param4], 1;
	call.uni 
	__assertfail, 
	(
	param0, 
	param1, 
	param2, 
	param3, 
	param4
	);
	} // callseq 172
$L__BB5_367:
	setp.lt.u64 	%p373, %rd296, %rd9;
	@%p373 bra 	$L__BB5_369;
	mov.u64 	%rd2487, $str$6;
	cvta.global.u64 	%rd2488, %rd2487;
	mov.u64 	%rd2489, $str$5;
	cvta.global.u64 	%rd2490, %rd2489;
	mov.u64 	%rd2491, __unnamed_1;
	cvta.global.u64 	%rd2492, %rd2491;
	{ // callseq 173, 0
	.param .b64 param0;
	st.param.b64 	[param0], %rd2488;
	.param .b64 param1;
	st.param.b64 	[param1], %rd2490;
	.param .b32 param2;
	st.param.b32 	[param2], 52;
	.param .b64 param3;
	st.param.b64 	[param3], %rd2492;
	.param .b64 param4;
	st.param.b64 	[param4], 1;
	call.uni 
	__assertfail, 
	(
	param0, 
	param1, 
	param2, 
	param3, 
	param4
	);
	} // callseq 173
$L__BB5_369:
	shl.b64 	%rd2493, %rd296, 3;
	add.s64 	%rd2494, %rd8, %rd2493;
	ld.global.u64 	%rd2495, [%rd2494];
	shl.b64 	%rd2496, %rd295, 3;
	add.s64 	%rd2497, %rd8, %rd2496;
	ld.global.u64 	%rd2498, [%rd2497];
	add.s64 	%rd2499, %rd2498, %rd2495;
	st.global.u64 	[%rd2497], %rd2499;
$L__BB5_370:
	ld.shared.u64 	%rd3176, [_ZZN3cub18CUB_300001_SM_10006detail6reduce23DeviceReduceByKeyKernelINS1_13reduce_by_key10policy_hubI23CustomReductionOperatorm15custom_key_typeE10Policy1000EPS7_SA_PmSB_SB_NS0_24ReduceByKeyScanTileStateImyLb0EEEN4cuda3std3__48equal_toIvEES6_ymEEvT0_T1_T2_T3_T4_T5_iT6_T7_T8_E12temp_storage+136];
	ld.shared.u64 	%rd3177, [_ZZN3cub18CUB_300001_SM_10006detail6reduce23DeviceReduceByKeyKernelINS1_13reduce_by_key10policy_hubI23CustomReductionOperatorm15custom_key_typeE10Policy1000EPS7_SA_PmSB_SB_NS0_24ReduceByKeyScanTileStateImyLb0EEEN4cuda3std3__48equal_toIvEES6_ymEEvT0_T1_T2_T3_T4_T5_iT6_T7_T8_E12temp_storage+104];
	add.s64 	%rd3111, %rd3162, %rd3111;
$L__BB5_371:
	add.s64 	%rd310, %rd3111, %rd31;
	add.s64 	%rd311, %rd310, %rd33;
	add.s64 	%rd312, %rd311, %rd35;
	add.s64 	%rd313, %rd312, %rd37;
	setp.lt.u64 	%p474, %rd3176, 129;
	@%p474 bra 	$L__BB5_391;
	bar.sync 	0;
	not.pred 	%p481, %p1;
	@%p481 bra 	$L__BB5_374;
	cvt.u32.u64 	%r1215, %rd3177;
	cvt.u32.u64 	%r1216, %rd3162;
	sub.s32 	%r1217, %r1216, %r1215;
	shl.b32 	%r1218, %r1217, 4;
	mov.u32 	%r1219, _ZZN3cub18CUB_300001_SM_10006detail6reduce23DeviceReduceByKeyKernelINS1_13reduce_by_key10policy_hubI23CustomReductionOperatorm15custom_key_typeE10Policy1000EPS7_SA_PmSB_SB_NS0_24ReduceByKeyScanTileStateImyLb0EEEN4cuda3std3__48equal_toIvEES6_ymEEvT0_T1_T2_T3_T4_T5_iT6_T7_T8_E12temp_storage;
	add.s32 	%r1220, %r1219, %r1218;
	st.shared.v2.u64 	[%r1220], {%rd3092, %rd3159};
$L__BB5_374:
	setp.eq.s64 	%p482, %rd29, %rd30;
	@%p482 bra 	$L__BB5_376;
	cvt.u32.u64 	%r1221, %rd3177;
	cvt.u32.u64 	%r1222, %rd3111;
	sub.s32 	%r1223, %r1222, %r1221;
	shl.b32 	%r1224, %r1223, 4;
	mov.u32 	%r1225, _ZZN3cub18CUB_300001_SM_10006detail6reduce23DeviceReduceByKeyKernelINS1_13reduce_by_key10policy_hubI23CustomReductionOperatorm15custom_key_typeE10Policy1000EPS7_SA_PmSB_SB_NS0_24ReduceByKeyScanTileStateImyLb0EEEN4cuda3std3__48equal_toIvEES6_ymEEvT0_T1_T2_T3_T4_T5_iT6_T7_T8_E12temp_storage;
	add.s32 	%r1226, %r1225, %r1224;
	st.shared.v2.u64 	[%r1226], {%rd13, %rd3163};
$L__BB5_376:
	setp.eq.s64 	%p483, %rd30, %rd32;
	@%p483 bra 	$L__BB5_378;
	cvt.u32.u64 	%r1227, %rd3177;
	cvt.u32.u64 	%r1228, %rd310;
	sub.s32 	%r1229, %r1228, %r1227;
	shl.b32 	%r1230, %r1229, 4;
	mov.u32 	%r1231, _ZZN3cub18CUB_300001_SM_10006detail6reduce23DeviceReduceByKeyKernelINS1_13reduce_by_key10policy_hubI23CustomReductionOperatorm15custom_key_typeE10Policy1000EPS7_SA_PmSB_SB_NS0_24ReduceByKeyScanTileStateImyLb0EEEN4cuda3std3__48equal_toIvEES6_ymEEvT0_T1_T2_T3_T4_T5_iT6_T7_T8_E12temp_storage;
	add.s32 	%r1232, %r1231, %r1230;
	st.shared.v2.u64 	[%r1232], {%rd14, %rd3171};
$L__BB5_378:
	setp.eq.s64 	%p484, %rd32, %rd34;
	@%p484 bra 	$L__BB5_380;
	cvt.u32.u64 	%r1233, %rd3177;
	cvt.u32.u64 	%r1234, %rd311;
	sub.s32 	%r1235, %r1234, %r1233;
	shl.b32 	%r1236, %r1235, 4;
	mov.u32 	%r1237, _ZZN3cub18CUB_300001_SM_10006detail6reduce23DeviceReduceByKeyKernelINS1_13reduce_by_key10policy_hubI23CustomReductionOperatorm15custom_key_typeE10Policy1000EPS7_SA_PmSB_SB_NS0_24ReduceByKeyScanTileStateImyLb0EEEN4cuda3std3__48equal_toIvEES6_ymEEvT0_T1_T2_T3_T4_T5_iT6_T7_T8_E12temp_storage;
	add.s32 	%r1238, %r1237, %r1236;
	st.shared.v2.u64 	[%r1238], {%rd15, %rd3170};
$L__BB5_380:
	setp.eq.s64 	%p485, %rd34, %rd36;
	@%p485 bra 	$L__BB5_382;
	cvt.u32.u64 	%r1239, %rd3177;
	cvt.u32.u64 	%r1240, %rd312;
	sub.s32 	%r1241, %r1240, %r1239;
	shl.b32 	%r1242, %r1241, 4;
	mov.u32 	%r1243, _ZZN3cub18CUB_300001_SM_10006detail6reduce23DeviceReduceByKeyKernelINS1_13reduce_by_key10policy_hubI23CustomReductionOperatorm15custom_key_typeE10Policy1000EPS7_SA_PmSB_SB_NS0_24ReduceByKeyScanTileStateImyLb0EEEN4cuda3std3__48equal_toIvEES6_ymEEvT0_T1_T2_T3_T4_T5_iT6_T7_T8_E12temp_storage;
	add.s32 	%r1244, %r1243, %r1242;
	st.shared.v2.u64 	[%r1244], {%rd16, %rd3169};
$L__BB5_382:
	setp.eq.s64 	%p486, %rd36, %rd38;
	@%p486 bra 	$L__BB5_384;
	cvt.u32.u64 	%r1245, %rd3177;
	cvt.u32.u64 	%r1246, %rd313;
	sub.s32 	%r1247, %r1246, %r1245;
	shl.b32 	%r1248, %r1247, 4;
	mov.u32 	%r1249, _ZZN3cub18CUB_300001_SM_10006detail6reduce23DeviceReduceByKeyKernelINS1_13reduce_by_key10policy_hubI23CustomReductionOperatorm15custom_key_typeE10Policy1000EPS7_SA_PmSB_SB_NS0_24ReduceByKeyScanTileStateImyLb0EEEN4cuda3std3__48equal_toIvEES6_ymEEvT0_T1_T2_T3_T4_T5_iT6_T7_T8_E12temp_storage;
	add.s32 	%r1250, %r1249, %r1248;
	st.shared.v2.u64 	[%r1250], {%rd17, %rd3168};
$L__BB5_384:
	bar.sync 	0;
	cvt.u64.u32 	%rd3182, %r2;
	setp.le.u64 	%p487, %rd3176, %rd3182;
	@%p487 bra 	$L__BB5_850;
	not.b64 	%rd3065, %rd3182;
	add.s64 	%rd315, %rd3176, %rd3065;
	shr.u64 	%rd3066, %rd315, 7;
	add.s64 	%rd3067, %rd3066, 1;
	and.b64  	%rd3178, %rd3067, 3;
	and.b64  	%rd3068, %rd315, 384;
	setp.eq.s64 	%p488, %rd3068, 384;
	@%p488 bra 	$L__BB5_388;
	add.s64 	%rd3069, %rd3177, %rd3182;
	shl.b64 	%rd3070, %rd3069, 3;
	add.s64 	%rd3180, %rd2, %rd3070;
	add.s64 	%rd3179, %rd3, %rd3070;
	shl.b32 	%r1251, %r2, 4;
	mov.u32 	%r1252, _ZZN3cub18CUB_300001_SM_10006detail6reduce23DeviceReduceByKeyKernelINS1_13reduce_by_key10policy_hubI23CustomReductionOperatorm15custom_key_typeE10Policy1000EPS7_SA_PmSB_SB_NS0_24ReduceByKeyScanTileStateImyLb0EEEN4cuda3std3__48equal_toIvEES6_ymEEvT0_T1_T2_T3_T4_T5_iT6_T7_T8_E12temp_storage;
	add.s32 	%r1259, %r1252, %r1251;
	shl.b64 	%rd3071, %rd3178, 7;
	add.s64 	%rd3182, %rd3071, %rd3182;
$L__BB5_387:
	.pragma "nounroll";
	ld.shared.v2.u64 	{%rd3072, %rd3073}, [%r1259];
	st.global.u64 	[%rd3179], %rd3072;
	st.global.u64 	[%rd3180], %rd3073;
	add.s64 	%rd3180, %rd3180, 1024;
	add.s64 	%rd3179, %rd3179, 1024;
	add.s32 	%r1259, %r1259, 2048;
	add.s64 	%rd3178, %rd3178, -1;
	setp.ne.s64 	%p489, %rd3178, 0;
	@%p489 bra 	$L__BB5_387;
$L__BB5_388:
	setp.lt.u64 	%p490, %rd315, 384;
	@%p490 bra 	$L__BB5_850;
	mov.u32 	%r1255, _ZZN3cub18CUB_300001_SM_10006detail6reduce23DeviceReduceByKeyKernelINS1_13reduce_by_key10policy_hubI23CustomReductionOperatorm15custom_key_typeE10Policy1000EPS7_SA_PmSB_SB_NS0_24ReduceByKeyScanTileStateImyLb0EEEN4cuda3std3__48equal_toIvEES6_ymEEvT0_T1_T2_T3_T4_T5_iT6_T7_T8_E12temp_storage;
$L__BB5_390:
	cvt.u32.u64 	%r1253, %rd3182;
	shl.b32 	%r1254, %r1253, 4;
	add.s32 	%r1256, %r1255, %r1254;
	ld.shared.v2.u64 	{%rd3074, %rd3075}, [%r1256];
	add.s64 	%rd3076, %rd3182, %rd3177;
	shl.b64 	%rd3077, %rd3076, 3;
	add.s64 	%rd3078, %rd3, %rd3077;
	st.global.u64 	[%rd3078], %rd3074;
	add.s64 	%rd3079, %rd2, %rd3077;
	st.global.u64 	[%rd3079], %rd3075;
	ld.shared.v2.u64 	{%rd3080, %rd3081}, [%r1256+2048];
	and.b64  	%rd3082, %rd3182, 4294967295;
	add.s64 	%rd3083, %rd3177, %rd3082;
	shl.b64 	%rd3084, %rd3083, 3;
	add.s64 	%rd3085, %rd3, %rd3084;
	st.global.u64 	[%rd3085+1024], %rd3080;
	add.s64 	%rd3086, %rd2, %rd3084;
	st.global.u64 	[%rd3086+1024], %rd3081;
	ld.shared.v2.u64 	{%rd3087, %rd3088}, [%r1256+4096];
	st.global.u64 	[%rd3085+2048], %rd3087;
	st.global.u64 	[%rd3086+2048], %rd3088;
	ld.shared.v2.u64 	{%rd3089, %rd3090}, [%r1256+6144];
	st.global.u64 	[%rd3085+3072], %rd3089;
	st.global.u64 	[%rd3086+3072], %rd3090;
	add.s64 	%rd3091, %rd3182, 512;
	and.b64  	%rd3182, %rd3091, 4294967295;
	setp.gt.u64 	%p491, %rd3176, %rd3182;
	@%p491 bra 	$L__BB5_390;
	bra.uni 	$L__BB5_850;
$L__BB5_391:
	not.pred 	%p475, %p1;
	@%p475 bra 	$L__BB5_393;
	shl.b64 	%rd3047, %rd3162, 3;
	add.s64 	%rd3048, %rd3, %rd3047;
	st.global.u64 	[%rd3048], %rd3092;
	add.s64 	%rd3049, %rd2, %rd3047;
	st.global.u64 	[%rd3049], %rd3159;
$L__BB5_393:
	setp.eq.s64 	%p476, %rd29, %rd30;
	@%p476 bra 	$L__BB5_395;
	shl.b64 	%rd3050, %rd3111, 3;
	add.s64 	%rd3051, %rd3, %rd3050;
	st.global.u64 	[%rd3051], %rd13;
	add.s64 	%rd3052, %rd2, %rd3050;
	st.global.u64 	[%rd3052], %rd3163;
$L__BB5_395:
	setp.eq.s64 	%p477, %rd30, %rd32;
	@%p477 bra 	$L__BB5_397;
	shl.b64 	%rd3053, %rd310, 3;
	add.s64 	%rd3054, %rd3, %rd3053;
	st.global.u64 	[%rd3054], %rd14;
	add.s64 	%rd3055, %rd2, %rd3053;
	st.global.u64 	[%rd3055], %rd3171;
$L__BB5_397:
	setp.eq.s64 	%p478, %rd32, %rd34;
	@%p478 bra 	$L__BB5_399;
	shl.b64 	%rd3056, %rd311, 3;
	add.s64 	%rd3057, %rd3, %rd3056;
	st.global.u64 	[%rd3057], %rd15;
	add.s64 	%rd3058, %rd2, %rd3056;
	st.global.u64 	[%rd3058], %rd3170;
$L__BB5_399:
	setp.eq.s64 	%p479, %rd34, %rd36;
	@%p479 bra 	$L__BB5_401;
	shl.b64 	%rd3059, %rd312, 3;
	add.s64 	%rd3060, %rd3, %rd3059;
	st.global.u64 	[%rd3060], %rd16;
	add.s64 	%rd3061, %rd2, %rd3059;
	st.global.u64 	[%rd3061], %rd3169;
$L__BB5_401:
	setp.eq.s64 	%p480, %rd36, %rd38;
	@%p480 bra 	$L__BB5_850;
	shl.b64 	%rd3062, %rd313, 3;
	add.s64 	%rd3063, %rd3, %rd3062;
	st.global.u64 	[%rd3063], %rd17;
	add.s64 	%rd3064, %rd2, %rd3062;
	st.global.u64 	[%rd3064], %rd3168;
	bra.uni 	$L__BB5_850;
$L__BB5_403:
	setp.eq.s64 	%p22, %rd11, 0;
	@%p22 bra 	$L__BB5_850;
	cvt.u32.u64 	%r104, %rd11;
	mov.u32 	%r105, %tid.x;
	mul.lo.s32 	%r106, %r105, 6;
	setp.ge.u32 	%p23, %r106, %r104;
	cvt.u64.u32 	%rd671, %r106;
	add.s64 	%rd329, %rd10, %rd671;
	shl.b64 	%rd672, %rd329, 3;
	add.s64 	%rd330, %rd4, %rd672;
	@%p23 bra 	$L__BB5_406;
	ld.global.u64 	%rd3183, [%rd330];
$L__BB5_406:
	add.s32 	%r107, %r106, 1;
	setp.ge.u32 	%p24, %r107, %r104;
	@%p24 bra 	$L__BB5_408;
	ld.global.u64 	%rd3184, [%rd330+8];
$L__BB5_408:
	add.s32 	%r108, %r106, 2;
	setp.ge.u32 	%p25, %r108, %r104;
	@%p25 bra 	$L__BB5_410;
	ld.global.u64 	%rd3185, [%rd330+16];
$L__BB5_410:
	add.s32 	%r109, %r106, 3;
	setp.ge.u32 	%p26, %r109, %r104;
	@%p26 bra 	$L__BB5_412;
	ld.global.u64 	%rd3186, [%rd330+24];
$L__BB5_412:
	add.s32 	%r110, %r106, 4;
	setp.ge.u32 	%p27, %r110, %r104;
	@%p27 bra 	$L__BB5_414;
	ld.global.u64 	%rd3187, [%rd330+32];
$L__BB5_414:
	add.s32 	%r111, %r106, 5;
	setp.ge.u32 	%p28, %r111, %r104;
	@%p28 bra 	$L__BB5_416;
	ld.global.u64 	%rd3188, [%rd330+40];
$L__BB5_416:
	setp.ne.s32 	%p29, %r105, 0;
	@%p29 bra 	$L__BB5_419;
	setp.eq.s32 	%p30, %r1, 0;
	mov.u64 	%rd3189, %rd3183;
	@%p30 bra 	$L__BB5_419;
	shl.b64 	%rd679, %rd10, 3;
	add.s64 	%rd680, %rd4, %rd679;
	ld.global.u64 	%rd3189, [%rd680+-8];
$L__BB5_419:
	setp.ge.u32 	%p31, %r106, %r104;
	bar.sync 	0;
	add.s64 	%rd345, %rd1, %rd672;
	@%p31 bra 	$L__BB5_421;
	ld.global.u64 	%rd3266, [%rd345];
$L__BB5_421:
	setp.ge.u32 	%p32, %r107, %r104;
	@%p32 bra 	$L__BB5_423;
	ld.global.u64 	%rd3215, [%rd345+8];
$L__BB5_423:
	setp.ge.u32 	%p33, %r108, %r104;
	@%p33 bra 	$L__BB5_425;
	ld.global.u64 	%rd3192, [%rd345+16];
$L__BB5_425:
	setp.ge.u32 	%p34, %r109, %r104;
	@%p34 bra 	$L__BB5_427;
	ld.global.u64 	%rd3193, [%rd345+24];
$L__BB5_427:
	setp.ge.u32 	%p35, %r110, %r104;
	@%p35 bra 	$L__BB5_429;
	ld.global.u64 	%rd3194, [%rd345+32];
$L__BB5_429:
	setp.ge.u32 	%p36, %r111, %r104;
	@%p36 bra 	$L__BB5_431;
	ld.global.u64 	%rd3195, [%rd345+40];
$L__BB5_431:
	setp.eq.s32 	%p37, %r105, 0;
	bar.sync 	0;
	shl.b32 	%r215, %r105, 3;
	mov.u32 	%r216, _ZZN3cub18CUB_300001_SM_10006detail6reduce23DeviceReduceByKeyKernelINS1_13reduce_by_key10policy_hubI23CustomReductionOperatorm15custom_key_typeE10Policy1000EPS7_SA_PmSB_SB_NS0_24ReduceByKeyScanTileStateImyLb0EEEN4cuda3std3__48equal_toIvEES6_ymEEvT0_T1_T2_T3_T4_T5_iT6_T7_T8_E12temp_storage;
	add.s32 	%r217, %r216, %r215;
	add.s32 	%r112, %r217, 1176;
	st.shared.u64 	[%r217+1176], %rd3188;
	bar.sync 	0;
	@%p37 bra 	$L__BB5_433;
	ld.shared.u64 	%rd3189, [%r112+-8];
$L__BB5_433:
	setp.ge.u32 	%p38, %r106, %r104;
	@%p38 bra 	$L__BB5_435;
	shr.u64 	%rd688, %rd3189, 3;
	mul.hi.u64 	%rd689, %rd688, 2361183241434822607;
	shr.u64 	%rd690, %rd689, 4;
	shr.u64 	%rd691, %rd3183, 3;
	mul.hi.u64 	%rd692, %rd691, 2361183241434822607;
	shr.u64 	%rd693, %rd692, 4;
	setp.ne.s64 	%p492, %rd690, %rd693;
	bra.uni 	$L__BB5_436;
$L__BB5_435:
	setp.eq.s32 	%p492, %r106, %r104;
$L__BB5_436:
	setp.ge.u32 	%p39, %r107, %r104;
	@%p39 bra 	$L__BB5_438;
	shr.u64 	%rd694, %rd3183, 3;
	mul.hi.u64 	%rd695, %rd694, 2361183241434822607;
	shr.u64 	%rd696, %rd695, 4;
	shr.u64 	%rd697, %rd3184, 3;
	mul.hi.u64 	%rd698, %rd697, 2361183241434822607;
	shr.u64 	%rd699, %rd698, 4;
	setp.ne.s64 	%p493, %rd696, %rd699;
	bra.uni 	$L__BB5_439;
$L__BB5_438:
	setp.eq.s32 	%p493, %r107, %r104;
$L__BB5_439:
	setp.lt.u32 	%p40, %r108, %r104;
	selp.u64 	%rd360, 1, 0, %p493;
	@%p40 bra 	$L__BB5_441;
	setp.eq.s32 	%p494, %r108, %r104;
	bra.uni 	$L__BB5_442;
$L__BB5_441:
	shr.u64 	%rd700, %rd3184, 3;
	mul.hi.u64 	%rd701, %rd700, 2361183241434822607;
	shr.u64 	%rd702, %rd701, 4;
	shr.u64 	%rd703, %rd3185, 3;
	mul.hi.u64 	%rd704, %rd703, 2361183241434822607;
	shr.u64 	%rd705, %rd704, 4;
	setp.ne.s64 	%p494, %rd702, %rd705;
$L__BB5_442:
	setp.lt.u32 	%p41, %r109, %r104;
	selp.u64 	%rd361, 1, 0, %p494;
	@%p41 bra 	$L__BB5_444;
	setp.eq.s32 	%p495, %r109, %r104;
	bra.uni 	$L__BB5_445;
$L__BB5_444:
	shr.u64 	%rd706, %rd3185, 3;
	mul.hi.u64 	%rd707, %rd706, 2361183241434822607;
	shr.u64 	%rd708, %rd707, 4;
	shr.u64 	%rd709, %rd3186, 3;
	mul.hi.u64 	%rd710, %rd709, 2361183241434822607;
	shr.u64 	%rd711, %rd710, 4;
	setp.ne.s64 	%p495, %rd708, %rd711;
$L__BB5_445:
	setp.lt.u32 	%p42, %r110, %r104;
	selp.u64 	%rd362, 1, 0, %p495;
	@%p42 bra 	$L__BB5_447;
	setp.eq.s32 	%p496, %r110, %r104;
	bra.uni 	$L__BB5_448;
$L__BB5_447:
	shr.u64 	%rd712, %rd3186, 3;
	mul.hi.u64 	%rd713, %rd712, 2361183241434822607;
	shr.u64 	%rd714, %rd713, 4;
	shr.u64 	%rd715, %rd3187, 3;
	mul.hi.u64 	%rd716, %rd715, 2361183241434822607;
	shr.u64 	%rd717, %rd716, 4;
	setp.ne.s64 	%p496, %rd714, %rd717;
$L__BB5_448:
	setp.lt.u32 	%p43, %r111, %r104;
	selp.u64 	%rd363, 1, 0, %p496;
	@%p43 bra 	$L__BB5_450;
	setp.eq.s32 	%p497, %r111, %r104;
	bra.uni 	$L__BB5_451;
$L__BB5_450:
	shr.u64 	%rd718, %rd3187, 3;
	mul.hi.u64 	%rd719, %rd718, 2361183241434822607;
	shr.u64 	%rd720, %rd719, 4;
	shr.u64 	%rd721, %rd3188, 3;
	mul.hi.u64 	%rd722, %rd721, 2361183241434822607;
	shr.u64 	%rd723, %rd722, 4;
	setp.ne.s64 	%p497, %rd720, %rd723;
$L__BB5_451:
	selp.u64 	%rd364, 1, 0, %p497;
	or.b32  	%r218, %r1, %r105;
	setp.ne.s32 	%p44, %r218, 0;
	and.pred  	%p20, %p44, %p492;
	selp.u64 	%rd3273, 1, 0, %p20;
	setp.ne.s32 	%p45, %r1, 0;
	@%p45 bra 	$L__BB5_577;
	mov.u64 	%rd3197, %rd3215;
	@%p493 bra 	$L__BB5_458;
	min.u64 	%rd3197, %rd3266, %rd3215;
	max.u64 	%rd367, %rd3266, %rd3215;
	setp.lt.u64 	%p174, %rd3197, %rd9;
	@%p174 bra 	$L__BB5_455;
	mov.u64 	%rd1441, $str$4;
	cvta.global.u64 	%rd1442, %rd1441;
	mov.u64 	%rd1443, $str$5;
	cvta.global.u64 	%rd1444, %rd1443;
	mov.u64 	%rd1445, __unnamed_1;
	cvta.global.u64 	%rd1446, %rd1445;
	{ // callseq 80, 0
	.param .b64 param0;
	st.param.b64 	[param0], %rd1442;
	.param .b64 param1;
	st.param.b64 	[param1], %rd1444;
	.param .b32 param2;
	st.param.b32 	[param2], 51;
	.param .b64 param3;
	st.param.b64 	[param3], %rd1446;
	.param .b64 param4;
	st.param.b64 	[param4], 1;
	call.uni 
	__assertfail, 
	(
	param0, 
	param1, 
	param2, 
	param3, 
	param4
	);
	} // callseq 80
$L__BB5_455:
	setp.lt.u64 	%p175, %rd367, %rd9;
	@%p175 bra 	$L__BB5_457;
	mov.u64 	%rd1447, $str$6;
	cvta.global.u64 	%rd1448, %rd1447;
	mov.u64 	%rd1449, $str$5;
	cvta.global.u64 	%rd1450, %rd1449;
	mov.u64 	%rd1451, __unnamed_1;
	cvta.global.u64 	%rd1452, %rd1451;
	{ // callseq 81, 0
	.param .b64 param0;
	st.param.b64 	[param0], %rd1448;
	.param .b64 param1;
	st.param.b64 	[param1], %rd1450;
	.param .b32 param2;
	st.param.b32 	[param2], 52;
	.param .b64 param3;
	st.param.b64 	[param3], %rd1452;
	.param .b64 param4;
	st.param.b64 	[param4], 1;
	call.uni 
	__assertfail, 
	(
	param0, 
	param1, 
	param2, 
	param3, 
	param4
	);
	} // callseq 81
$L__BB5_457:
	shl.b64 	%rd1453, %rd367, 3;
	add.s64 	%rd1454, %rd8, %rd1453;
	ld.global.u64 	%rd1455, [%rd1454];
	shl.b64 	%rd1456, %rd3197, 3;
	add.s64 	%rd1457, %rd8, %rd1456;
	ld.global.u64 	%rd1458, [%rd1457];
	add.s64 	%rd1459, %rd1458, %rd1455;
	st.global.u64 	[%rd1457], %rd1459;
$L__BB5_458:
	mov.u64 	%rd3198, %rd3192;
	@%p494 bra 	$L__BB5_464;
	min.u64 	%rd3198, %rd3197, %rd3192;
	max.u64 	%rd370, %rd3197, %rd3192;
	setp.lt.u64 	%p176, %rd3198, %rd9;
	@%p176 bra 	$L__BB5_461;
	mov.u64 	%rd1460, $str$4;
	cvta.global.u64 	%rd1461, %rd1460;
	mov.u64 	%rd1462, $str$5;
	cvta.global.u64 	%rd1463, %rd1462;
	mov.u64 	%rd1464, __unnamed_1;
	cvta.global.u64 	%rd1465, %rd1464;
	{ // callseq 82, 0
	.param .b64 param0;
	st.param.b64 	[param0], %rd1461;
	.param .b64 param1;
	st.param.b64 	[param1], %rd1463;
	.param .b32 param2;
	st.param.b32 	[param2], 51;
	.param .b64 param3;
	st.param.b64 	[param3], %rd1465;
	.param .b64 param4;
	st.param.b64 	[param4], 1;
	call.uni 
	__assertfail, 
	(
	param0, 
	param1, 
	param2, 
	param3, 
	param4
	);
	} // callseq 82
$L__BB5_461:
	setp.lt.u64 	%p177, %rd370, %rd9;
	@%p177 bra 	$L__BB5_463;
	mov.u64 	%rd1466, $str$6;
	cvta.global.u64 	%rd1467, %rd1466;
	mov.u64 	%rd1468, $str$5;
	cvta.global.u64 	%rd1469, %rd1468;
	mov.u64 	%rd1470, __unnamed_1;
	cvta.global.u64 	%rd1471, %rd1470;
	{ // callseq 83, 0
	.param .b64 param0;
	st.param.b64 	[param0], %rd1467;
	.param .b64 param1;
	st.param.b64 	[param1], %rd1469;
	.param .b32 param2;
	st.param.b32 	[param2], 52;
	.param .b64 param3;
	st.param.b64 	[param3], %rd1471;
	.param .b64 param4;
	st.param.b64 	[param4], 1;
	call.uni 
	__assertfail, 
	(
	param0, 
	param1, 
	param2, 
	param3, 
	param4
	);
	} // callseq 83
$L__BB5_463:
	shl.b64 	%rd1472, %rd370, 3;
	add.s64 	%rd1473, %rd8, %rd1472;
	ld.global.u64 	%rd1474, [%rd1473];
	shl.b64 	%rd1475, %rd3198, 3;
	add.s64 	%rd1476, %rd8, %rd1475;
	ld.global.u64 	%rd1477, [%rd1476];
	add.s64 	%rd1478, %rd1477, %rd1474;
	st.global.u64 	[%rd1476], %rd1478;
$L__BB5_464:
	mov.u64 	%rd3199, %rd3193;
	@%p495 bra 	$L__BB5_470;
	min.u64 	%rd3199, %rd3198, %rd3193;
	max.u64 	%rd373, %rd3198, %rd3193;
	setp.lt.u64 	%p178, %rd3199, %rd9;
	@%p178 bra 	$L__BB5_467;
	mov.u64 	%rd1479, $str$4;
	cvta.global.u64 	%rd1480, %rd1479;
	mov.u64 	%rd1481, $str$5;
	cvta.global.u64 	%rd1482, %rd1481;
	mov.u64 	%rd1483, __unnamed_1;
	cvta.global.u64 	%rd1484, %rd1483;
	{ // callseq 84, 0
	.param .b64 param0;
	st.param.b64 	[param0], %rd1480;
	.param .b64 param1;
	st.param.b64 	[param1], %rd1482;
	.param .b32 param2;
	st.param.b32 	[param2], 51;
	.param .b64 param3;
	st.param.b64 	[param3], %rd1484;
	.param .b64 param4;
	st.param.b64 	[param4], 1;
	call.uni 
	__assertfail, 
	(
	param0, 
	param1, 
	param2, 
	param3, 
	param4
	);
	} // callseq 84
$L__BB5_467:
	setp.lt.u64 	%p179, %rd373, %rd9;
	@%p179 bra 	$L__BB5_469;
	mov.u64 	%rd1485, $str$6;
	cvta.global.u64 	%rd1486, %rd1485;
	mov.u64 	%rd1487, $str$5;
	cvta.global.u64 	%rd1488, %rd1487;
	mov.u64 	%rd1489, __unnamed_1;
	cvta.global.u64 	%rd1490, %rd1489;
	{ // callseq 85, 0
	.param .b64 param0;
	st.param.b64 	[param0], %rd1486;
	.param .b64 param1;
	st.param.b64 	[param1], %rd1488;
	.param .b32 param2;
	st.param.b32 	[param2], 52;
	.param .b64 param3;
	st.param.b64 	[param3], %rd1490;
	.param .b64 param4;
	st.param.b64 	[param4], 1;
	call.uni 
	__assertfail, 
	(
	param0, 
	param1, 
	param2, 
	param3, 
	param4
	);
	} // callseq 85
$L__BB5_469:
	shl.b64 	%rd1491, %rd373, 3;
	add.s64 	%rd1492, %rd8, %rd1491;
	ld.global.u64 	%rd1493, [%rd1492];
	shl.b64 	%rd1494, %rd3199, 3;
	add.s64 	%rd1495, %rd8, %rd1494;
	ld.global.u64 	%rd1496, [%rd1495];
	add.s64 	%rd1497, %rd1496, %rd1493;
	st.global.u64 	[%rd1495], %rd1497;
$L__BB5_470:
	mov.u64 	%rd3200, %rd3194;
	@%p496 bra 	$L__BB5_476;
	min.u64 	%rd3200, %rd3199, %rd3194;
	max.u64 	%rd376, %rd3199, %rd3194;
	setp.lt.u64 	%p180, %rd3200, %rd9;
	@%p180 bra 	$L__BB5_473;
	mov.u64 	%rd1498, $str$4;
	cvta.global.u64 	%rd1499, %rd1498;
	mov.u64 	%rd1500, $str$5;
	cvta.global.u64 	%rd1501, %rd1500;
	mov.u64 	%rd1502, __unnamed_1;
	cvta.global.u64 	%rd1503, %rd1502;
	{ // callseq 86, 0
	.param .b64 param0;
	st.param.b64 	[param0], %rd1499;
	.param .b64 param1;
	st.param.b64 	[param1], %rd1501;
	.param .b32 param2;
	st.param.b32 	[param2], 51;
	.param .b64 param3;
	st.param.b64 	[param3], %rd1503;
	.param .b64 param4;
	st.param.b64 	[param4], 1;
	call.uni 
	__assertfail, 
	(
	param0, 
	param1, 
	param2, 
	param3, 
	param4
	);
	} // callseq 86
$L__BB5_473:
	setp.lt.u64 	%p181, %rd376, %rd9;
	@%p181 bra 	$L__BB5_475;
	mov.u64 	%rd1504, $str$6;
	cvta.global.u64 	%rd1505, %rd1504;
	mov.u64 	%rd1506, $str$5;
	cvta.global.u64 	%rd1507, %rd1506;
	mov.u64 	%rd1508, __unnamed_1;
	cvta.global.u64 	%rd1509, %rd1508;
	{ // callseq 87, 0
	.param .b64 param0;
	st.param.b64 	[param0], %rd1505;
	.param .b64 param1;
	st.param.b64 	[param1], %rd1507;
	.param .b32 param2;
	st.param.b32 	[param2], 52;
	.param .b64 param3;
	st.param.b64 	[param3], %rd1509;
	.param .b64 param4;
	st.param.b64 	[param4], 1;
	call.uni 
	__assertfail, 
	(
	param0, 
	param1, 
	param2, 
	param3, 
	param4
	);
	} // callseq 87
$L__BB5_475:
	shl.b64 	%rd1510, %rd376, 3;
	add.s64 	%rd1511, %rd8, %rd1510;
	ld.global.u64 	%rd1512, [%rd1511];
	shl.b64 	%rd1513, %rd3200, 3;
	add.s64 	%rd1514, %rd8, %rd1513;
	ld.global.u64 	%rd1515, [%rd1514];
	add.s64 	%rd1516, %rd1515, %rd1512;
	st.global.u64 	[%rd1514], %rd1516;
$L__BB5_476:
	add.s64 	%rd1517, %rd3273, %rd360;
	add.s64 	%rd1518, %rd1517, %rd361;
	add.s64 	%rd1519, %rd1518, %rd362;
	add.s64 	%rd1520, %rd1519, %rd363;
	add.s64 	%rd378, %rd1520, %rd364;
	mov.u64 	%rd3201, %rd3195;
	@%p497 bra 	$L__BB5_482;
	min.u64 	%rd3201, %rd3200, %rd3195;
	max.u64 	%rd380, %rd3200, %rd3195;
	setp.lt.u64 	%p182, %rd3201, %rd9;
	@%p182 bra 	$L__BB5_479;
	mov.u64 	%rd1521, $str$4;
	cvta.global.u64 	%rd1522, %rd1521;
	mov.u64 	%rd1523, $str$5;
	cvta.global.u64 	%rd1524, %rd1523;
	mov.u64 	%rd1525, __unnamed_1;
	cvta.global.u64 	%rd1526, %rd1525;
	{ // callseq 88, 0
	.param .b64 param0;
	st.param.b64 	[param0], %rd1522;
	.param .b64 param1;
	st.param.b64 	[param1], %rd1524;
	.param .b32 param2;
	st.param.b32 	[param2], 51;
	.param .b64 param3;
	st.param.b64 	[param3], %rd1526;
	.param .b64 param4;
	st.param.b64 	[param4], 1;
	call.uni 
	__assertfail, 
	(
	param0, 
	param1, 
	param2, 
	param3, 
	param4
	);
	} // callseq 88
$L__BB5_479:
	setp.lt.u64 	%p183, %rd380, %rd9;
	@%p183 bra 	$L__BB5_481;
	mov.u64 	%rd1527, $str$6;
	cvta.global.u64 	%rd1528, %rd1527;
	mov.u64 	%rd1529, $str$5;
	cvta.global.u64 	%rd1530, %rd1529;
	mov.u64 	%rd1531, __unnamed_1;
	cvta.global.u64 	%rd1532, %rd1531;
	{ // callseq 89, 0
	.param .b64 param0;
	st.param.b64 	[param0], %rd1528;
	.param .b64 param1;
	st.param.b64 	[param1], %rd1530;
	.param .b32 param2;
	st.param.b32 	[param2], 52;
	.param .b64 param3;
	st.param.b64 	[param3], %rd1532;
	.param .b64 param4;
	st.param.b64 	[param4], 1;
	call.uni 
	__assertfail, 
	(
	param0, 
	param1, 
	param2, 
	param3, 
	param4
	);
	} // callseq 89
$L__BB5_481:
	shl.b64 	%rd1533, %rd380, 3;
	add.s64 	%rd1534, %rd8, %rd1533;
	ld.global.u64 	%rd1535, [%rd1534];
	shl.b64 	%rd1536, %rd3201, 3;
	add.s64 	%rd1537, %rd8, %rd1536;
	ld.global.u64 	%rd1538, [%rd1537];
	add.s64 	%rd1539, %rd1538, %rd1535;
	st.global.u64 	[%rd1537], %rd1539;
$L__BB5_482:
	shr.u32 	%r113, %r105, 5;
	// begin inline asm
	mov.u32 %r569, %laneid;
	// end inline asm
	mov.b64 	{%r571, %r576}, %rd378;
	mov.b32 	%r587, 1;
	mov.b32 	%r588, 0;
	mov.b32 	%r589, -1;
	// begin inline asm
	shfl.sync.up.b32 %r570, %r571, %r587, %r588, %r589;
	// end inline asm
	// begin inline asm
	shfl.sync.up.b32 %r575, %r576, %r587, %r588, %r589;
	// end inline asm
	mov.b64 	{%r581, %r586}, %rd3201;
	// begin inline asm
	shfl.sync.up.b32 %r580, %r581, %r587, %r588, %r589;
	// end inline asm
	// begin inline asm
	shfl.sync.up.b32 %r585, %r586, %r587, %r588, %r589;
	// end inline asm
	setp.ne.s64 	%p184, %rd378, 0;
	mov.u64 	%rd3202, %rd3201;
	@%p184 bra 	$L__BB5_488;
	mov.b64 	%rd1540, {%r580, %r585};
	min.u64 	%rd3202, %rd1540, %rd3201;
	max.u64 	%rd383, %rd1540, %rd3201;
	setp.lt.u64 	%p185, %rd3202, %rd9;
	@%p185 bra 	$L__BB5_485;
	mov.u64 	%rd1541, $str$4;
	cvta.global.u64 	%rd1542, %rd1541;
	mov.u64 	%rd1543, $str$5;
	cvta.global.u64 	%rd1544, %rd1543;
	mov.u64 	%rd1545, __unnamed_1;
	cvta.global.u64 	%rd1546, %rd1545;
	{ // callseq 90, 0
	.param .b64 param0;
	st.param.b64 	[param0], %rd1542;
	.param .b64 param1;
	st.param.b64 	[param1], %rd1544;
	.param .b32 param2;
	st.param.b32 	[param2], 51;
	.param .b64 param3;
	st.param.b64 	[param3], %rd1546;
	.param .b64 param4;
	st.param.b64 	[param4], 1;
	call.uni 
	__assertfail, 
	(
	param0, 
	param1, 
	param2, 
	param3, 
	param4
	);
	} // callseq 90
$L__BB5_485:
	setp.lt.u64 	%p186, %rd383, %rd9;
	@%p186 bra 	$L__BB5_487;
	mov.u64 	%rd1547, $str$6;
	cvta.global.u64 	%rd1548, %rd1547;
	mov.u64 	%rd1549, $str$5;
	cvta.global.u64 	%rd1550, %rd1549;
	mov.u64 	%rd1551, __unnamed_1;
	cvta.global.u64 	%rd1552, %rd1551;
	{ // callseq 91, 0
	.param .b64 param0;
	st.param.b64 	[param0], %rd1548;
	.param .b64 param1;
	st.param.b64 	[param1], %rd1550;
	.param .b32 param2;
	st.param.b32 	[param2], 52;
	.param .b64 param3;
	st.param.b64 	[param3], %rd1552;
	.param .b64 param4;
	st.param.b64 	[param4], 1;
	call.uni 
	__assertfail, 
	(
	param0, 
	param1, 
	param2, 
	param3, 
	param4
	);
	} // callseq 91
$L__BB5_487:
	shl.b64 	%rd1553, %rd383, 3;
	add.s64 	%rd1554, %rd8, %rd1553;
	ld.global.u64 	%rd1555, [%rd1554];
	shl.b64 	%rd1556, %rd3202, 3;
	add.s64 	%rd1557, %rd8, %rd1556;
	ld.global.u64 	%rd1558, [%rd1557];
	add.s64 	%rd1559, %rd1558, %rd1555;
	st.global.u64 	[%rd1557], %rd1559;
$L__BB5_488:
	setp.lt.s32 	%p187, %r569, 1;
	mov.b64 	%rd1560, {%r570, %r575};
	selp.b64 	%rd1561, 0, %rd1560, %p187;
	add.s64 	%rd385, %rd1561, %rd378;
	mov.b64 	{%r591, %r596}, %rd385;
	selp.b64 	%rd386, %rd3201, %rd3202, %p187;
	mov.b64 	{%r601, %r606}, %rd386;
	mov.b32 	%r607, 2;
	mov.b32 	%r608, 0;
	mov.b32 	%r609, -1;
	// begin inline asm
	shfl.sync.up.b32 %r590, %r591, %r607, %r608, %r609;
	// end inline asm
	// begin inline asm
	shfl.sync.up.b32 %r595, %r596, %r607, %r608, %r609;
	// end inline asm
	// begin inline asm
	shfl.sync.up.b32 %r600, %r601, %r607, %r608, %r609;
	// end inline asm
	// begin inline asm
	shfl.sync.up.b32 %r605, %r606, %r607, %r608, %r609;
	// end inline asm
	setp.ne.s64 	%p188, %rd385, 0;
	mov.u64 	%rd3203, %rd386;
	@%p188 bra 	$L__BB5_494;
	mov.b64 	%rd1562, {%r600, %r605};
	min.u64 	%rd3203, %rd1562, %rd386;
	max.u64 	%rd388, %rd1562, %rd386;
	setp.lt.u64 	%p189, %rd3203, %rd9;
	@%p189 bra 	$L__BB5_491;
	mov.u64 	%rd1563, $str$4;
	cvta.global.u64 	%rd1564, %rd1563;
	mov.u64 	%rd1565, $str$5;
	cvta.global.u64 	%rd1566, %rd1565;
	mov.u64 	%rd1567, __unnamed_1;
	cvta.global.u64 	%rd1568, %rd1567;
	{ // callseq 92, 0
	.param .b64 param0;
	st.param.b64 	[param0], %rd1564;
	.param .b64 param1;
	st.param.b64 	[param1], %rd1566;
	.param .b32 param2;
	st.param.b32 	[param2], 51;
	.param .b64 param3;
	st.param.b64 	[param3], %rd1568;
	.param .b64 param4;
	st.param.b64 	[param4], 1;
	call.uni 
	__assertfail, 
	(
	param0, 
	param1, 
	param2, 
	param3, 
	param4
	);
	} // callseq 92
$L__BB5_491:
	setp.lt.u64 	%p190, %rd388, %rd9;
	@%p190 bra 	$L__BB5_493;
	mov.u64 	%rd1569, $str$6;
	cvta.global.u64 	%rd1570, %rd1569;
	mov.u64 	%rd1571, $str$5;
	cvta.global.u64 	%rd1572, %rd1571;
	mov.u64 	%rd1573, __unnamed_1;
	cvta.global.u64 	%rd1574, %rd1573;
	{ // callseq 93, 0
	.param .b64 param0;
	st.param.b64 	[param0], %rd1570;
	.param .b64 param1;
	st.param.b64 	[param1], %rd1572;
	.param .b32 param2;
	st.param.b32 	[param2], 52;
	.param .b64 param3;
	st.param.b64 	[param3], %rd1574;
	.param .b64 param4;
	st.param.b64 	[param4], 1;
	call.uni 
	__assertfail, 
	(
	param0, 
	param1, 
	param2, 
	param3, 
	param4
	);
	} // callseq 93
$L__BB5_493:
	shl.b64 	%rd1575, %rd388, 3;
	add.s64 	%rd1576, %rd8, %rd1575;
	ld.global.u64 	%rd1577, [%rd1576];
	shl.b64 	%rd1578, %rd3203, 3;
	add.s64 	%rd1579, %rd8, %rd1578;
	ld.global.u64 	%rd1580, [%rd1579];
	add.s64 	%rd1581, %rd1580, %rd1577;
	st.global.u64 	[%rd1579], %rd1581;
$L__BB5_494:
	setp.lt.s32 	%p191, %r569, 2;
	mov.b64 	%rd1582, {%r590, %r595};
	selp.b64 	%rd1583, 0, %rd1582, %p191;
	add.s64 	%rd390, %rd1583, %rd385;
	mov.b64 	{%r611, %r616}, %rd390;
	selp.b64 	%rd391, %rd386, %rd3203, %p191;
	mov.b64 	{%r621, %r626}, %rd391;
	mov.b32 	%r627, 4;
	mov.b32 	%r628, 0;
	mov.b32 	%r629, -1;
	// begin inline asm
	shfl.sync.up.b32 %r610, %r611, %r627, %r628, %r629;
	// end inline asm
	// begin inline asm
	shfl.sync.up.b32 %r615, %r616, %r627, %r628, %r629;
	// end inline asm
	// begin inline asm
	shfl.sync.up.b32 %r620, %r621, %r627, %r628, %r629;
	// end inline asm
	// begin inline asm
	shfl.sync.up.b32 %r625, %r626, %r627, %r628, %r629;
	// end inline asm
	setp.ne.s64 	%p192, %rd390, 0;
	mov.u64 	%rd3204, %rd391;
	@%p192 bra 	$L__BB5_500;
	mov.b64 	%rd1584, {%r620, %r625};
	min.u64 	%rd3204, %rd1584, %rd391;
	max.u64 	%rd393, %rd1584, %rd391;
	setp.lt.u64 	%p193, %rd3204, %rd9;
	@%p193 bra 	$L__BB5_497;
	mov.u64 	%rd1585, $str$4;
	cvta.global.u64 	%rd1586, %rd1585;
	mov.u64 	%rd1587, $str$5;
	cvta.global.u64 	%rd1588, %rd1587;
	mov.u64 	%rd1589, __unnamed_1;
	cvta.global.u64 	%rd1590, %rd1589;
	{ // callseq 94, 0
	.param .b64 param0;
	st.param.b64 	[param0], %rd1586;
	.param .b64 param1;
	st.param.b64 	[param1], %rd1588;
	.param .b32 param2;
	st.param.b32 	[param2], 51;
	.param .b64 param3;
	st.param.b64 	[param3], %rd1590;
	.param .b64 param4;
	st.param.b64 	[param4], 1;
	call.uni 
	__assertfail, 
	(
	param0, 
	param1, 
	param2, 
	param3, 
	param4
	);
	} // callseq 94
$L__BB5_497:
	setp.lt.u64 	%p194, %rd393, %rd9;
	@%p194 bra 	$L__BB5_499;
	mov.u64 	%rd1591, $str$6;
	cvta.global.u64 	%rd1592, %rd1591;
	mov.u64 	%rd1593, $str$5;
	cvta.global.u64 	%rd1594, %rd1593;
	mov.u64 	%rd1595, __unnamed_1;
	cvta.global.u64 	%rd1596, %rd1595;
	{ // callseq 95, 0
	.param .b64 param0;
	st.param.b64 	[param0], %rd1592;
	.param .b64 param1;
	st.param.b64 	[param1], %rd1594;
	.param .b32 param2;
	st.param.b32 	[param2], 52;
	.param .b64 param3;
	st.param.b64 	[param3], %rd1596;
	.param .b64 param4;
	st.param.b64 	[param4], 1;
	call.uni 
	__assertfail, 
	(
	param0, 
	param1, 
	param2, 
	param3, 
	param4
	);
	} // callseq 95
$L__BB5_499:
	shl.b64 	%rd1597, %rd393, 3;
	add.s64 	%rd1598, %rd8, %rd1597;
	ld.global.u64 	%rd1599, [%rd1598];
	shl.b64 	%rd1600, %rd3204, 3;
	add.s64 	%rd1601, %rd8, %rd1600;
	ld.global.u64 	%rd1602, [%rd1601];
	add.s64 	%rd1603, %rd1602, %rd1599;
	st.global.u64 	[%rd1601], %rd1603;
$L__BB5_500:
	setp.lt.s32 	%p195, %r569, 4;
	mov.b64 	%rd1604, {%r610, %r615};
	selp.b64 	%rd1605, 0, %rd1604, %p195;
	add.s64 	%rd395, %rd1605, %rd390;
	mov.b64 	{%r631, %r636}, %rd395;
	selp.b64 	%rd396, %rd391, %rd3204, %p195;
	mov.b64 	{%r641, %r646}, %rd396;
	mov.b32 	%r647, 8;
	mov.b32 	%r648, 0;
	mov.b32 	%r649, -1;
	// begin inline asm
	shfl.sync.up.b32 %r630, %r631, %r647, %r648, %r649;
	// end inline asm
	// begin inline asm
	shfl.sync.up.b32 %r635, %r636, %r647, %r648, %r649;
	// end inline asm
	// begin inline asm
	shfl.sync.up.b32 %r640, %r641, %r647, %r648, %r649;
	// end inline asm
	// begin inline asm
	shfl.sync.up.b32 %r645, %r646, %r647, %r648, %r649;
	// end inline asm
	setp.ne.s64 	%p196, %rd395, 0;
	mov.u64 	%rd3205, %rd396;
	@%p196 bra 	$L__BB5_506;
	mov.b64 	%rd1606, {%r640, %r645};
	min.u64 	%rd3205, %rd1606, %rd396;
	max.u64 	%rd398, %rd1606, %rd396;
	setp.lt.u64 	%p197, %rd3205, %rd9;
	@%p197 bra 	$L__BB5_503;
	mov.u64 	%rd1607, $str$4;
	cvta.global.u64 	%rd1608, %rd1607;
	mov.u64 	%rd1609, $str$5;
	cvta.global.u64 	%rd1610, %rd1609;
	mov.u64 	%rd1611, __unnamed_1;
	cvta.global.u64 	%rd1612, %rd1611;
	{ // callseq 96, 0
	.param .b64 param0;
	st.param.b64 	[param0], %rd1608;
	.param .b64 param1;
	st.param.b64 	[param1], %rd1610;
	.param .b32 param2;
	st.param.b32 	[param2], 51;
	.param .b64 param3;
	st.param.b64 	[param3], %rd1612;
	.param .b64 param4;
	st.param.b64 	[param4], 1;
	call.uni 
	__assertfail, 
	(
	param0, 
	param1, 
	param2, 
	param3, 
	param4
	);
	} // callseq 96
$L__BB5_503:
	setp.lt.u64 	%p198, %rd398, %rd9;
	@%p198 bra 	$L__BB5_505;
	mov.u64 	%rd1613, $str$6;
	cvta.global.u64 	%rd1614, %rd1613;
	mov.u64 	%rd1615, $str$5;
	cvta.global.u64 	%rd1616, %rd1615;
	mov.u64 	%rd1617, __unnamed_1;
	cvta.global.u64 	%rd1618, %rd1617;
	{ // callseq 97, 0
	.param .b64 param0;
	st.param.b64 	[param0], %rd1614;
	.param .b64 param1;
	st.param.b64 	[param1], %rd1616;
	.param .b32 param2;
	st.param.b32 	[param2], 52;
	.param .b64 param3;
	st.param.b64 	[param3], %rd1618;
	.param .b64 param4;
	st.param.b64 	[param4], 1;
	call.uni 
	__assertfail, 
	(
	param0, 
	param1, 
	param2, 
	param3, 
	param4
	);
	} // callseq 97
$L__BB5_505:
	shl.b64 	%rd1619, %rd398, 3;
	add.s64 	%rd1620, %rd8, %rd1619;
	ld.global.u64 	%rd1621, [%rd1620];
	shl.b64 	%rd1622, %rd3205, 3;
	add.s64 	%rd1623, %rd8, %rd1622;
	ld.global.u64 	%rd1624, [%rd1623];
	add.s64 	%rd1625, %rd1624, %rd1621;
	st.global.u64 	[%rd1623], %rd1625;
$L__BB5_506:
	setp.lt.s32 	%p199, %r569, 8;
	mov.b64 	%rd1626, {%r630, %r635};
	selp.b64 	%rd1627, 0, %rd1626, %p199;
	add.s64 	%rd400, %rd1627, %rd395;
	mov.b64 	{%r651, %r656}, %rd400;
	selp.b64 	%rd401, %rd396, %rd3205, %p199;
	mov.b64 	{%r661, %r666}, %rd401;
	mov.b32 	%r667, 16;
	mov.b32 	%r668, 0;
	mov.b32 	%r669, -1;
	// begin inline asm
	shfl.sync.up.b32 %r650, %r651, %r667, %r668, %r669;
	// end inline asm
	// begin inline asm
	shfl.sync.up.b32 %r655, %r656, %r667, %r668, %r669;
	// end inline asm
	// begin inline asm
	shfl.sync.up.b32 %r660, %r661, %r667, %r668, %r669;
	// end inline asm
	// begin inline asm
	shfl.sync.up.b32 %r665, %r666, %r667, %r668, %r669;
	// end inline asm
	setp.ne.s64 	%p200, %rd400, 0;
	mov.u64 	%rd3206, %rd401;
	@%p200 bra 	$L__BB5_512;
	mov.b64 	%rd1628, {%r660, %r665};
	min.u64 	%rd3206, %rd1628, %rd401;
	max.u64 	%rd403, %rd1628, %rd401;
	setp.lt.u64 	%p201, %rd3206, %rd9;
	@%p201 bra 	$L__BB5_509;
	mov.u64 	%rd1629, $str$4;
	cvta.global.u64 	%rd1630, %rd1629;
	mov.u64 	%rd1631, $str$5;
	cvta.global.u64 	%rd1632, %rd1631;
	mov.u64 	%rd1633, __unnamed_1;
	cvta.global.u64 	%rd1634, %rd1633;
	{ // callseq 98, 0
	.param .b64 param0;
	st.param.b64 	[param0], %rd1630;
	.param .b64 param1;
	st.param.b64 	[param1], %rd1632;
	.param .b32 param2;
	st.param.b32 	[param2], 51;
	.param .b64 param3;
	st.param.b64 	[param3], %rd1634;
	.param .b64 param4;
	st.param.b64 	[param4], 1;
	call.uni 
	__assertfail, 
	(
	param0, 
	param1, 
	param2, 
	param3, 
	param4
	);
	} // callseq 98
$L__BB5_509:
	setp.lt.u64 	%p202, %rd403, %rd9;
	@%p202 bra 	$L__BB5_511;
	mov.u64 	%rd1635, $str$6;
	cvta.global.u64 	%rd1636, %rd1635;
	mov.u64 	%rd1637, $str$5;
	cvta.global.u64 	%rd1638, %rd1637;
	mov.u64 	%rd1639, __unnamed_1;
	cvta.global.u64 	%rd1640, %rd1639;
	{ // callseq 99, 0
	.param .b64 param0;
	st.param.b64 	[param0], %rd1636;
	.param .b64 param1;
	st.param.b64 	[param1], %rd1638;
	.param .b32 param2;
	st.param.b32 	[param2], 52;
	.param .b64 param3;
	st.param.b64 	[param3], %rd1640;
	.param .b64 param4;
	st.param.b64 	[param4], 1;
	call.uni 
	__assertfail, 
	(
	param0, 
	param1, 
	param2, 
	param3, 
	param4
	);
	} // callseq 99
$L__BB5_511:
	shl.b64 	%rd1641, %rd403, 3;
	add.s64 	%rd1642, %rd8, %rd1641;
	ld.global.u64 	%rd1643, [%rd1642];
	shl.b64 	%rd1644, %rd3206, 3;
	add.s64 	%rd1645, %rd8, %rd1644;
	ld.global.u64 	%rd1646, [%rd1645];
	add.s64 	%rd1647, %rd1646, %rd1643;
	st.global.u64 	[%rd1645], %rd1647;
$L__BB5_512:
	setp.lt.s32 	%p203, %r569, 16;
	mov.b64 	%rd1648, {%r650, %r655};
	selp.b64 	%rd1649, 0, %rd1648, %p203;
	add.s64 	%rd405, %rd1649, %rd400;
	mov.b64 	{%r671, %r676}, %rd405;
	selp.b64 	%rd1650, %rd401, %rd3206, %p203;
	mov.b64 	{%r681, %r686}, %rd1650;
	mov.b32 	%r687, 1;
	mov.b32 	%r688, 0;
	mov.b32 	%r689, -1;
	// begin inline asm
	shfl.sync.up.b32 %r670, %r671, %r687, %r688, %r689;
	// end inline asm
	// begin inline asm
	shfl.sync.up.b32 %r675, %r676, %r687, %r688, %r689;
	// end inline asm
	mov.b64 	%rd3264, {%r670, %r675};
	// begin inline asm
	shfl.sync.up.b32 %r680, %r681, %r687, %r688, %r689;
	// end inline asm
	// begin inline asm
	shfl.sync.up.b32 %r685, %r686, %r687, %r688, %r689;
	// end inline asm
	mov.b64 	%rd3263, {%r680, %r685};
	setp.ne.s32 	%p204, %r569, 31;
	@%p204 bra 	$L__BB5_514;
	shl.b32 	%r690, %r113, 4;
	mov.u32 	%r691, _ZZN3cub18CUB_300001_SM_10006detail6reduce23DeviceReduceByKeyKernelINS1_13reduce_by_key10policy_hubI23CustomReductionOperatorm15custom_key_typeE10Policy1000EPS7_SA_PmSB_SB_NS0_24ReduceByKeyScanTileStateImyLb0EEEN4cuda3std3__48equal_toIvEES6_ymEEvT0_T1_T2_T3_T4_T5_iT6_T7_T8_E12temp_storage;
	add.s32 	%r692, %r691, %r690;
	st.shared.v2.u64 	[%r692], {%rd405, %rd3206};
$L__BB5_514:
	bar.sync 	0;
	ld.shared.v2.u64 	{%rd408, %rd409}, [_ZZN3cub18CUB_300001_SM_10006detail6reduce23DeviceReduceByKeyKernelINS1_13reduce_by_key10policy_hubI23CustomReductionOperatorm15custom_key_typeE10Policy1000EPS7_SA_PmSB_SB_NS0_24ReduceByKeyScanTileStateImyLb0EEEN4cuda3std3__48equal_toIvEES6_ymEEvT0_T1_T2_T3_T4_T5_iT6_T7_T8_E12temp_storage];
	ld.shared.v2.u64 	{%rd410, %rd3207}, [_ZZN3cub18CUB_300001_SM_10006detail6reduce23DeviceReduceByKeyKernelINS1_13reduce_by_key10policy_hubI23CustomReductionOperatorm15custom_key_typeE10Policy1000EPS7_SA_PmSB_SB_NS0_24ReduceByKeyScanTileStateImyLb0EEEN4cuda3std3__48equal_toIvEES6_ymEEvT0_T1_T2_T3_T4_T5_iT6_T7_T8_E12temp_storage+16];
	setp.ne.s64 	%p205, %rd410, 0;
	@%p205 bra 	$L__BB5_520;
	min.u64 	%rd412, %rd409, %rd3207;
	max.u64 	%rd413, %rd409, %rd3207;
	setp.lt.u64 	%p206, %rd412, %rd9;
	@%p206 bra 	$L__BB5_517;
	mov.u64 	%rd1651, $str$4;
	cvta.global.u64 	%rd1652, %rd1651;
	mov.u64 	%rd1653, $str$5;
	cvta.global.u64 	%rd1654, %rd1653;
	mov.u64 	%rd1655, __unnamed_1;
	cvta.global.u64 	%rd1656, %rd1655;
	{ // callseq 100, 0
	.param .b64 param0;
	st.param.b64 	[param0], %rd1652;
	.param .b64 param1;
	st.param.b64 	[param1], %rd1654;
	.param .b32 param2;
	st.param.b32 	[param2], 51;
	.param .b64 param3;
	st.param.b64 	[param3], %rd1656;
	.param .b64 param4;
	st.param.b64 	[param4], 1;
	call.uni 
	__assertfail, 
	(
	param0, 
	param1, 
	param2, 
	param3, 
	param4
	);
	} // callseq 100
$L__BB5_517:
	setp.lt.u64 	%p207, %rd413, %rd9;
	@%p207 bra 	$L__BB5_519;
	mov.u64 	%rd1657, $str$6;
	cvta.global.u64 	%rd1658, %rd1657;
	mov.u64 	%rd1659, $str$5;
	cvta.global.u64 	%rd1660, %rd1659;
	mov.u64 	%rd1661, __unnamed_1;
	cvta.global.u64 	%rd1662, %rd1661;
	{ // callseq 101, 0
	.param .b64 param0;
	st.param.b64 	[param0], %rd1658;
	.param .b64 param1;
	st.param.b64 	[param1], %rd1660;
	.param .b32 param2;
	st.param.b32 	[param2], 52;
	.param .b64 param3;
	st.param.b64 	[param3], %rd1662;
	.param .b64 param4;
	st.param.b64 	[param4], 1;
	call.uni 
	__assertfail, 
	(
	param0, 
	param1, 
	param2, 
	param3, 
	param4
	);
	} // callseq 101
$L__BB5_519:
	shl.b64 	%rd1663, %rd413, 3;
	add.s64 	%rd1664, %rd8, %rd1663;
	ld.global.u64 	%rd1665, [%rd1664];
	shl.b64 	%rd1666, %rd412, 3;
	add.s64 	%rd1667, %rd8, %rd1666;
	ld.global.u64 	%rd1668, [%rd1667];
	add.s64 	%rd1669, %rd1668, %rd1665;
	st.global.u64 	[%rd1667], %rd1669;
	mov.u64 	%rd3207, %rd412;
$L__BB5_520:
	add.s64 	%rd1670, %rd410, %rd408;
	setp.eq.s32 	%p208, %r113, 2;
	selp.b64 	%rd415, %rd1670, %rd408, %p208;
	selp.b64 	%rd416, %rd3207, %rd409, %p208;
	ld.shared.v2.u64 	{%rd1671, %rd3208}, [_ZZN3cub18CUB_300001_SM_10006detail6reduce23DeviceReduceByKeyKernelINS1_13reduce_by_key10policy_hubI23CustomReductionOperatorm15custom_key_typeE10Policy1000EPS7_SA_PmSB_SB_NS0_24ReduceByKeyScanTileStateImyLb0EEEN4cuda3std3__48equal_toIvEES6_ymEEvT0_T1_T2_T3_T4_T5_iT6_T7_T8_E12temp_storage+32];
	add.s64 	%rd418, %rd1671, %rd1670;
	setp.ne.s64 	%p209, %rd1671, 0;
	@%p209 bra 	$L__BB5_526;
	min.u64 	%rd419, %rd3207, %rd3208;
	max.u64 	%rd420, %rd3207, %rd3208;
	setp.lt.u64 	%p210, %rd419, %rd9;
	@%p210 bra 	$L__BB5_523;
	mov.u64 	%rd1672, $str$4;
	cvta.global.u64 	%rd1673, %rd1672;
	mov.u64 	%rd1674, $str$5;
	cvta.global.u64 	%rd1675, %rd1674;
	mov.u64 	%rd1676, __unnamed_1;
	cvta.global.u64 	%rd1677, %rd1676;
	{ // callseq 102, 0
	.param .b64 param0;
	st.param.b64 	[param0], %rd1673;
	.param .b64 param1;
	st.param.b64 	[param1], %rd1675;
	.param .b32 param2;
	st.param.b32 	[param2], 51;
	.param .b64 param3;
	st.param.b64 	[param3], %rd1677;
	.param .b64 param4;
	st.param.b64 	[param4], 1;
	call.uni 
	__assertfail, 
	(
	param0, 
	param1, 
	param2, 
	param3, 
	param4
	);
	} // callseq 102
$L__BB5_523:
	setp.lt.u64 	%p211, %rd420, %rd9;
	@%p211 bra 	$L__BB5_525;
	mov.u64 	%rd1678, $str$6;
	cvta.global.u64 	%rd1679, %rd1678;
	mov.u64 	%rd1680, $str$5;
	cvta.global.u64 	%rd1681, %rd1680;
	mov.u64 	%rd1682, __unnamed_1;
	cvta.global.u64 	%rd1683, %rd1682;
	{ // callseq 103, 0
	.param .b64 param0;
	st.param.b64 	[param0], %rd1679;
	.param .b64 param1;
	st.param.b64 	[param1], %rd1681;
	.param .b32 param2;
	st.param.b32 	[param2], 52;
	.param .b64 param3;
	st.param.b64 	[param3], %rd1683;
	.param .b64 param4;
	st.param.b64 	[param4], 1;
	call.uni 
	__assertfail, 
	(
	param0, 
	param1, 
	param2, 
	param3, 
	param4
	);
	} // callseq 103
$L__BB5_525:
	shl.b64 	%rd1684, %rd420, 3;
	add.s64 	%rd1685, %rd8, %rd1684;
	ld.global.u64 	%rd1686, [%rd1685];
	shl.b64 	%rd1687, %rd419, 3;
	add.s64 	%rd1688, %rd8, %rd1687;
	ld.global.u64 	%rd1689, [%rd1688];
	add.s64 	%rd1690, %rd1689, %rd1686;
	st.global.u64 	[%rd1688], %rd1690;
	mov.u64 	%rd3208, %rd419;
$L__BB5_526:
	setp.eq.s32 	%p212, %r113, 3;
	selp.b64 	%rd422, %rd418, %rd415, %p212;
	selp.b64 	%rd423, %rd3208, %rd416, %p212;
	ld.shared.v2.u64 	{%rd1691, %rd3279}, [_ZZN3cub18CUB_300001_SM_10006detail6reduce23DeviceReduceByKeyKernelINS1_13reduce_by_key10policy_hubI23CustomReductionOperatorm15custom_key_typeE10Policy1000EPS7_SA_PmSB_SB_NS0_24ReduceByKeyScanTileStateImyLb0EEEN4cuda3std3__48equal_toIvEES6_ymEEvT0_T1_T2_T3_T4_T5_iT6_T7_T8_E12temp_storage+48];
	add.s64 	%rd3280, %rd1691, %rd418;
	setp.ne.s64 	%p213, %rd1691, 0;
	@%p213 bra 	$L__BB5_532;
	min.u64 	%rd426, %rd3208, %rd3279;
	max.u64 	%rd427, %rd3208, %rd3279;
	setp.lt.u64 	%p214, %rd426, %rd9;
	@%p214 bra 	$L__BB5_529;
	mov.u64 	%rd1692, $str$4;
	cvta.global.u64 	%rd1693, %rd1692;
	mov.u64 	%rd1694, $str$5;
	cvta.global.u64 	%rd1695, %rd1694;
	mov.u64 	%rd1696, __unnamed_1;
	cvta.global.u64 	%rd1697, %rd1696;
	{ // callseq 104, 0
	.param .b64 param0;
	st.param.b64 	[param0], %rd1693;
	.param .b64 param1;
	st.param.b64 	[param1], %rd1695;
	.param .b32 param2;
	st.param.b32 	[param2], 51;
	.param .b64 param3;
	st.param.b64 	[param3], %rd1697;
	.param .b64 param4;
	st.param.b64 	[param4], 1;
	call.uni 
	__assertfail, 
	(
	param0, 
	param1, 
	param2, 
	param3, 
	param4
	);
	} // callseq 104
$L__BB5_529:
	setp.lt.u64 	%p215, %rd427, %rd9;
	@%p215 bra 	$L__BB5_531;
	mov.u64 	%rd1698, $str$6;
	cvta.global.u64 	%rd1699, %rd1698;
	mov.u64 	%rd1700, $str$5;
	cvta.global.u64 	%rd1701, %rd1700;
	mov.u64 	%rd1702, __unnamed_1;
	cvta.global.u64 	%rd1703, %rd1702;
	{ // callseq 105, 0
	.param .b64 param0;
	st.param.b64 	[param0], %rd1699;
	.param .b64 param1;
	st.param.b64 	[param1], %rd1701;
	.param .b32 param2;
	st.param.b32 	[param2], 52;
	.param .b64 param3;
	st.param.b64 	[param3], %rd1703;
	.param .b64 param4;
	st.param.b64 	[param4], 1;
	call.uni 
	__assertfail, 
	(
	param0, 
	param1, 
	param2, 
	param3, 
	param4
	);
	} // callseq 105
$L__BB5_531:
	shl.b64 	%rd1704, %rd427, 3;
	add.s64 	%rd1705, %rd8, %rd1704;
	ld.global.u64 	%rd1706, [%rd1705];
	shl.b64 	%rd1707, %rd426, 3;
	add.s64 	%rd1708, %rd8, %rd1707;
	ld.global.u64 	%rd1709, [%rd1708];
	add.s64 	%rd1710, %rd1709, %rd1706;
	st.global.u64 	[%rd1708], %rd1710;
	mov.u64 	%rd3279, %rd426;
$L__BB5_532:
	setp.lt.u32 	%p216, %r105, 32;
	@%p216 bra 	$L__BB5_540;
	setp.ne.s64 	%p217, %rd3264, 0;
	@%p217 bra 	$L__BB5_539;
	min.u64 	%rd429, %rd423, %rd3263;
	max.u64 	%rd430, %rd423, %rd3263;
	setp.lt.u64 	%p218, %rd429, %rd9;
	@%p218 bra 	$L__BB5_536;
	mov.u64 	%rd1711, $str$4;
	cvta.global.u64 	%rd1712, %rd1711;
	mov.u64 	%rd1713, $str$5;
	cvta.global.u64 	%rd1714, %rd1713;
	mov.u64 	%rd1715, __unnamed_1;
	cvta.global.u64 	%rd1716, %rd1715;
	{ // callseq 106, 0
	.param .b64 param0;
	st.param.b64 	[param0], %rd1712;
	.param .b64 param1;
	st.param.b64 	[param1], %rd1714;
	.param .b32 param2;
	st.param.b32 	[param2], 51;
	.param .b64 param3;
	st.param.b64 	[param3], %rd1716;
	.param .b64 param4;
	st.param.b64 	[param4], 1;
	call.uni 
	__assertfail, 
	(
	param0, 
	param1, 
	param2, 
	param3, 
	param4
	);
	} // callseq 106
$L__BB5_536:
	setp.lt.u64 	%p219, %rd430, %rd9;
	@%p219 bra 	$L__BB5_538;
	mov.u64 	%rd1717, $str$6;
	cvta.global.u64 	%rd1718, %rd1717;
	mov.u64 	%rd1719, $str$5;
	cvta.global.u64 	%rd1720, %rd1719;
	mov.u64 	%rd1721, __unnamed_1;
	cvta.global.u64 	%rd1722, %rd1721;
	{ // callseq 107, 0
	.param .b64 param0;
	st.param.b64 	[param0], %rd1718;
	.param .b64 param1;
	st.param.b64 	[param1], %rd1720;
	.param .b32 param2;
	st.param.b32 	[param2], 52;
	.param .b64 param3;
	st.param.b64 	[param3], %rd1722;
	.param .b64 param4;
	st.param.b64 	[param4], 1;
	call.uni 
	__assertfail, 
	(
	param0, 
	param1, 
	param2, 
	param3, 
	param4
	);
	} // callseq 107
$L__BB5_538:
	shl.b64 	%rd1723, %rd430, 3;
	add.s64 	%rd1724, %rd8, %rd1723;
	ld.global.u64 	%rd1725, [%rd1724];
	shl.b64 	%rd1726, %rd429, 3;
	add.s64 	%rd1727, %rd8, %rd1726;
	ld.global.u64 	%rd1728, [%rd1727];
	add.s64 	%rd1729, %rd1728, %rd1725;
	st.global.u64 	[%rd1727], %rd1729;
	mov.u64 	%rd3263, %rd429;
$L__BB5_539:
	setp.eq.s32 	%p220, %r569, 0;
	selp.b64 	%rd1730, 0, %rd3264, %p220;
	add.s64 	%rd3264, %rd422, %rd1730;
	selp.b64 	%rd3263, %rd423, %rd3263, %p220;
$L__BB5_540:
	setp.eq.s32 	%p221, %r105, 0;
	@%p221 bra 	$L__BB5_547;
	add.s64 	%rd3273, %rd3264, %rd3273;
	@%p20 bra 	$L__BB5_547;
	min.u64 	%rd437, %rd3263, %rd3266;
	max.u64 	%rd438, %rd3263, %rd3266;
	setp.lt.u64 	%p222, %rd437, %rd9;
	@%p222 bra 	$L__BB5_544;
	mov.u64 	%rd1731, $str$4;
	cvta.global.u64 	%rd1732, %rd1731;
	mov.u64 	%rd1733, $str$5;
	cvta.global.u64 	%rd1734, %rd1733;
	mov.u64 	%rd1735, __unnamed_1;
	cvta.global.u64 	%rd1736, %rd1735;
	{ // callseq 108, 0
	.param .b64 param0;
	st.param.b64 	[param0], %rd1732;
	.param .b64 param1;
	st.param.b64 	[param1], %rd1734;
	.param .b32 param2;
	st.param.b32 	[param2], 51;
	.param .b64 param3;
	st.param.b64 	[param3], %rd1736;
	.param .b64 param4;
	st.param.b64 	[param4], 1;
	call.uni 
	__assertfail, 
	(
	param0, 
	param1, 
	param2, 
	param3, 
	param4
	);
	} // callseq 108
$L__BB5_544:
	setp.lt.u64 	%p223, %rd438, %rd9;
	@%p223 bra 	$L__BB5_546;
	mov.u64 	%rd1737, $str$6;
	cvta.global.u64 	%rd1738, %rd1737;
	mov.u64 	%rd1739, $str$5;
	cvta.global.u64 	%rd1740, %rd1739;
	mov.u64 	%rd1741, __unnamed_1;
	cvta.global.u64 	%rd1742, %rd1741;
	{ // callseq 109, 0
	.param .b64 param0;
	st.param.b64 	[param0], %rd1738;
	.param .b64 param1;
	st.param.b64 	[param1], %rd1740;
	.param .b32 param2;
	st.param.b32 	[param2], 52;
	.param .b64 param3;
	st.param.b64 	[param3], %rd1742;
	.param .b64 param4;
	st.param.b64 	[param4], 1;
	call.uni 
	__assertfail, 
	(
	param0, 
	param1, 
	param2, 
	param3, 
	param4
	);
	} // callseq 109
$L__BB5_546:
	shl.b64 	%rd1743, %rd438, 3;
	add.s64 	%rd1744, %rd8, %rd1743;
	ld.global.u64 	%rd1745, [%rd1744];
	shl.b64 	%rd1746, %rd437, 3;
	add.s64 	%rd1747, %rd8, %rd1746;
	ld.global.u64 	%rd1748, [%rd1747];
	add.s64 	%rd1749, %rd1748, %rd1745;
	st.global.u64 	[%rd1747], %rd1749;
	mov.u64 	%rd3266, %rd437;
$L__BB5_547:
	@%p493 bra 	$L__BB5_553;
	min.u64 	%rd441, %rd3266, %rd3215;
	max.u64 	%rd442, %rd3266, %rd3215;
	setp.lt.u64 	%p224, %rd441, %rd9;
	@%p224 bra 	$L__BB5_550;
	mov.u64 	%rd1750, $str$4;
	cvta.global.u64 	%rd1751, %rd1750;
	mov.u64 	%rd1752, $str$5;
	cvta.global.u64 	%rd1753, %rd1752;
	mov.u64 	%rd1754, __unnamed_1;
	cvta.global.u64 	%rd1755, %rd1754;
	{ // callseq 110, 0
	.param .b64 param0;
	st.param.b64 	[param0], %rd1751;
	.param .b64 param1;
	st.param.b64 	[param1], %rd1753;
	.param .b32 param2;
	st.param.b32 	[param2], 51;
	.param .b64 param3;
	st.param.b64 	[param3], %rd1755;
	.param .b64 param4;
	st.param.b64 	[param4], 1;
	call.uni 
	__assertfail, 
	(
	param0, 
	param1, 
	param2, 
	param3, 
	param4
	);
	} // callseq 110
$L__BB5_550:
	setp.lt.u64 	%p225, %rd442, %rd9;
	@%p225 bra 	$L__BB5_552;
	mov.u64 	%rd1756, $str$6;
	cvta.global.u64 	%rd1757, %rd1756;
	mov.u64 	%rd1758, $str$5;
	cvta.global.u64 	%rd1759, %rd1758;
	mov.u64 	%rd1760, __unnamed_1;
	cvta.global.u64 	%rd1761, %rd1760;
	{ // callseq 111, 0
	.param .b64 param0;
	st.param.b64 	[param0], %rd1757;
	.param .b64 param1;
	st.param.b64 	[param1], %rd1759;
	.param .b32 param2;
	st.param.b32 	[param2], 52;
	.param .b64 param3;
	st.param.b64 	[param3], %rd1761;
	.param .b64 param4;
	st.param.b64 	[param4], 1;
	call.uni 
	__assertfail, 
	(
	param0, 
	param1, 
	param2, 
	param3, 
	param4
	);
	} // callseq 111
$L__BB5_552:
	shl.b64 	%rd1762, %rd442, 3;
	add.s64 	%rd1763, %rd8, %rd1762;
	ld.global.u64 	%rd1764, [%rd1763];
	shl.b64 	%rd1765, %rd441, 3;
	add.s64 	%rd1766, %rd8, %rd1765;
	ld.global.u64 	%rd1767, [%rd1766];
	add.s64 	%rd1768, %rd1767, %rd1764;
	st.global.u64 	[%rd1766], %rd1768;
	mov.u64 	%rd3215, %rd441;
$L__BB5_553:
	@%p494 bra 	$L__BB5_559;
	min.u64 	%rd444, %rd3215, %rd3192;
	max.u64 	%rd445, %rd3215, %rd3192;
	setp.lt.u64 	%p226, %rd444, %rd9;
	@%p226 bra 	$L__BB5_556;
	mov.u64 	%rd1769, $str$4;
	cvta.global.u64 	%rd1770, %rd1769;
	mov.u64 	%rd1771, $str$5;
	cvta.global.u64 	%rd1772, %rd1771;
	mov.u64 	%rd1773, __unnamed_1;
	cvta.global.u64 	%rd1774, %rd1773;
	{ // callseq 112, 0
	.param .b64 param0;
	st.param.b64 	[param0], %rd1770;
	.param .b64 param1;
	st.param.b64 	[param1], %rd1772;
	.param .b32 param2;
	st.param.b32 	[param2], 51;
	.param .b64 param3;
	st.param.b64 	[param3], %rd1774;
	.param .b64 param4;
	st.param.b64 	[param4], 1;
	call.uni 
	__assertfail, 
	(
	param0, 
	param1, 
	param2, 
	param3, 
	param4
	);
	} // callseq 112
$L__BB5_556:
	setp.lt.u64 	%p227, %rd445, %rd9;
	@%p227 bra 	$L__BB5_558;
	mov.u64 	%rd1775, $str$6;
	cvta.global.u64 	%rd1776, %rd1775;
	mov.u64 	%rd1777, $str$5;
	cvta.global.u64 	%rd1778, %rd1777;
	mov.u64 	%rd1779, __unnamed_1;
	cvta.global.u64 	%rd1780, %rd1779;
	{ // callseq 113, 0
	.param .b64 param0;
	st.param.b64 	[param0], %rd1776;
	.param .b64 param1;
	st.param.b64 	[param1], %rd1778;
	.param .b32 param2;
	st.param.b32 	[param2], 52;
	.param .b64 param3;
	st.param.b64 	[param3], %rd1780;
	.param .b64 param4;
	st.param.b64 	[param4], 1;
	call.uni 
	__assertfail, 
	(
	param0, 
	param1, 
	param2, 
	param3, 
	param4
	);
	} // callseq 113
$L__BB5_558:
	shl.b64 	%rd1781, %rd445, 3;
	add.s64 	%rd1782, %rd8, %rd1781;
	ld.global.u64 	%rd1783, [%rd1782];
	shl.b64 	%rd1784, %rd444, 3;
	add.s64 	%rd1785, %rd8, %rd1784;
	ld.global.u64 	%rd1786, [%rd1785];
	add.s64 	%rd1787, %rd1786, %rd1783;
	st.global.u64 	[%rd1785], %rd1787;
	mov.u64 	%rd3192, %rd444;
$L__BB5_559:
	@%p495 bra 	$L__BB5_565;
	min.u64 	%rd447, %rd3192, %rd3193;
	max.u64 	%rd448, %rd3192, %rd3193;
	setp.lt.u64 	%p228, %rd447, %rd9;
	@%p228 bra 	$L__BB5_562;
	mov.u64 	%rd1788, $str$4;
	cvta.global.u64 	%rd1789, %rd1788;
	mov.u64 	%rd1790, $str$5;
	cvta.global.u64 	%rd1791, %rd1790;
	mov.u64 	%rd1792, __unnamed_1;
	cvta.global.u64 	%rd1793, %rd1792;
	{ // callseq 114, 0
	.param .b64 param0;
	st.param.b64 	[param0], %rd1789;
	.param .b64 param1;
	st.param.b64 	[param1], %rd1791;
	.param .b32 param2;
	st.param.b32 	[param2], 51;
	.param .b64 param3;
	st.param.b64 	[param3], %rd1793;
	.param .b64 param4;
	st.param.b64 	[param4], 1;
	call.uni 
	__assertfail, 
	(
	param0, 
	param1, 
	param2, 
	param3, 
	param4
	);
	} // callseq 114
$L__BB5_562:
	setp.lt.u64 	%p229, %rd448, %rd9;
	@%p229 bra 	$L__BB5_564;
	mov.u64 	%rd1794, $str$6;
	cvta.global.u64 	%rd1795, %rd1794;
	mov.u64 	%rd1796, $str$5;
	cvta.global.u64 	%rd1797, %rd1796;
	mov.u64 	%rd1798, __unnamed_1;
	cvta.global.u64 	%rd1799, %rd1798;
	{ // callseq 115, 0
	.param .b64 param0;
	st.param.b64 	[param0], %rd1795;
	.param .b64 param1;
	st.param.b64 	[param1], %rd1797;
	.param .b32 param2;
	st.param.b32 	[param2], 52;
	.param .b64 param3;
	st.param.b64 	[param3], %rd1799;
	.param .b64 param4;
	st.param.b64 	[param4], 1;
	call.uni 
	__assertfail, 
	(
	param0, 
	param1, 
	param2, 
	param3, 
	param4
	);
	} // callseq 115
$L__BB5_564:
	shl.b64 	%rd1800, %rd448, 3;
	add.s64 	%rd1801, %rd8, %rd1800;
	ld.global.u64 	%rd1802, [%rd1801];
	shl.b64 	%rd1803, %rd447, 3;
	add.s64 	%rd1804, %rd8, %rd1803;
	ld.global.u64 	%rd1805, [%rd1804];
	add.s64 	%rd1806, %rd1805, %rd1802;
	st.global.u64 	[%rd1804], %rd1806;
	mov.u64 	%rd3193, %rd447;
$L__BB5_565:
	@%p496 bra 	$L__BB5_571;
	min.u64 	%rd450, %rd3193, %rd3194;
	max.u64 	%rd451, %rd3193, %rd3194;
	setp.lt.u64 	%p230, %rd450, %rd9;
	@%p230 bra 	$L__BB5_568;
	mov.u64 	%rd1807, $str$4;
	cvta.global.u64 	%rd1808, %rd1807;
	mov.u64 	%rd1809, $str$5;
	cvta.global.u64 	%rd1810, %rd1809;
	mov.u64 	%rd1811, __unnamed_1;
	cvta.global.u64 	%rd1812, %rd1811;
	{ // callseq 116, 0
	.param .b64 param0;
	st.param.b64 	[param0], %rd1808;
	.param .b64 param1;
	st.param.b64 	[param1], %rd1810;
	.param .b32 param2;
	st.param.b32 	[param2], 51;
	.param .b64 param3;
	st.param.b64 	[param3], %rd1812;
	.param .b64 param4;
	st.param.b64 	[param4], 1;
	call.uni 
	__assertfail, 
	(
	param0, 
	param1, 
	param2, 
	param3, 
	param4
	);
	} // callseq 116
$L__BB5_568:
	setp.lt.u64 	%p231, %rd451, %rd9;
	@%p231 bra 	$L__BB5_570;
	mov.u64 	%rd1813, $str$6;
	cvta.global.u64 	%rd1814, %rd1813;
	mov.u64 	%rd1815, $str$5;
	cvta.global.u64 	%rd1816, %rd1815;
	mov.u64 	%rd1817, __unnamed_1;
	cvta.global.u64 	%rd1818, %rd1817;
	{ // callseq 117, 0
	.param .b64 param0;
	st.param.b64 	[param0], %rd1814;
	.param .b64 param1;
	st.param.b64 	[param1], %rd1816;
	.param .b32 param2;
	st.param.b32 	[param2], 52;
	.param .b64 param3;
	st.param.b64 	[param3], %rd1818;
	.param .b64 param4;
	st.param.b64 	[param4], 1;
	call.uni 
	__assertfail, 
	(
	param0, 
	param1, 
	param2, 
	param3, 
	param4
	);
	} // callseq 117
$L__BB5_570:
	shl.b64 	%rd1819, %rd451, 3;
	add.s64 	%rd1820, %rd8, %rd1819;
	ld.global.u64 	%rd1821, [%rd1820];
	shl.b64 	%rd1822, %rd450, 3;
	add.s64 	%rd1823, %rd8, %rd1822;
	ld.global.u64 	%rd1824, [%rd1823];
	add.s64 	%rd1825, %rd1824, %rd1821;
	st.global.u64 	[%rd1823], %rd1825;
	mov.u64 	%rd3194, %rd450;
$L__BB5_571:
	mov.b64 	%rd3281, 0;
	@%p497 bra 	$L__BB5_814;
	min.u64 	%rd453, %rd3194, %rd3195;
	max.u64 	%rd454, %rd3194, %rd3195;
	setp.lt.u64 	%p232, %rd453, %rd9;
	@%p232 bra 	$L__BB5_574;
	mov.u64 	%rd1827, $str$4;
	cvta.global.u64 	%rd1828, %rd1827;
	mov.u64 	%rd1829, $str$5;
	cvta.global.u64 	%rd1830, %rd1829;
	mov.u64 	%rd1831, __unnamed_1;
	cvta.global.u64 	%rd1832, %rd1831;
	{ // callseq 118, 0
	.param .b64 param0;
	st.param.b64 	[param0], %rd1828;
	.param .b64 param1;
	st.param.b64 	[param1], %rd1830;
	.param .b32 param2;
	st.param.b32 	[param2], 51;
	.param .b64 param3;
	st.param.b64 	[param3], %rd1832;
	.param .b64 param4;
	st.param.b64 	[param4], 1;
	call.uni 
	__assertfail, 
	(
	param0, 
	param1, 
	param2, 
	param3, 
	param4
	);
	} // callseq 118
$L__BB5_574:
	setp.lt.u64 	%p233, %rd454, %rd9;
	@%p233 bra 	$L__BB5_576;
	mov.u64 	%rd1833, $str$6;
	cvta.global.u64 	%rd1834, %rd1833;
	mov.u64 	%rd1835, $str$5;
	cvta.global.u64 	%rd1836, %rd1835;
	mov.u64 	%rd1837, __unnamed_1;
	cvta.global.u64 	%rd1838, %rd1837;
	{ // callseq 119, 0
	.param .b64 param0;
	st.param.b64 	[param0], %rd1834;
	.param .b64 param1;
	st.param.b64 	[param1], %rd1836;
	.param .b32 param2;
	st.param.b32 	[param2], 52;
	.param .b64 param3;
	st.param.b64 	[param3], %rd1838;
	.param .b64 param4;
	st.param.b64 	[param4], 1;
	call.uni 
	__assertfail, 
	(
	param0, 
	param1, 
	param2, 
	param3, 
	param4
	);
	} // callseq 119
$L__BB5_576:
	shl.b64 	%rd1840, %rd454, 3;
	add.s64 	%rd1841, %rd8, %rd1840;
	ld.global.u64 	%rd1842, [%rd1841];
	shl.b64 	%rd1843, %rd453, 3;
	add.s64 	%rd1844, %rd8, %rd1843;
	ld.global.u64 	%rd1845, [%rd1844];
	add.s64 	%rd1846, %rd1845, %rd1842;
	st.global.u64 	[%rd1844], %rd1846;
	bra.uni 	$L__BB5_814;
$L__BB5_577:
	mov.u64 	%rd3219, %rd3215;
	@%p493 bra 	$L__BB5_583;
	min.u64 	%rd3219, %rd3266, %rd3215;
	max.u64 	%rd456, %rd3266, %rd3215;
	setp.lt.u64 	%p46, %rd3219, %rd9;
	@%p46 bra 	$L__BB5_580;
	mov.u64 	%rd724, $str$4;
	cvta.global.u64 	%rd725, %rd724;
	mov.u64 	%rd726, $str$5;
	cvta.global.u64 	%rd727, %rd726;
	mov.u64 	%rd728, __unnamed_1;
	cvta.global.u64 	%rd729, %rd728;
	{ // callseq 14, 0
	.param .b64 param0;
	st.param.b64 	[param0], %rd725;
	.param .b64 param1;
	st.param.b64 	[param1], %rd727;
	.param .b32 param2;
	st.param.b32 	[param2], 51;
	.param .b64 param3;
	st.param.b64 	[param3], %rd729;
	.param .b64 param4;
	st.param.b64 	[param4], 1;
	call.uni 
	__assertfail, 
	(
	param0, 
	param1, 
	param2, 
	param3, 
	param4
	);
	} // callseq 14
$L__BB5_580:
	setp.lt.u64 	%p47, %rd456, %rd9;
	@%p47 bra 	$L__BB5_582;
	mov.u64 	%rd730, $str$6;
	cvta.global.u64 	%rd731, %rd730;
	mov.u64 	%rd732, $str$5;
	cvta.global.u64 	%rd733, %rd732;
	mov.u64 	%rd734, __unnamed_1;
	cvta.global.u64 	%rd735, %rd734;
	{ // callseq 15, 0
	.param .b64 param0;
	st.param.b64 	[param0], %rd731;
	.param .b64 param1;
	st.param.b64 	[param1], %rd733;
	.param .b32 param2;
	st.param.b32 	[param2], 52;
	.param .b64 param3;
	st.param.b64 	[param3], %rd735;
	.param .b64 param4;
	st.param.b64 	[param4], 1;
	call.uni 
	__assertfail, 
	(
	param0, 
	param1, 
	param2, 
	param3, 
	param4
	);
	} // callseq 15
$L__BB5_582:
	shl.b64 	%rd736, %rd456, 3;
	add.s64 	%rd737, %rd8, %rd736;
	ld.global.u64 	%rd738, [%rd737];
	shl.b64 	%rd739, %rd3219, 3;
	add.s64 	%rd740, %rd8, %rd739;
	ld.global.u64 	%rd741, [%rd740];
	add.s64 	%rd742, %rd741, %rd738;
	st.global.u64 	[%rd740], %rd742;
$L__BB5_583:
	mov.u64 	%rd3220, %rd3192;
	@%p494 bra 	$L__BB5_589;
	min.u64 	%rd3220, %rd3219, %rd3192;
	max.u64 	%rd459, %rd3219, %rd3192;
	setp.lt.u64 	%p48, %rd3220, %rd9;
	@%p48 bra 	$L__BB5_586;
	mov.u64 	%rd743, $str$4;
	cvta.global.u64 	%rd744, %rd743;
	mov.u64 	%rd745, $str$5;
	cvta.global.u64 	%rd746, %rd745;
	mov.u64 	%rd747, __unnamed_1;
	cvta.global.u64 	%rd748, %rd747;
	{ // callseq 16, 0
	.param .b64 param0;
	st.param.b64 	[param0], %rd744;
	.param .b64 param1;
	st.param.b64 	[param1], %rd746;
	.param .b32 param2;
	st.param.b32 	[param2], 51;
	.param .b64 param3;
	st.param.b64 	[param3], %rd748;
	.param .b64 param4;
	st.param.b64 	[param4], 1;
	call.uni 
	__assertfail, 
	(
	param0, 
	param1, 
	param2, 
	param3, 
	param4
	);
	} // callseq 16
$L__BB5_586:
	setp.lt.u64 	%p49, %rd459, %rd9;
	@%p49 bra 	$L__BB5_588;
	mov.u64 	%rd749, $str$6;
	cvta.global.u64 	%rd750, %rd749;
	mov.u64 	%rd751, $str$5;
	cvta.global.u64 	%rd752, %rd751;
	mov.u64 	%rd753, __unnamed_1;
	cvta.global.u64 	%rd754, %rd753;
	{ // callseq 17, 0
	.param .b64 param0;
	st.param.b64 	[param0], %rd750;
	.param .b64 param1;
	st.param.b64 	[param1], %rd752;
	.param .b32 param2;
	st.param.b32 	[param2], 52;
	.param .b64 param3;
	st.param.b64 	[param3], %rd754;
	.param .b64 param4;
	st.param.b64 	[param4], 1;
	call.uni 
	__assertfail, 
	(
	param0, 
	param1, 
	param2, 
	param3, 
	param4
	);
	} // callseq 17
$L__BB5_588:
	shl.b64 	%rd755, %rd459, 3;
	add.s64 	%rd756, %rd8, %rd755;
	ld.global.u64 	%rd757, [%rd756];
	shl.b64 	%rd758, %rd3220, 3;
	add.s64 	%rd759, %rd8, %rd758;
	ld.global.u64 	%rd760, [%rd759];
	add.s64 	%rd761, %rd760, %rd757;
	st.global.u64 	[%rd759], %rd761;
$L__BB5_589:
	mov.u64 	%rd3221, %rd3193;
	@%p495 bra 	$L__BB5_595;
	min.u64 	%rd3221, %rd3220, %rd3193;
	max.u64 	%rd462, %rd3220, %rd3193;
	setp.lt.u64 	%p50, %rd3221, %rd9;
	@%p50 bra 	$L__BB5_592;
	mov.u64 	%rd762, $str$4;
	cvta.global.u64 	%rd763, %rd762;
	mov.u64 	%rd764, $str$5;
	cvta.global.u64 	%rd765, %rd764;
	mov.u64 	%rd766, __unnamed_1;
	cvta.global.u64 	%rd767, %rd766;
	{ // callseq 18, 0
	.param .b64 param0;
	st.param.b64 	[param0], %rd763;
	.param .b64 param1;
	st.param.b64 	[param1], %rd765;
	.param .b32 param2;
	st.param.b32 	[param2], 51;
	.param .b64 param3;
	st.param.b64 	[param3], %rd767;
	.param .b64 param4;
	st.param.b64 	[param4], 1;
	call.uni 
	__assertfail, 
	(
	param0, 
	param1, 
	param2, 
	param3, 
	param4
	);
	} // callseq 18
$L__BB5_592:
	setp.lt.u64 	%p51, %rd462, %rd9;
	@%p51 bra 	$L__BB5_594;
	mov.u64 	%rd768, $str$6;
	cvta.global.u64 	%rd769, %rd768;
	mov.u64 	%rd770, $str$5;
	cvta.global.u64 	%rd771, %rd770;
	mov.u64 	%rd772, __unnamed_1;
	cvta.global.u64 	%rd773, %rd772;
	{ // callseq 19, 0
	.param .b64 param0;
	st.param.b64 	[param0], %rd769;
	.param .b64 param1;
	st.param.b64 	[param1], %rd771;
	.param .b32 param2;
	st.param.b32 	[param2], 52;
	.param .b64 param3;
	st.param.b64 	[param3], %rd773;
	.param .b64 param4;
	st.param.b64 	[param4], 1;
	call.uni 
	__assertfail, 
	(
	param0, 
	param1, 
	param2, 
	param3, 
	param4
	);
	} // callseq 19
$L__BB5_594:
	shl.b64 	%rd774, %rd462, 3;
	add.s64 	%rd775, %rd8, %rd774;
	ld.global.u64 	%rd776, [%rd775];
	shl.b64 	%rd777, %rd3221, 3;
	add.s64 	%rd778, %rd8, %rd777;
	ld.global.u64 	%rd779, [%rd778];
	add.s64 	%rd780, %rd779, %rd776;
	st.global.u64 	[%rd778], %rd780;
$L__BB5_595:
	mov.u64 	%rd3222, %rd3194;
	@%p496 bra 	$L__BB5_601;
	min.u64 	%rd3222, %rd3221, %rd3194;
	max.u64 	%rd465, %rd3221, %rd3194;
	setp.lt.u64 	%p52, %rd3222, %rd9;
	@%p52 bra 	$L__BB5_598;
	mov.u64 	%rd781, $str$4;
	cvta.global.u64 	%rd782, %rd781;
	mov.u64 	%rd783, $str$5;
	cvta.global.u64 	%rd784, %rd783;
	mov.u64 	%rd785, __unnamed_1;
	cvta.global.u64 	%rd786, %rd785;
	{ // callseq 20, 0
	.param .b64 param0;
	st.param.b64 	[param0], %rd782;
	.param .b64 param1;
	st.param.b64 	[param1], %rd784;
	.param .b32 param2;
	st.param.b32 	[param2], 51;
	.param .b64 param3;
	st.param.b64 	[param3], %rd786;
	.param .b64 param4;
	st.param.b64 	[param4], 1;
	call.uni 
	__assertfail, 
	(
	param0, 
	param1, 
	param2, 
	param3, 
	param4
	);
	} // callseq 20
$L__BB5_598:
	setp.lt.u64 	%p53, %rd465, %rd9;
	@%p53 bra 	$L__BB5_600;
	mov.u64 	%rd787, $str$6;
	cvta.global.u64 	%rd788, %rd787;
	mov.u64 	%rd789, $str$5;
	cvta.global.u64 	%rd790, %rd789;
	mov.u64 	%rd791, __unnamed_1;
	cvta.global.u64 	%rd792, %rd791;
	{ // callseq 21, 0
	.param .b64 param0;
	st.param.b64 	[param0], %rd788;
	.param .b64 param1;
	st.param.b64 	[param1], %rd790;
	.param .b32 param2;
	st.param.b32 	[param2], 52;
	.param .b64 param3;
	st.param.b64 	[param3], %rd792;
	.param .b64 param4;
	st.param.b64 	[param4], 1;
	call.uni 
	__assertfail, 
	(
	param0, 
	param1, 
	param2, 
	param3, 
	param4
	);
	} // callseq 21
$L__BB5_600:
	shl.b64 	%rd793, %rd465, 3;
	add.s64 	%rd794, %rd8, %rd793;
	ld.global.u64 	%rd795, [%rd794];
	shl.b64 	%rd796, %rd3222, 3;
	add.s64 	%rd797, %rd8, %rd796;
	ld.global.u64 	%rd798, [%rd797];
	add.s64 	%rd799, %rd798, %rd795;
	st.global.u64 	[%rd797], %rd799;
$L__BB5_601:
	add.s64 	%rd800, %rd3273, %rd360;
	add.s64 	%rd801, %rd800, %rd361;
	add.s64 	%rd802, %rd801, %rd362;
	add.s64 	%rd803, %rd802, %rd363;
	add.s64 	%rd467, %rd803, %rd364;
	mov.u64 	%rd3223, %rd3195;
	@%p497 bra 	$L__BB5_607;
	min.u64 	%rd3223, %rd3222, %rd3195;
	max.u64 	%rd469, %rd3222, %rd3195;
	setp.lt.u64 	%p54, %rd3223, %rd9;
	@%p54 bra 	$L__BB5_604;
	mov.u64 	%rd804, $str$4;
	cvta.global.u64 	%rd805, %rd804;
	mov.u64 	%rd806, $str$5;
	cvta.global.u64 	%rd807, %rd806;
	mov.u64 	%rd808, __unnamed_1;
	cvta.global.u64 	%rd809, %rd808;
	{ // callseq 22, 0
	.param .b64 param0;
	st.param.b64 	[param0], %rd805;
	.param .b64 param1;
	st.param.b64 	[param1], %rd807;
	.param .b32 param2;
	st.param.b32 	[param2], 51;
	.param .b64 param3;
	st.param.b64 	[param3], %rd809;
	.param .b64 param4;
	st.param.b64 	[param4], 1;
	call.uni 
	__assertfail, 
	(
	param0, 
	param1, 
	param2, 
	param3, 
	param4
	);
	} // callseq 22
$L__BB5_604:
	setp.lt.u64 	%p55, %rd469, %rd9;
	@%p55 bra 	$L__BB5_606;
	mov.u64 	%rd810, $str$6;
	cvta.global.u64 	%rd811, %rd810;
	mov.u64 	%rd812, $str$5;
	cvta.global.u64 	%rd813, %rd812;
	mov.u64 	%rd814, __unnamed_1;
	cvta.global.u64 	%rd815, %rd814;
	{ // callseq 23, 0
	.param .b64 param0;
	st.param.b64 	[param0], %rd811;
	.param .b64 param1;
	st.param.b64 	[param1], %rd813;
	.param .b32 param2;
	st.param.b32 	[param2], 52;
	.param .b64 param3;
	st.param.b64 	[param3], %rd815;
	.param .b64 param4;
	st.param.b64 	[param4], 1;
	call.uni 
	__assertfail, 
	(
	param0, 
	param1, 
	param2, 
	param3, 
	param4
	);
	} // callseq 23
$L__BB5_606:
	shl.b64 	%rd816, %rd469, 3;
	add.s64 	%rd817, %rd8, %rd816;
	ld.global.u64 	%rd818, [%rd817];
	shl.b64 	%rd819, %rd3223, 3;
	add.s64 	%rd820, %rd8, %rd819;
	ld.global.u64 	%rd821, [%rd820];
	add.s64 	%rd822, %rd821, %rd818;
	st.global.u64 	[%rd820], %rd822;
$L__BB5_607:
	shr.u32 	%r135, %r105, 5;
	// begin inline asm
	mov.u32 %r219, %laneid;
	// end inline asm
	mov.b64 	{%r221, %r226}, %rd467;
	mov.b32 	%r237, 1;
	mov.b32 	%r238, 0;
	mov.b32 	%r239, -1;
	// begin inline asm
	shfl.sync.up.b32 %r220, %r221, %r237, %r238, %r239;
	// end inline asm
	// begin inline asm
	shfl.sync.up.b32 %r225, %r226, %r237, %r238, %r239;
	// end inline asm
	mov.b64 	{%r231, %r236}, %rd3223;
	// begin inline asm
	shfl.sync.up.b32 %r230, %r231, %r237, %r238, %r239;
	// end inline asm
	// begin inline asm
	shfl.sync.up.b32 %r235, %r236, %r237, %r238, %r239;
	// end inline asm
	setp.ne.s64 	%p56, %rd467, 0;
	mov.u64 	%rd3224, %rd3223;
	@%p56 bra 	$L__BB5_613;
	mov.b64 	%rd823, {%r230, %r235};
	min.u64 	%rd3224, %rd823, %rd3223;
	max.u64 	%rd472, %rd823, %rd3223;
	setp.lt.u64 	%p57, %rd3224, %rd9;
	@%p57 bra 	$L__BB5_610;
	mov.u64 	%rd824, $str$4;
	cvta.global.u64 	%rd825, %rd824;
	mov.u64 	%rd826, $str$5;
	cvta.global.u64 	%rd827, %rd826;
	mov.u64 	%rd828, __unnamed_1;
	cvta.global.u64 	%rd829, %rd828;
	{ // callseq 24, 0
	.param .b64 param0;
	st.param.b64 	[param0], %rd825;
	.param .b64 param1;
	st.param.b64 	[param1], %rd827;
	.param .b32 param2;
	st.param.b32 	[param2], 51;
	.param .b64 param3;
	st.param.b64 	[param3], %rd829;
	.param .b64 param4;
	st.param.b64 	[param4], 1;
	call.uni 
	__assertfail, 
	(
	param0, 
	param1, 
	param2, 
	param3, 
	param4
	);
	} // callseq 24
$L__BB5_610:
	setp.lt.u64 	%p58, %rd472, %rd9;
	@%p58 bra 	$L__BB5_612;
	mov.u64 	%rd830, $str$6;
	cvta.global.u64 	%rd831, %rd830;
	mov.u64 	%rd832, $str$5;
	cvta.global.u64 	%rd833, %rd832;
	mov.u64 	%rd834, __unnamed_1;
	cvta.global.u64 	%rd835, %rd834;
	{ // callseq 25, 0
	.param .b64 param0;
	st.param.b64 	[param0], %rd831;
	.param .b64 param1;
	st.param.b64 	[param1], %rd833;
	.param .b32 param2;
	st.param.b32 	[param2], 52;
	.param .b64 param3;
	st.param.b64 	[param3], %rd835;
	.param .b64 param4;
	st.param.b64 	[param4], 1;
	call.uni 
	__assertfail, 
	(
	param0, 
	param1, 
	param2, 
	param3, 
	param4
	);
	} // callseq 25
$L__BB5_612:
	shl.b64 	%rd836, %rd472, 3;
	add.s64 	%rd837, %rd8, %rd836;
	ld.global.u64 	%rd838, [%rd837];
	shl.b64 	%rd839, %rd3224, 3;
	add.s64 	%rd840, %rd8, %rd839;
	ld.global.u64 	%rd841, [%rd840];
	add.s64 	%rd842, %rd841, %rd838;
	st.global.u64 	[%rd840], %rd842;
$L__BB5_613:
	setp.lt.s32 	%p59, %r219, 1;
	mov.b64 	%rd843, {%r220, %r225};
	selp.b64 	%rd844, 0, %rd843, %p59;
	add.s64 	%rd474, %rd844, %rd467;
	mov.b64 	{%r241, %r246}, %rd474;
	selp.b64 	%rd475, %rd3223, %rd3224, %p59;
	mov.b64 	{%r251, %r256}, %rd475;
	mov.b32 	%r257, 2;
	mov.b32 	%r258, 0;
	mov.b32 	%r259, -1;
	// begin inline asm
	shfl.sync.up.b32 %r240, %r241, %r257, %r258, %r259;
	// end inline asm
	// begin inline asm
	shfl.sync.up.b32 %r245, %r246, %r257, %r258, %r259;
	// end inline asm
	// begin inline asm
	shfl.sync.up.b32 %r250, %r251, %r257, %r258, %r259;
	// end inline asm
	// begin inline asm
	shfl.sync.up.b32 %r255, %r256, %r257, %r258, %r259;
	// end inline asm
	setp.ne.s64 	%p60, %rd474, 0;
	mov.u64 	%rd3225, %rd475;
	@%p60 bra 	$L__BB5_619;
	mov.b64 	%rd845, {%r250, %r255};
	min.u64 	%rd3225, %rd845, %rd475;
	max.u64 	%rd477, %rd845, %rd475;
	setp.lt.u64 	%p61, %rd3225, %rd9;
	@%p61 bra 	$L__BB5_616;
	mov.u64 	%rd846, $str$4;
	cvta.global.u64 	%rd847, %rd846;
	mov.u64 	%rd848, $str$5;
	cvta.global.u64 	%rd849, %rd848;
	mov.u64 	%rd850, __unnamed_1;
	cvta.global.u64 	%rd851, %rd850;
	{ // callseq 26, 0
	.param .b64 param0;
	st.param.b64 	[param0], %rd847;
	.param .b64 param1;
	st.param.b64 	[param1], %rd849;
	.param .b32 param2;
	st.param.b32 	[param2], 51;
	.param .b64 param3;
	st.param.b64 	[param3], %rd851;
	.param .b64 param4;
	st.param.b64 	[param4], 1;
	call.uni 
	__assertfail, 
	(
	param0, 
	param1, 
	param2, 
	param3, 
	param4
	);
	} // callseq 26
$L__BB5_616:
	setp.lt.u64 	%p62, %rd477, %rd9;
	@%p62 bra 	$L__BB5_618;
	mov.u64 	%rd852, $str$6;
	cvta.global.u64 	%rd853, %rd852;
	mov.u64 	%rd854, $str$5;
	cvta.global.u64 	%rd855, %rd854;
	mov.u64 	%rd856, __unnamed_1;
	cvta.global.u64 	%rd857, %rd856;
	{ // callseq 27, 0
	.param .b64 param0;
	st.param.b64 	[param0], %rd853;
	.param .b64 param1;
	st.param.b64 	[param1], %rd855;
	.param .b32 param2;
	st.param.b32 	[param2], 52;
	.param .b64 param3;
	st.param.b64 	[param3], %rd857;
	.param .b64 param4;
	st.param.b64 	[param4], 1;
	call.uni 
	__assertfail, 
	(
	param0, 
	param1, 
	param2, 
	param3, 
	param4
	);
	} // callseq 27
$L__BB5_618:
	shl.b64 	%rd858, %rd477, 3;
	add.s64 	%rd859, %rd8, %rd858;
	ld.global.u64 	%rd860, [%rd859];
	shl.b64 	%rd861, %rd3225, 3;
	add.s64 	%rd862, %rd8, %rd861;
	ld.global.u64 	%rd863, [%rd862];
	add.s64 	%rd864, %rd863, %rd860;
	st.global.u64 	[%rd862], %rd864;
$L__BB5_619:
	setp.lt.s32 	%p63, %r219, 2;
	mov.b64 	%rd865, {%r240, %r245};
	selp.b64 	%rd866, 0, %rd865, %p63;
	add.s64 	%rd479, %rd866, %rd474;
	mov.b64 	{%r261, %r266}, %rd479;
	selp.b64 	%rd480, %rd475, %rd3225, %p63;
	mov.b64 	{%r271, %r276}, %rd480;
	mov.b32 	%r277, 4;
	mov.b32 	%r278, 0;
	mov.b32 	%r279, -1;
	// begin inline asm
	shfl.sync.up.b32 %r260, %r261, %r277, %r278, %r279;
	// end inline asm
	// begin inline asm
	shfl.sync.up.b32 %r265, %r266, %r277, %r278, %r279;
	// end inline asm
	// begin inline asm
	shfl.sync.up.b32 %r270, %r271, %r277, %r278, %r279;
	// end inline asm
	// begin inline asm
	shfl.sync.up.b32 %r275, %r276, %r277, %r278, %r279;
	// end inline asm
	setp.ne.s64 	%p64, %rd479, 0;
	mov.u64 	%rd3226, %rd480;
	@%p64 bra 	$L__BB5_625;
	mov.b64 	%rd867, {%r270, %r275};
	min.u64 	%rd3226, %rd867, %rd480;
	max.u64 	%rd482, %rd867, %rd480;
	setp.lt.u64 	%p65, %rd3226, %rd9;
	@%p65 bra 	$L__BB5_622;
	mov.u64 	%rd868, $str$4;
	cvta.global.u64 	%rd869, %rd868;
	mov.u64 	%rd870, $str$5;
	cvta.global.u64 	%rd871, %rd870;
	mov.u64 	%rd872, __unnamed_1;
	cvta.global.u64 	%rd873, %rd872;
	{ // callseq 28, 0
	.param .b64 param0;
	st.param.b64 	[param0], %rd869;
	.param .b64 param1;
	st.param.b64 	[param1], %rd871;
	.param .b32 param2;
	st.param.b32 	[param2], 51;
	.param .b64 param3;
	st.param.b64 	[param3], %rd873;
	.param .b64 param4;
	st.param.b64 	[param4], 1;
	call.uni 
	__assertfail, 
	(
	param0, 
	param1, 
	param2, 
	param3, 
	param4
	);
	} // callseq 28
$L__BB5_622:
	setp.lt.u64 	%p66, %rd482, %rd9;
	@%p66 bra 	$L__BB5_624;
	mov.u64 	%rd874, $str$6;
	cvta.global.u64 	%rd875, %rd874;
	mov.u64 	%rd876, $str$5;
	cvta.global.u64 	%rd877, %rd876;
	mov.u64 	%rd878, __unnamed_1;
	cvta.global.u64 	%rd879, %rd878;
	{ // callseq 29, 0
	.param .b64 param0;
	st.param.b64 	[param0], %rd875;
	.param .b64 param1;
	st.param.b64 	[param1], %rd877;
	.param .b32 param2;
	st.param.b32 	[param2], 52;
	.param .b64 param3;
	st.param.b64 	[param3], %rd879;
	.param .b64 param4;
	st.param.b64 	[param4], 1;
	call.uni 
	__assertfail, 
	(
	param0, 
	param1, 
	param2, 
	param3, 
	param4
	);
	} // callseq 29
$L__BB5_624:
	shl.b64 	%rd880, %rd482, 3;
	add.s64 	%rd881, %rd8, %rd880;
	ld.global.u64 	%rd882, [%rd881];
	shl.b64 	%rd883, %rd3226, 3;
	add.s64 	%rd884, %rd8, %rd883;
	ld.global.u64 	%rd885, [%rd884];
	add.s64 	%rd886, %rd885, %rd882;
	st.global.u64 	[%rd884], %rd886;
$L__BB5_625:
	setp.lt.s32 	%p67, %r219, 4;
	mov.b64 	%rd887, {%r260, %r265};
	selp.b64 	%rd888, 0, %rd887, %p67;
	add.s64 	%rd484, %rd888, %rd479;
	mov.b64 	{%r281, %r286}, %rd484;
	selp.b64 	%rd485, %rd480, %rd3226, %p67;
	mov.b64 	{%r291, %r296}, %rd485;
	mov.b32 	%r297, 8;
	mov.b32 	%r298, 0;
	mov.b32 	%r299, -1;
	// begin inline asm
	shfl.sync.up.b32 %r280, %r281, %r297, %r298, %r299;
	// end inline asm
	// begin inline asm
	shfl.sync.up.b32 %r285, %r286, %r297, %r298, %r299;
	// end inline asm
	// begin inline asm
	shfl.sync.up.b32 %r290, %r291, %r297, %r298, %r299;
	// end inline asm
	// begin inline asm
	shfl.sync.up.b32 %r295, %r296, %r297, %r298, %r299;
	// end inline asm
	setp.ne.s64 	%p68, %rd484, 0;
	mov.u64 	%rd3227, %rd485;
	@%p68 bra 	$L__BB5_631;
	mov.b64 	%rd889, {%r290, %r295};
	min.u64 	%rd3227, %rd889, %rd485;
	max.u64 	%rd487, %rd889, %rd485;
	setp.lt.u64 	%p69, %rd3227, %rd9;
	@%p69 bra 	$L__BB5_628;
	mov.u64 	%rd890, $str$4;
	cvta.global.u64 	%rd891, %rd890;
	mov.u64 	%rd892, $str$5;
	cvta.global.u64 	%rd893, %rd892;
	mov.u64 	%rd894, __unnamed_1;
	cvta.global.u64 	%rd895, %rd894;
	{ // callseq 30, 0
	.param .b64 param0;
	st.param.b64 	[param0], %rd891;
	.param .b64 param1;
	st.param.b64 	[param1], %rd893;
	.param .b32 param2;
	st.param.b32 	[param2], 51;
	.param .b64 param3;
	st.param.b64 	[param3], %rd895;
	.param .b64 param4;
	st.param.b64 	[param4], 1;
	call.uni 
	__assertfail, 
	(
	param0, 
	param1, 
	param2, 
	param3, 
	param4
	);
	} // callseq 30
$L__BB5_628:
	setp.lt.u64 	%p70, %rd487, %rd9;
	@%p70 bra 	$L__BB5_630;
	mov.u64 	%rd896, $str$6;
	cvta.global.u64 	%rd897, %rd896;
	mov.u64 	%rd898, $str$5;
	cvta.global.u64 	%rd899, %rd898;
	mov.u64 	%rd900, __unnamed_1;
	cvta.global.u64 	%rd901, %rd900;
	{ // callseq 31, 0
	.param .b64 param0;
	st.param.b64 	[param0], %rd897;
	.param .b64 param1;
	st.param.b64 	[param1], %rd899;
	.param .b32 param2;
	st.param.b32 	[param2], 52;
	.param .b64 param3;
	st.param.b64 	[param3], %rd901;
	.param .b64 param4;
	st.param.b64 	[param4], 1;
	call.uni 
	__assertfail, 
	(
	param0, 
	param1, 
	param2, 
	param3, 
	param4
	);
	} // callseq 31
$L__BB5_630:
	shl.b64 	%rd902, %rd487, 3;
	add.s64 	%rd903, %rd8, %rd902;
	ld.global.u64 	%rd904, [%rd903];
	shl.b64 	%rd905, %rd3227, 3;
	add.s64 	%rd906, %rd8, %rd905;
	ld.global.u64 	%rd907, [%rd906];
	add.s64 	%rd908, %rd907, %rd904;
	st.global.u64 	[%rd906], %rd908;
$L__BB5_631:
	setp.lt.s32 	%p71, %r219, 8;
	mov.b64 	%rd909, {%r280, %r285};
	selp.b64 	%rd910, 0, %rd909, %p71;
	add.s64 	%rd489, %rd910, %rd484;
	mov.b64 	{%r301, %r306}, %rd489;
	selp.b64 	%rd490, %rd485, %rd3227, %p71;
	mov.b64 	{%r311, %r316}, %rd490;
	mov.b32 	%r317, 16;
	mov.b32 	%r318, 0;
	mov.b32 	%r319, -1;
	// begin inline asm
	shfl.sync.up.b32 %r300, %r301, %r317, %r318, %r319;
	// end inline asm
	// begin inline asm
	shfl.sync.up.b32 %r305, %r306, %r317, %r318, %r319;
	// end inline asm
	// begin inline asm
	shfl.sync.up.b32 %r310, %r311, %r317, %r318, %r319;
	// end inline asm
	// begin inline asm
	shfl.sync.up.b32 %r315, %r316, %r317, %r318, %r319;
	// end inline asm
	setp.ne.s64 	%p72, %rd489, 0;
	mov.u64 	%rd3228, %rd490;
	@%p72 bra 	$L__BB5_637;
	mov.b64 	%rd911, {%r310, %r315};
	min.u64 	%rd3228, %rd911, %rd490;
	max.u64 	%rd492, %rd911, %rd490;
	setp.lt.u64 	%p73, %rd3228, %rd9;
	@%p73 bra 	$L__BB5_634;
	mov.u64 	%rd912, $str$4;
	cvta.global.u64 	%rd913, %rd912;
	mov.u64 	%rd914, $str$5;
	cvta.global.u64 	%rd915, %rd914;
	mov.u64 	%rd916, __unnamed_1;
	cvta.global.u64 	%rd917, %rd916;
	{ // callseq 32, 0
	.param .b64 param0;
	st.param.b64 	[param0], %rd913;
	.param .b64 param1;
	st.param.b64 	[param1], %rd915;
	.param .b32 param2;
	st.param.b32 	[param2], 51;
	.param .b64 param3;
	st.param.b64 	[param3], %rd917;
	.param .b64 param4;
	st.param.b64 	[param4], 1;
	call.uni 
	__assertfail, 
	(
	param0, 
	param1, 
	param2, 
	param3, 
	param4
	);
	} // callseq 32
$L__BB5_634:
	setp.lt.u64 	%p74, %rd492, %rd9;
	@%p74 bra 	$L__BB5_636;
	mov.u64 	%rd918, $str$6;
	cvta.global.u64 	%rd919, %rd918;
	mov.u64 	%rd920, $str$5;
	cvta.global.u64 	%rd921, %rd920;
	mov.u64 	%rd922, __unnamed_1;
	cvta.global.u64 	%rd923, %rd922;
	{ // callseq 33, 0
	.param .b64 param0;
	st.param.b64 	[param0], %rd919;
	.param .b64 param1;
	st.param.b64 	[param1], %rd921;
	.param .b32 param2;
	st.param.b32 	[param2], 52;
	.param .b64 param3;
	st.param.b64 	[param3], %rd923;
	.param .b64 param4;
	st.param.b64 	[param4], 1;
	call.uni 
	__assertfail, 
	(
	param0, 
	param1, 
	param2, 
	param3, 
	param4
	);
	} // callseq 33
$L__BB5_636:
	shl.b64 	%rd924, %rd492, 3;
	add.s64 	%rd925, %rd8, %rd924;
	ld.global.u64 	%rd926, [%rd925];
	shl.b64 	%rd927, %rd3228, 3;
	add.s64 	%rd928, %rd8, %rd927;
	ld.global.u64 	%rd929, [%rd928];
	add.s64 	%rd930, %rd929, %rd926;
	st.global.u64 	[%rd928], %rd930;
$L__BB5_637:
	setp.lt.s32 	%p75, %r219, 16;
	mov.b64 	%rd931, {%r300, %r305};
	selp.b64 	%rd932, 0, %rd931, %p75;
	add.s64 	%rd494, %rd932, %rd489;
	mov.b64 	{%r321, %r326}, %rd494;
	selp.b64 	%rd933, %rd490, %rd3228, %p75;
	mov.b64 	{%r331, %r336}, %rd933;
	mov.b32 	%r337, 1;
	mov.b32 	%r338, 0;
	mov.b32 	%r339, -1;
	// begin inline asm
	shfl.sync.up.b32 %r320, %r321, %r337, %r338, %r339;
	// end inline asm
	// begin inline asm
	shfl.sync.up.b32 %r325, %r326, %r337, %r338, %r339;
	// end inline asm
	mov.b64 	%rd3264, {%r320, %r325};
	// begin inline asm
	shfl.sync.up.b32 %r330, %r331, %r337, %r338, %r339;
	// end inline asm
	// begin inline asm
	shfl.sync.up.b32 %r335, %r336, %r337, %r338, %r339;
	// end inline asm
	mov.b64 	%rd3263, {%r330, %r335};
	setp.ne.s32 	%p76, %r219, 31;
	@%p76 bra 	$L__BB5_639;
	shl.b32 	%r340, %r135, 4;
	mov.u32 	%r341, _ZZN3cub18CUB_300001_SM_10006detail6reduce23DeviceReduceByKeyKernelINS1_13reduce_by_key10policy_hubI23CustomReductionOperatorm15custom_key_typeE10Policy1000EPS7_SA_PmSB_SB_NS0_24ReduceByKeyScanTileStateImyLb0EEEN4cuda3std3__48equal_toIvEES6_ymEEvT0_T1_T2_T3_T4_T5_iT6_T7_T8_E12temp_storage;
	add.s32 	%r342, %r341, %r340;
	st.shared.v2.u64 	[%r342], {%rd494, %rd3228};
$L__BB5_639:
	bar.sync 	0;
	ld.shared.v2.u64 	{%rd497, %rd498}, [_ZZN3cub18CUB_300001_SM_10006detail6reduce23DeviceReduceByKeyKernelINS1_13reduce_by_key10policy_hubI23CustomReductionOperatorm15custom_key_typeE10Policy1000EPS7_SA_PmSB_SB_NS0_24ReduceByKeyScanTileStateImyLb0EEEN4cuda3std3__48equal_toIvEES6_ymEEvT0_T1_T2_T3_T4_T5_iT6_T7_T8_E12temp_storage];
	ld.shared.v2.u64 	{%rd499, %rd3229}, [_ZZN3cub18CUB_300001_SM_10006detail6reduce23DeviceReduceByKeyKernelINS1_13reduce_by_key10policy_hubI23CustomReductionOperatorm15custom_key_typeE10Policy1000EPS7_SA_PmSB_SB_NS0_24ReduceByKeyScanTileStateImyLb0EEEN4cuda3std3__48equal_toIvEES6_ymEEvT0_T1_T2_T3_T4_T5_iT6_T7_T8_E12temp_storage+16];
	setp.ne.s64 	%p77, %rd499, 0;
	@%p77 bra 	$L__BB5_645;
	min.u64 	%rd501, %rd498, %rd3229;
	max.u64 	%rd502, %rd498, %rd3229;
	setp.lt.u64 	%p78, %rd501, %rd9;
	@%p78 bra 	$L__BB5_642;
	mov.u64 	%rd934, $str$4;
	cvta.global.u64 	%rd935, %rd934;
	mov.u64 	%rd936, $str$5;
	cvta.global.u64 	%rd937, %rd936;
	mov.u64 	%rd938, __unnamed_1;
	cvta.global.u64 	%rd939, %rd938;
	{ // callseq 34, 0
	.param .b64 param0;
	st.param.b64 	[param0], %rd935;
	.param .b64 param1;
	st.param.b64 	[param1], %rd937;
	.param .b32 param2;
	st.param.b32 	[param2], 51;
	.param .b64 param3;
	st.param.b64 	[param3], %rd939;
	.param .b64 param4;
	st.param.b64 	[param4], 1;
	call.uni 
	__assertfail, 
	(
	param0, 
	param1, 
	param2, 
	param3, 
	param4
	);
	} // callseq 34
$L__BB5_642:
	setp.lt.u64 	%p79, %rd502, %rd9;
	@%p79 bra 	$L__BB5_644;
	mov.u64 	%rd940, $str$6;
	cvta.global.u64 	%rd941, %rd940;
	mov.u64 	%rd942, $str$5;
	cvta.global.u64 	%rd943, %rd942;
	mov.u64 	%rd944, __unnamed_1;
	cvta.global.u64 	%rd945, %rd944;
	{ // callseq 35, 0
	.param .b64 param0;
	st.param.b64 	[param0], %rd941;
	.param .b64 param1;
	st.param.b64 	[param1], %rd943;
	.param .b32 param2;
	st.param.b32 	[param2], 52;
	.param .b64 param3;
	st.param.b64 	[param3], %rd945;
	.param .b64 param4;
	st.param.b64 	[param4], 1;
	call.uni 
	__assertfail, 
	(
	param0, 
	param1, 
	param2, 
	param3, 
	param4
	);
	} // callseq 35
$L__BB5_644:
	shl.b64 	%rd946, %rd502, 3;
	add.s64 	%rd947, %rd8, %rd946;
	ld.global.u64 	%rd948, [%rd947];
	shl.b64 	%rd949, %rd501, 3;
	add.s64 	%rd950, %rd8, %rd949;
	ld.global.u64 	%rd951, [%rd950];
	add.s64 	%rd952, %rd951, %rd948;
	st.global.u64 	[%rd950], %rd952;
	mov.u64 	%rd3229, %rd501;
$L__BB5_645:
	add.s64 	%rd953, %rd499, %rd497;
	setp.eq.s32 	%p80, %r135, 2;
	selp.b64 	%rd504, %rd953, %rd497, %p80;
	selp.b64 	%rd505, %rd3229, %rd498, %p80;
	ld.shared.v2.u64 	{%rd954, %rd3230}, [_ZZN3cub18CUB_300001_SM_10006detail6reduce23DeviceReduceByKeyKernelINS1_13reduce_by_key10policy_hubI23CustomReductionOperatorm15custom_key_typeE10Policy1000EPS7_SA_PmSB_SB_NS0_24ReduceByKeyScanTileStateImyLb0EEEN4cuda3std3__48equal_toIvEES6_ymEEvT0_T1_T2_T3_T4_T5_iT6_T7_T8_E12temp_storage+32];
	add.s64 	%rd507, %rd954, %rd953;
	setp.ne.s64 	%p81, %rd954, 0;
	@%p81 bra 	$L__BB5_651;
	min.u64 	%rd508, %rd3229, %rd3230;
	max.u64 	%rd509, %rd3229, %rd3230;
	setp.lt.u64 	%p82, %rd508, %rd9;
	@%p82 bra 	$L__BB5_648;
	mov.u64 	%rd955, $str$4;
	cvta.global.u64 	%rd956, %rd955;
	mov.u64 	%rd957, $str$5;
	cvta.global.u64 	%rd958, %rd957;
	mov.u64 	%rd959, __unnamed_1;
	cvta.global.u64 	%rd960, %rd959;
	{ // callseq 36, 0
	.param .b64 param0;
	st.param.b64 	[param0], %rd956;
	.param .b64 param1;
	st.param.b64 	[param1], %rd958;
	.param .b32 param2;
	st.param.b32 	[param2], 51;
	.param .b64 param3;
	st.param.b64 	[param3], %rd960;
	.param .b64 param4;
	st.param.b64 	[param4], 1;
	call.uni 
	__assertfail, 
	(
	param0, 
	param1, 
	param2, 
	param3, 
	param4
	);
	} // callseq 36
$L__BB5_648:
	setp.lt.u64 	%p83, %rd509, %rd9;
	@%p83 bra 	$L__BB5_650;
	mov.u64 	%rd961, $str$6;
	cvta.global.u64 	%rd962, %rd961;
	mov.u64 	%rd963, $str$5;
	cvta.global.u64 	%rd964, %rd963;
	mov.u64 	%rd965, __unnamed_1;
	cvta.global.u64 	%rd966, %rd965;
	{ // callseq 37, 0
	.param .b64 param0;
	st.param.b64 	[param0], %rd962;
	.param .b64 param1;
	st.param.b64 	[param1], %rd964;
	.param .b32 param2;
	st.param.b32 	[param2], 52;
	.param .b64 param3;
	st.param.b64 	[param3], %rd966;
	.param .b64 param4;
	st.param.b64 	[param4], 1;
	call.uni 
	__assertfail, 
	(
	param0, 
	param1, 
	param2, 
	param3, 
	param4
	);
	} // callseq 37
$L__BB5_650:
	shl.b64 	%rd967, %rd509, 3;
	add.s64 	%rd968, %rd8, %rd967;
	ld.global.u64 	%rd969, [%rd968];
	shl.b64 	%rd970, %rd508, 3;
	add.s64 	%rd971, %rd8, %rd970;
	ld.global.u64 	%rd972, [%rd971];
	add.s64 	%rd973, %rd972, %rd969;
	st.global.u64 	[%rd971], %rd973;
	mov.u64 	%rd3230, %rd508;
$L__BB5_651:
	setp.eq.s32 	%p84, %r135, 3;
	selp.b64 	%rd511, %rd507, %rd504, %p84;
	selp.b64 	%rd512, %rd3230, %rd505, %p84;
	ld.shared.v2.u64 	{%rd974, %rd3231}, [_ZZN3cub18CUB_300001_SM_10006detail6reduce23DeviceReduceByKeyKernelINS1_13reduce_by_key10policy_hubI23CustomReductionOperatorm15custom_key_typeE10Policy1000EPS7_SA_PmSB_SB_NS0_24ReduceByKeyScanTileStateImyLb0EEEN4cuda3std3__48equal_toIvEES6_ymEEvT0_T1_T2_T3_T4_T5_iT6_T7_T8_E12temp_storage+48];
	add.s64 	%rd514, %rd974, %rd507;
	setp.ne.s64 	%p85, %rd974, 0;
	@%p85 bra 	$L__BB5_657;
	min.u64 	%rd515, %rd3230, %rd3231;
	max.u64 	%rd516, %rd3230, %rd3231;
	setp.lt.u64 	%p86, %rd515, %rd9;
	@%p86 bra 	$L__BB5_654;
	mov.u64 	%rd975, $str$4;
	cvta.global.u64 	%rd976, %rd975;
	mov.u64 	%rd977, $str$5;
	cvta.global.u64 	%rd978, %rd977;
	mov.u64 	%rd979, __unnamed_1;
	cvta.global.u64 	%rd980, %rd979;
	{ // callseq 38, 0
	.param .b64 param0;
	st.param.b64 	[param0], %rd976;
	.param .b64 param1;
	st.param.b64 	[param1], %rd978;
	.param .b32 param2;
	st.param.b32 	[param2], 51;
	.param .b64 param3;
	st.param.b64 	[param3], %rd980;
	.param .b64 param4;
	st.param.b64 	[param4], 1;
	call.uni 
	__assertfail, 
	(
	param0, 
	param1, 
	param2, 
	param3, 
	param4
	);
	} // callseq 38
$L__BB5_654:
	setp.lt.u64 	%p87, %rd516, %rd9;
	@%p87 bra 	$L__BB5_656;
	mov.u64 	%rd981, $str$6;
	cvta.global.u64 	%rd982, %rd981;
	mov.u64 	%rd983, $str$5;
	cvta.global.u64 	%rd984, %rd983;
	mov.u64 	%rd985, __unnamed_1;
	cvta.global.u64 	%rd986, %rd985;
	{ // callseq 39, 0
	.param .b64 param0;
	st.param.b64 	[param0], %rd982;
	.param .b64 param1;
	st.param.b64 	[param1], %rd984;
	.param .b32 param2;
	st.param.b32 	[param2], 52;
	.param .b64 param3;
	st.param.b64 	[param3], %rd986;
	.param .b64 param4;
	st.param.b64 	[param4], 1;
	call.uni 
	__assertfail, 
	(
	param0, 
	param1, 
	param2, 
	param3, 
	param4
	);
	} // callseq 39
$L__BB5_656:
	shl.b64 	%rd987, %rd516, 3;
	add.s64 	%rd988, %rd8, %rd987;
	ld.global.u64 	%rd989, [%rd988];
	shl.b64 	%rd990, %rd515, 3;
	add.s64 	%rd991, %rd8, %rd990;
	ld.global.u64 	%rd992, [%rd991];
	add.s64 	%rd993, %rd992, %rd989;
	st.global.u64 	[%rd991], %rd993;
	mov.u64 	%rd3231, %rd515;
$L__BB5_657:
	setp.lt.u32 	%p88, %r105, 32;
	@%p88 bra 	$L__BB5_665;
	setp.ne.s64 	%p89, %rd3264, 0;
	@%p89 bra 	$L__BB5_664;
	min.u64 	%rd518, %rd512, %rd3263;
	max.u64 	%rd519, %rd512, %rd3263;
	setp.lt.u64 	%p90, %rd518, %rd9;
	@%p90 bra 	$L__BB5_661;
	mov.u64 	%rd994, $str$4;
	cvta.global.u64 	%rd995, %rd994;
	mov.u64 	%rd996, $str$5;
	cvta.global.u64 	%rd997, %rd996;
	mov.u64 	%rd998, __unnamed_1;
	cvta.global.u64 	%rd999, %rd998;
	{ // callseq 40, 0
	.param .b64 param0;
	st.param.b64 	[param0], %rd995;
	.param .b64 param1;
	st.param.b64 	[param1], %rd997;
	.param .b32 param2;
	st.param.b32 	[param2], 51;
	.param .b64 param3;
	st.param.b64 	[param3], %rd999;
	.param .b64 param4;
	st.param.b64 	[param4], 1;
	call.uni 
	__assertfail, 
	(
	param0, 
	param1, 
	param2, 
	param3, 
	param4
	);
	} // callseq 40
$L__BB5_661:
	setp.lt.u64 	%p91, %rd519, %rd9;
	@%p91 bra 	$L__BB5_663;
	mov.u64 	%rd1000, $str$6;
	cvta.global.u64 	%rd1001, %rd1000;
	mov.u64 	%rd1002, $str$5;
	cvta.global.u64 	%rd1003, %rd1002;
	mov.u64 	%rd1004, __unnamed_1;
	cvta.global.u64 	%rd1005, %rd1004;
	{ // callseq 41, 0
	.param .b64 param0;
	st.param.b64 	[param0], %rd1001;
	.param .b64 param1;
	st.param.b64 	[param1], %rd1003;
	.param .b32 param2;
	st.param.b32 	[param2], 52;
	.param .b64 param3;
	st.param.b64 	[param3], %rd1005;
	.param .b64 param4;
	st.param.b64 	[param4], 1;
	call.uni 
	__assertfail, 
	(
	param0, 
	param1, 
	param2, 
	param3, 
	param4
	);
	} // callseq 41
$L__BB5_663:
	shl.b64 	%rd1006, %rd519, 3;
	add.s64 	%rd1007, %rd8, %rd1006;
	ld.global.u64 	%rd1008, [%rd1007];
	shl.b64 	%rd1009, %rd518, 3;
	add.s64 	%rd1010, %rd8, %rd1009;
	ld.global.u64 	%rd1011, [%rd1010];
	add.s64 	%rd1012, %rd1011, %rd1008;
	st.global.u64 	[%rd1010], %rd1012;
	mov.u64 	%rd3263, %rd518;
$L__BB5_664:
	setp.eq.s32 	%p92, %r219, 0;
	selp.b64 	%rd1013, 0, %rd3264, %p92;
	add.s64 	%rd3264, %rd511, %rd1013;
	selp.b64 	%rd3263, %rd512, %rd3263, %p92;
	bra.uni 	$L__BB5_770;
$L__BB5_665:
	setp.ne.s32 	%p93, %r105, 0;
	mul.wide.s32 	%rd1014, %r1, 4;
	add.s64 	%rd523, %rd661, %rd1014;
	@%p93 bra 	$L__BB5_667;
	st.shared.u64 	[_ZZN3cub18CUB_300001_SM_10006detail6reduce23DeviceReduceByKeyKernelINS1_13reduce_by_key10policy_hubI23CustomReductionOperatorm15custom_key_typeE10Policy1000EPS7_SA_PmSB_SB_NS0_24ReduceByKeyScanTileStateImyLb0EEEN4cuda3std3__48equal_toIvEES6_ymEEvT0_T1_T2_T3_T4_T5_iT6_T7_T8_E12temp_storage+136], %rd514;
	st.shared.u64 	[_ZZN3cub18CUB_300001_SM_10006detail6reduce23DeviceReduceByKeyKernelINS1_13reduce_by_key10policy_hubI23CustomReductionOperatorm15custom_key_typeE10Policy1000EPS7_SA_PmSB_SB_NS0_24ReduceByKeyScanTileStateImyLb0EEEN4cuda3std3__48equal_toIvEES6_ymEEvT0_T1_T2_T3_T4_T5_iT6_T7_T8_E12temp_storage+144], %rd3231;
	mul.wide.s32 	%rd1020, %r1, 16;
	add.s64 	%rd1021, %rd662, %rd1020;
	add.s64 	%rd1015, %rd1021, 512;
	// begin inline asm
	st.cg.u64 [%rd1015], %rd514;
	// end inline asm
	add.s64 	%rd1017, %rd1021, 520;
	// begin inline asm
	st.cg.u64 [%rd1017], %rd3231;
	// end inline asm
	add.s64 	%rd1019, %rd523, 128;
	mov.b32 	%r343, 100;
	// begin inline asm
	st.release.gpu.u32 [%rd1019], %r343;
	// end inline asm
$L__BB5_667:
	not.b32 	%r344, %r105;
	add.s32 	%r1261, %r1, %r344;
	mov.u32 	%r345, %nctaid.x;
	setp.gt.u32 	%p94, %r345, 499;
	@%p94 bra 	$L__BB5_669;
	membar.cta;
	bra.uni 	$L__BB5_670;
$L__BB5_669:
	mov.b32 	%r346, 450;
	// begin inline asm
	nanosleep.u32 %r346;
	// end inline asm
$L__BB5_670:
	mul.wide.s32 	%rd1022, %r1261, 4;
	add.s64 	%rd1023, %rd661, %rd1022;
	add.s64 	%rd524, %rd1023, 128;
$L__BB5_671:
	// begin inline asm
	ld.relaxed.gpu.u32 %r1260, [%rd524];
	// end inline asm
	membar.gl;
	setp.eq.s32 	%p95, %r1260, 99;
	mov.b32 	%r348, -1;
	vote.sync.any.pred 	%p96, %p95, %r348;
	@%p96 bra 	$L__BB5_671;
	setp.eq.s32 	%p97, %r1260, 101;
	@%p97 bra 	$L__BB5_675;
	setp.ne.s32 	%p98, %r1260, 100;
	@%p98 bra 	$L__BB5_676;
	mul.wide.s32 	%rd1036, %r1261, 16;
	add.s64 	%rd1037, %rd662, %rd1036;
	add.s64 	%rd1033, %rd1037, 512;
	// begin inline asm
	ld.cg.u64 %rd3235, [%rd1033];
	// end inline asm
	add.s64 	%rd1035, %rd1037, 520;
	// begin inline asm
	ld.cg.u64 %rd3234, [%rd1035];
	// end inline asm
	bra.uni 	$L__BB5_676;
$L__BB5_675:
	mul.wide.s32 	%rd1030, %r1261, 16;
	add.s64 	%rd1031, %rd663, %rd1030;
	add.s64 	%rd1027, %rd1031, 512;
	// begin inline asm
	ld.cg.u64 %rd3235, [%rd1027];
	// end inline asm
	add.s64 	%rd1029, %rd1031, 520;
	// begin inline asm
	ld.cg.u64 %rd3234, [%rd1029];
	// end inline asm
$L__BB5_676:
	setp.eq.s32 	%p99, %r1260, 101;
	mov.b32 	%r370, -1;
	vote.sync.ballot.b32 	%r371, %p99, %r370;
	// begin inline asm
	mov.u32 %r350, %lanemask_ge;
	// end inline asm
	and.b32  	%r372, %r371, %r350;
	or.b32  	%r373, %r372, -2147483648;
	add.s32 	%r374, %r373, -1;
	not.b32 	%r375, %r373;
	and.b32  	%r376, %r375, %r374;
	popc.b32 	%r160, %r376;
	mov.b64 	{%r352, %r357}, %rd3235;
	mov.b32 	%r368, 1;
	// begin inline asm
	shfl.sync.down.b32 %r351, %r352, %r368, %r160, %r370;
	// end inline asm
	// begin inline asm
	shfl.sync.down.b32 %r356, %r357, %r368, %r160, %r370;
	// end inline asm
	mov.b64 	{%r362, %r367}, %rd3234;
	// begin inline asm
	shfl.sync.down.b32 %r361, %r362, %r368, %r160, %r370;
	// end inline asm
	// begin inline asm
	shfl.sync.down.b32 %r366, %r367, %r368, %r160, %r370;
	// end inline asm
	setp.ge.s32 	%p101, %r219, %r160;
	@%p101 bra 	$L__BB5_683;
	mov.b64 	%rd1038, {%r351, %r356};
	add.s64 	%rd531, %rd3235, %rd1038;
	setp.ne.s64 	%p102, %rd3235, 0;
	mov.u64 	%rd3235, %rd531;
	@%p102 bra 	$L__BB5_683;
	mov.b64 	%rd1039, {%r361, %r366};
	min.u64 	%rd532, %rd1039, %rd3234;
	max.u64 	%rd533, %rd1039, %rd3234;
	setp.lt.u64 	%p103, %rd532, %rd9;
	@%p103 bra 	$L__BB5_680;
	mov.u64 	%rd1040, $str$4;
	cvta.global.u64 	%rd1041, %rd1040;
	mov.u64 	%rd1042, $str$5;
	cvta.global.u64 	%rd1043, %rd1042;
	mov.u64 	%rd1044, __unnamed_1;
	cvta.global.u64 	%rd1045, %rd1044;
	{ // callseq 42, 0
	.param .b64 param0;
	st.param.b64 	[param0], %rd1041;
	.param .b64 param1;
	st.param.b64 	[param1], %rd1043;
	.param .b32 param2;
	st.param.b32 	[param2], 51;
	.param .b64 param3;
	st.param.b64 	[param3], %rd1045;
	.param .b64 param4;
	st.param.b64 	[param4], 1;
	call.uni 
	__assertfail, 
	(
	param0, 
	param1, 
	param2, 
	param3, 
	param4
	);
	} // callseq 42
$L__BB5_680:
	setp.lt.u64 	%p104, %rd533, %rd9;
	@%p104 bra 	$L__BB5_682;
	mov.u64 	%rd1046, $str$6;
	cvta.global.u64 	%rd1047, %rd1046;
	mov.u64 	%rd1048, $str$5;
	cvta.global.u64 	%rd1049, %rd1048;
	mov.u64 	%rd1050, __unnamed_1;
	cvta.global.u64 	%rd1051, %rd1050;
	{ // callseq 43, 0
	.param .b64 param0;
	st.param.b64 	[param0], %rd1047;
	.param .b64 param1;
	st.param.b64 	[param1], %rd1049;
	.param .b32 param2;
	st.param.b32 	[param2], 52;
	.param .b64 param3;
	st.param.b64 	[param3], %rd1051;
	.param .b64 param4;
	st.param.b64 	[param4], 1;
	call.uni 
	__assertfail, 
	(
	param0, 
	param1, 
	param2, 
	param3, 
	param4
	);
	} // callseq 43
$L__BB5_682:
	shl.b64 	%rd1052, %rd533, 3;
	add.s64 	%rd1053, %rd8, %rd1052;
	ld.global.u64 	%rd1054, [%rd1053];
	shl.b64 	%rd1055, %rd532, 3;
	add.s64 	%rd1056, %rd8, %rd1055;
	ld.global.u64 	%rd1057, [%rd1056];
	add.s64 	%rd1058, %rd1057, %rd1054;
	st.global.u64 	[%rd1056], %rd1058;
	mov.u64 	%rd3235, %rd531;
	mov.u64 	%rd3234, %rd532;
$L__BB5_683:
	mov.b64 	{%r378, %r383}, %rd3235;
	mov.b32 	%r394, 2;
	mov.b32 	%r396, -1;
	// begin inline asm
	shfl.sync.down.b32 %r377, %r378, %r394, %r160, %r396;
	// end inline asm
	// begin inline asm
	shfl.sync.down.b32 %r382, %r383, %r394, %r160, %r396;
	// end inline asm
	mov.b64 	{%r388, %r393}, %rd3234;
	// begin inline asm
	shfl.sync.down.b32 %r387, %r388, %r394, %r160, %r396;
	// end inline asm
	// begin inline asm
	shfl.sync.down.b32 %r392, %r393, %r394, %r160, %r396;
	// end inline asm
	add.s32 	%r169, %r219, 2;
	setp.gt.s32 	%p105, %r169, %r160;
	@%p105 bra 	$L__BB5_690;
	mov.b64 	%rd1059, {%r377, %r382};
	add.s64 	%rd536, %rd3235, %rd1059;
	setp.ne.s64 	%p106, %rd3235, 0;
	mov.u64 	%rd3235, %rd536;
	@%p106 bra 	$L__BB5_690;
	mov.b64 	%rd1060, {%r387, %r392};
	min.u64 	%rd537, %rd1060, %rd3234;
	max.u64 	%rd538, %rd1060, %rd3234;
	setp.lt.u64 	%p107, %rd537, %rd9;
	@%p107 bra 	$L__BB5_687;
	mov.u64 	%rd1061, $str$4;
	cvta.global.u64 	%rd1062, %rd1061;
	mov.u64 	%rd1063, $str$5;
	cvta.global.u64 	%rd1064, %rd1063;
	mov.u64 	%rd1065, __unnamed_1;
	cvta.global.u64 	%rd1066, %rd1065;
	{ // callseq 44, 0
	.param .b64 param0;
	st.param.b64 	[param0], %rd1062;
	.param .b64 param1;
	st.param.b64 	[param1], %rd1064;
	.param .b32 param2;
	st.param.b32 	[param2], 51;
	.param .b64 param3;
	st.param.b64 	[param3], %rd1066;
	.param .b64 param4;
	st.param.b64 	[param4], 1;
	call.uni 
	__assertfail, 
	(
	param0, 
	param1, 
	param2, 
	param3, 
	param4
	);
	} // callseq 44
$L__BB5_687:
	setp.lt.u64 	%p108, %rd538, %rd9;
	@%p108 bra 	$L__BB5_689;
	mov.u64 	%rd1067, $str$6;
	cvta.global.u64 	%rd1068, %rd1067;
	mov.u64 	%rd1069, $str$5;
	cvta.global.u64 	%rd1070, %rd1069;
	mov.u64 	%rd1071, __unnamed_1;
	cvta.global.u64 	%rd1072, %rd1071;
	{ // callseq 45, 0
	.param .b64 param0;
	st.param.b64 	[param0], %rd1068;
	.param .b64 param1;
	st.param.b64 	[param1], %rd1070;
	.param .b32 param2;
	st.param.b32 	[param2], 52;
	.param .b64 param3;
	st.param.b64 	[param3], %rd1072;
	.param .b64 param4;
	st.param.b64 	[param4], 1;
	call.uni 
	__assertfail, 
	(
	param0, 
	param1, 
	param2, 
	param3, 
	param4
	);
	} // callseq 45
$L__BB5_689:
	shl.b64 	%rd1073, %rd538, 3;
	add.s64 	%rd1074, %rd8, %rd1073;
	ld.global.u64 	%rd1075, [%rd1074];
	shl.b64 	%rd1076, %rd537, 3;
	add.s64 	%rd1077, %rd8, %rd1076;
	ld.global.u64 	%rd1078, [%rd1077];
	add.s64 	%rd1079, %rd1078, %rd1075;
	st.global.u64 	[%rd1077], %rd1079;
	mov.u64 	%rd3235, %rd536;
	mov.u64 	%rd3234, %rd537;
$L__BB5_690:
	mov.b64 	{%r398, %r403}, %rd3235;
	mov.b32 	%r414, 4;
	mov.b32 	%r416, -1;
	// begin inline asm
	shfl.sync.down.b32 %r397, %r398, %r414, %r160, %r416;
	// end inline asm
	// begin inline asm
	shfl.sync.down.b32 %r402, %r403, %r414, %r160, %r416;
	// end inline asm
	mov.b64 	{%r408, %r413}, %rd3234;
	// begin inline asm
	shfl.sync.down.b32 %r407, %r408, %r414, %r160, %r416;
	// end inline asm
	// begin inline asm
	shfl.sync.down.b32 %r412, %r413, %r414, %r160, %r416;
	// end inline asm
	add.s32 	%r174, %r219, 4;
	setp.gt.s32 	%p109, %r174, %r160;
	@%p109 bra 	$L__BB5_697;
	mov.b64 	%rd1080, {%r397, %r402};
	add.s64 	%rd541, %rd3235, %rd1080;
	setp.ne.s64 	%p110, %rd3235, 0;
	mov.u64 	%rd3235, %rd541;
	@%p110 bra 	$L__BB5_697;
	mov.b64 	%rd1081, {%r407, %r412};
	min.u64 	%rd542, %rd1081, %rd3234;
	max.u64 	%rd543, %rd1081, %rd3234;
	setp.lt.u64 	%p111, %rd542, %rd9;
	@%p111 bra 	$L__BB5_694;
	mov.u64 	%rd1082, $str$4;
	cvta.global.u64 	%rd1083, %rd1082;
	mov.u64 	%rd1084, $str$5;
	cvta.global.u64 	%rd1085, %rd1084;
	mov.u64 	%rd1086, __unnamed_1;
	cvta.global.u64 	%rd1087, %rd1086;
	{ // callseq 46, 0
	.param .b64 param0;
	st.param.b64 	[param0], %rd1083;
	.param .b64 param1;
	st.param.b64 	[param1], %rd1085;
	.param .b32 param2;
	st.param.b32 	[param2], 51;
	.param .b64 param3;
	st.param.b64 	[param3], %rd1087;
	.param .b64 param4;
	st.param.b64 	[param4], 1;
	call.uni 
	__assertfail, 
	(
	param0, 
	param1, 
	param2, 
	param3, 
	param4
	);
	} // callseq 46
$L__BB5_694:
	setp.lt.u64 	%p112, %rd543, %rd9;
	@%p112 bra 	$L__BB5_696;
	mov.u64 	%rd1088, $str$6;
	cvta.global.u64 	%rd1089, %rd1088;
	mov.u64 	%rd1090, $str$5;
	cvta.global.u64 	%rd1091, %rd1090;
	mov.u64 	%rd1092, __unnamed_1;
	cvta.global.u64 	%rd1093, %rd1092;
	{ // callseq 47, 0
	.param .b64 param0;
	st.param.b64 	[param0], %rd1089;
	.param .b64 param1;
	st.param.b64 	[param1], %rd1091;
	.param .b32 param2;
	st.param.b32 	[param2], 52;
	.param .b64 param3;
	st.param.b64 	[param3], %rd1093;
	.param .b64 param4;
	st.param.b64 	[param4], 1;
	call.uni 
	__assertfail, 
	(
	param0, 
	param1, 
	param2, 
	param3, 
	param4
	);
	} // callseq 47
$L__BB5_696:
	shl.b64 	%rd1094, %rd543, 3;
	add.s64 	%rd1095, %rd8, %rd1094;
	ld.global.u64 	%rd1096, [%rd1095];
	shl.b64 	%rd1097, %rd542, 3;
	add.s64 	%rd1098, %rd8, %rd1097;
	ld.global.u64 	%rd1099, [%rd1098];
	add.s64 	%rd1100, %rd1099, %rd1096;
	st.global.u64 	[%rd1098], %rd1100;
	mov.u64 	%rd3235, %rd541;
	mov.u64 	%rd3234, %rd542;
$L__BB5_697:
	mov.b64 	{%r418, %r423}, %rd3235;
	mov.b32 	%r434, 8;
	mov.b32 	%r436, -1;
	// begin inline asm
	shfl.sync.down.b32 %r417, %r418, %r434, %r160, %r436;
	// end inline asm
	// begin inline asm
	shfl.sync.down.b32 %r422, %r423, %r434, %r160, %r436;
	// end inline asm
	mov.b64 	{%r428, %r433}, %rd3234;
	// begin inline asm
	shfl.sync.down.b32 %r427, %r428, %r434, %r160, %r436;
	// end inline asm
	// begin inline asm
	shfl.sync.down.b32 %r432, %r433, %r434, %r160, %r436;
	// end inline asm
	add.s32 	%r179, %r219, 8;
	setp.gt.s32 	%p113, %r179, %r160;
	@%p113 bra 	$L__BB5_704;
	mov.b64 	%rd1101, {%r417, %r422};
	add.s64 	%rd546, %rd3235, %rd1101;
	setp.ne.s64 	%p114, %rd3235, 0;
	mov.u64 	%rd3235, %rd546;
	@%p114 bra 	$L__BB5_704;
	mov.b64 	%rd1102, {%r427, %r432};
	min.u64 	%rd547, %rd1102, %rd3234;
	max.u64 	%rd548, %rd1102, %rd3234;
	setp.lt.u64 	%p115, %rd547, %rd9;
	@%p115 bra 	$L__BB5_701;
	mov.u64 	%rd1103, $str$4;
	cvta.global.u64 	%rd1104, %rd1103;
	mov.u64 	%rd1105, $str$5;
	cvta.global.u64 	%rd1106, %rd1105;
	mov.u64 	%rd1107, __unnamed_1;
	cvta.global.u64 	%rd1108, %rd1107;
	{ // callseq 48, 0
	.param .b64 param0;
	st.param.b64 	[param0], %rd1104;
	.param .b64 param1;
	st.param.b64 	[param1], %rd1106;
	.param .b32 param2;
	st.param.b32 	[param2], 51;
	.param .b64 param3;
	st.param.b64 	[param3], %rd1108;
	.param .b64 param4;
	st.param.b64 	[param4], 1;
	call.uni 
	__assertfail, 
	(
	param0, 
	param1, 
	param2, 
	param3, 
	param4
	);
	} // callseq 48
$L__BB5_701:
	setp.lt.u64 	%p116, %rd548, %rd9;
	@%p116 bra 	$L__BB5_703;
	mov.u64 	%rd1109, $str$6;
	cvta.global.u64 	%rd1110, %rd1109;
	mov.u64 	%rd1111, $str$5;
	cvta.global.u64 	%rd1112, %rd1111;
	mov.u64 	%rd1113, __unnamed_1;
	cvta.global.u64 	%rd1114, %rd1113;
	{ // callseq 49, 0
	.param .b64 param0;
	st.param.b64 	[param0], %rd1110;
	.param .b64 param1;
	st.param.b64 	[param1], %rd1112;
	.param .b32 param2;
	st.param.b32 	[param2], 52;
	.param .b64 param3;
	st.param.b64 	[param3], %rd1114;
	.param .b64 param4;
	st.param.b64 	[param4], 1;
	call.uni 
	__assertfail, 
	(
	param0, 
	param1, 
	param2, 
	param3, 
	param4
	);
	} // callseq 49
$L__BB5_703:
	shl.b64 	%rd1115, %rd548, 3;
	add.s64 	%rd1116, %rd8, %rd1115;
	ld.global.u64 	%rd1117, [%rd1116];
	shl.b64 	%rd1118, %rd547, 3;
	add.s64 	%rd1119, %rd8, %rd1118;
	ld.global.u64 	%rd1120, [%rd1119];
	add.s64 	%rd1121, %rd1120, %rd1117;
	st.global.u64 	[%rd1119], %rd1121;
	mov.u64 	%rd3235, %rd546;
	mov.u64 	%rd3234, %rd547;
$L__BB5_704:
	mov.b64 	{%r438, %r443}, %rd3235;
	mov.b32 	%r454, 16;
	mov.b32 	%r456, -1;
	// begin inline asm
	shfl.sync.down.b32 %r437, %r438, %r454, %r160, %r456;
	// end inline asm
	// begin inline asm
	shfl.sync.down.b32 %r442, %r443, %r454, %r160, %r456;
	// end inline asm
	mov.b64 	{%r448, %r453}, %rd3234;
	// begin inline asm
	shfl.sync.down.b32 %r447, %r448, %r454, %r160, %r456;
	// end inline asm
	// begin inline asm
	shfl.sync.down.b32 %r452, %r453, %r454, %r160, %r456;
	// end inline asm
	add.s32 	%r184, %r219, 16;
	setp.gt.s32 	%p117, %r184, %r160;
	@%p117 bra 	$L__BB5_711;
	mov.b64 	%rd1122, {%r437, %r442};
	add.s64 	%rd551, %rd3235, %rd1122;
	setp.ne.s64 	%p118, %rd3235, 0;
	mov.u64 	%rd3235, %rd551;
	@%p118 bra 	$L__BB5_711;
	mov.b64 	%rd1123, {%r447, %r452};
	min.u64 	%rd552, %rd1123, %rd3234;
	max.u64 	%rd553, %rd1123, %rd3234;
	setp.lt.u64 	%p119, %rd552, %rd9;
	@%p119 bra 	$L__BB5_708;
	mov.u64 	%rd1124, $str$4;
	cvta.global.u64 	%rd1125, %rd1124;
	mov.u64 	%rd1126, $str$5;
	cvta.global.u64 	%rd1127, %rd1126;
	mov.u64 	%rd1128, __unnamed_1;
	cvta.global.u64 	%rd1129, %rd1128;
	{ // callseq 50, 0
	.param .b64 param0;
	st.param.b64 	[param0], %rd1125;
	.param .b64 param1;
	st.param.b64 	[param1], %rd1127;
	.param .b32 param2;
	st.param.b32 	[param2], 51;
	.param .b64 param3;
	st.param.b64 	[param3], %rd1129;
	.param .b64 param4;
	st.param.b64 	[param4], 1;
	call.uni 
	__assertfail, 
	(
	param0, 
	param1, 
	param2, 
	param3, 
	param4
	);
	} // callseq 50
$L__BB5_708:
	setp.lt.u64 	%p120, %rd553, %rd9;
	@%p120 bra 	$L__BB5_710;
	mov.u64 	%rd1130, $str$6;
	cvta.global.u64 	%rd1131, %rd1130;
	mov.u64 	%rd1132, $str$5;
	cvta.global.u64 	%rd1133, %rd1132;
	mov.u64 	%rd1134, __unnamed_1;
	cvta.global.u64 	%rd1135, %rd1134;
	{ // callseq 51, 0
	.param .b64 param0;
	st.param.b64 	[param0], %rd1131;
	.param .b64 param1;
	st.param.b64 	[param1], %rd1133;
	.param .b32 param2;
	st.param.b32 	[param2], 52;
	.param .b64 param3;
	st.param.b64 	[param3], %rd1135;
	.param .b64 param4;
	st.param.b64 	[param4], 1;
	call.uni 
	__assertfail, 
	(
	param0, 
	param1, 
	param2, 
	param3, 
	param4
	);
	} // callseq 51
$L__BB5_710:
	shl.b64 	%rd1136, %rd553, 3;
	add.s64 	%rd1137, %rd8, %rd1136;
	ld.global.u64 	%rd1138, [%rd1137];
	shl.b64 	%rd1139, %rd552, 3;
	add.s64 	%rd1140, %rd8, %rd1139;
	ld.global.u64 	%rd1141, [%rd1140];
	add.s64 	%rd1142, %rd1141, %rd1138;
	st.global.u64 	[%rd1140], %rd1142;
	mov.u64 	%rd3235, %rd551;
	mov.u64 	%rd3234, %rd552;
$L__BB5_711:
$L__BB5_712:
	setp.ne.s32 	%p121, %r1260, 101;
	mov.b32 	%r457, -1;
	vote.sync.all.pred 	%p122, %p121, %r457;
	not.pred 	%p123, %p122;
	@%p123 bra 	$L__BB5_760;
	mul.wide.s32 	%rd1305, %r1261, 4;
	add.s64 	%rd561, %rd661, %rd1305;
$L__BB5_714:
	// begin inline asm
	ld.relaxed.gpu.u32 %r1260, [%rd561];
	// end inline asm
	membar.gl;
	setp.eq.s32 	%p145, %r1260, 99;
	mov.b32 	%r461, -1;
	vote.sync.any.pred 	%p146, %p145, %r461;
	@%p146 bra 	$L__BB5_714;
	setp.eq.s32 	%p147, %r1260, 101;
	@%p147 bra 	$L__BB5_718;
	setp.ne.s32 	%p148, %r1260, 100;
	@%p148 bra 	$L__BB5_719;
	mul.wide.s32 	%rd1316, %r1261, 16;
	add.s64 	%rd1313, %rd662, %rd1316;
	// begin inline asm
	ld.cg.u64 %rd3246, [%rd1313];
	// end inline asm
	add.s64 	%rd1315, %rd1313, 8;
	// begin inline asm
	ld.cg.u64 %rd3247, [%rd1315];
	// end inline asm
	bra.uni 	$L__BB5_719;
$L__BB5_718:
	mul.wide.s32 	%rd1311, %r1261, 16;
	add.s64 	%rd1308, %rd663, %rd1311;
	// begin inline asm
	ld.cg.u64 %rd3246, [%rd1308];
	// end inline asm
	add.s64 	%rd1310, %rd1308, 8;
	// begin inline asm
	ld.cg.u64 %rd3247, [%rd1310];
	// end inline asm
$L__BB5_719:
	setp.eq.s32 	%p149, %r1260, 101;
	mov.b32 	%r482, -1;
	vote.sync.ballot.b32 	%r483, %p149, %r482;
	and.b32  	%r484, %r483, %r350;
	or.b32  	%r485, %r484, -2147483648;
	add.s32 	%r486, %r485, -1;
	not.b32 	%r487, %r485;
	and.b32  	%r488, %r487, %r486;
	popc.b32 	%r188, %r488;
	mov.b64 	{%r464, %r469}, %rd3246;
	mov.b32 	%r480, 1;
	// begin inline asm
	shfl.sync.down.b32 %r463, %r464, %r480, %r188, %r482;
	// end inline asm
	// begin inline asm
	shfl.sync.down.b32 %r468, %r469, %r480, %r188, %r482;
	// end inline asm
	mov.b64 	{%r474, %r479}, %rd3247;
	// begin inline asm
	shfl.sync.down.b32 %r473, %r474, %r480, %r188, %r482;
	// end inline asm
	// begin inline asm
	shfl.sync.down.b32 %r478, %r479, %r480, %r188, %r482;
	// end inline asm
	setp.ge.s32 	%p151, %r219, %r188;
	mov.u64 	%rd3253, %rd3246;
	mov.u64 	%rd3254, %rd3247;
	@%p151 bra 	$L__BB5_726;
	mov.b64 	%rd1317, {%r463, %r468};
	add.s64 	%rd3253, %rd3246, %rd1317;
	setp.ne.s64 	%p152, %rd3246, 0;
	@%p152 bra 	$L__BB5_726;
	mov.b64 	%rd1318, {%r473, %r478};
	min.u64 	%rd3254, %rd1318, %rd3247;
	max.u64 	%rd570, %rd1318, %rd3247;
	setp.lt.u64 	%p153, %rd3254, %rd9;
	@%p153 bra 	$L__BB5_723;
	mov.u64 	%rd1319, $str$4;
	cvta.global.u64 	%rd1320, %rd1319;
	mov.u64 	%rd1321, $str$5;
	cvta.global.u64 	%rd1322, %rd1321;
	mov.u64 	%rd1323, __unnamed_1;
	cvta.global.u64 	%rd1324, %rd1323;
	{ // callseq 68, 0
	.param .b64 param0;
	st.param.b64 	[param0], %rd1320;
	.param .b64 param1;
	st.param.b64 	[param1], %rd1322;
	.param .b32 param2;
	st.param.b32 	[param2], 51;
	.param .b64 param3;
	st.param.b64 	[param3], %rd1324;
	.param .b64 param4;
	st.param.b64 	[param4], 1;
	call.uni 
	__assertfail, 
	(
	param0, 
	param1, 
	param2, 
	param3, 
	param4
	);
	} // callseq 68
$L__BB5_723:
	setp.lt.u64 	%p154, %rd570, %rd9;
	@%p154 bra 	$L__BB5_725;
	mov.u64 	%rd1325, $str$6;
	cvta.global.u64 	%rd1326, %rd1325;
	mov.u64 	%rd1327, $str$5;
	cvta.global.u64 	%rd1328, %rd1327;
	mov.u64 	%rd1329, __unnamed_1;
	cvta.global.u64 	%rd1330, %rd1329;
	{ // callseq 69, 0
	.param .b64 param0;
	st.param.b64 	[param0], %rd1326;
	.param .b64 param1;
	st.param.b64 	[param1], %rd1328;
	.param .b32 param2;
	st.param.b32 	[param2], 52;
	.param .b64 param3;
	st.param.b64 	[param3], %rd1330;
	.param .b64 param4;
	st.param.b64 	[param4], 1;
	call.uni 
	__assertfail, 
	(
	param0, 
	param1, 
	param2, 
	param3, 
	param4
	);
	} // callseq 69
$L__BB5_725:
	shl.b64 	%rd1331, %rd570, 3;
	add.s64 	%rd1332, %rd8, %rd1331;
	ld.global.u64 	%rd1333, [%rd1332];
	shl.b64 	%rd1334, %rd3254, 3;
	add.s64 	%rd1335, %rd8, %rd1334;
	ld.global.u64 	%rd1336, [%rd1335];
	add.s64 	%rd1337, %rd1336, %rd1333;
	st.global.u64 	[%rd1335], %rd1337;
$L__BB5_726:
	mov.b64 	{%r490, %r495}, %rd3253;
	mov.b32 	%r506, 2;
	mov.b32 	%r508, -1;
	// begin inline asm
	shfl.sync.down.b32 %r489, %r490, %r506, %r188, %r508;
	// end inline asm
	// begin inline asm
	shfl.sync.down.b32 %r494, %r495, %r506, %r188, %r508;
	// end inline asm
	mov.b64 	{%r500, %r505}, %rd3254;
	// begin inline asm
	shfl.sync.down.b32 %r499, %r500, %r506, %r188, %r508;
	// end inline asm
	// begin inline asm
	shfl.sync.down.b32 %r504, %r505, %r506, %r188, %r508;
	// end inline asm
	setp.gt.s32 	%p155, %r169, %r188;
	@%p155 bra 	$L__BB5_733;
	mov.b64 	%rd1338, {%r489, %r494};
	add.s64 	%rd573, %rd3253, %rd1338;
	setp.ne.s64 	%p156, %rd3253, 0;
	mov.u64 	%rd3253, %rd573;
	@%p156 bra 	$L__BB5_733;
	mov.b64 	%rd1339, {%r499, %r504};
	min.u64 	%rd574, %rd1339, %rd3254;
	max.u64 	%rd575, %rd1339, %rd3254;
	setp.lt.u64 	%p157, %rd574, %rd9;
	@%p157 bra 	$L__BB5_730;
	mov.u64 	%rd1340, $str$4;
	cvta.global.u64 	%rd1341, %rd1340;
	mov.u64 	%rd1342, $str$5;
	cvta.global.u64 	%rd1343, %rd1342;
	mov.u64 	%rd1344, __unnamed_1;
	cvta.global.u64 	%rd1345, %rd1344;
	{ // callseq 70, 0
	.param .b64 param0;
	st.param.b64 	[param0], %rd1341;
	.param .b64 param1;
	st.param.b64 	[param1], %rd1343;
	.param .b32 param2;
	st.param.b32 	[param2], 51;
	.param .b64 param3;
	st.param.b64 	[param3], %rd1345;
	.param .b64 param4;
	st.param.b64 	[param4], 1;
	call.uni 
	__assertfail, 
	(
	param0, 
	param1, 
	param2, 
	param3, 
	param4
	);
	} // callseq 70
$L__BB5_730:
	setp.lt.u64 	%p158, %rd575, %rd9;
	@%p158 bra 	$L__BB5_732;
	mov.u64 	%rd1346, $str$6;
	cvta.global.u64 	%rd1347, %rd1346;
	mov.u64 	%rd1348, $str$5;
	cvta.global.u64 	%rd1349, %rd1348;
	mov.u64 	%rd1350, __unnamed_1;
	cvta.global.u64 	%rd1351, %rd1350;
	{ // callseq 71, 0
	.param .b64 param0;
	st.param.b64 	[param0], %rd1347;
	.param .b64 param1;
	st.param.b64 	[param1], %rd1349;
	.param .b32 param2;
	st.param.b32 	[param2], 52;
	.param .b64 param3;
	st.param.b64 	[param3], %rd1351;
	.param .b64 param4;
	st.param.b64 	[param4], 1;
	call.uni 
	__assertfail, 
	(
	param0, 
	param1, 
	param2, 
	param3, 
	param4
	);
	} // callseq 71
$L__BB5_732:
	shl.b64 	%rd1352, %rd575, 3;
	add.s64 	%rd1353, %rd8, %rd1352;
	ld.global.u64 	%rd1354, [%rd1353];
	shl.b64 	%rd1355, %rd574, 3;
	add.s64 	%rd1356, %rd8, %rd1355;
	ld.global.u64 	%rd1357, [%rd1356];
	add.s64 	%rd1358, %rd1357, %rd1354;
	st.global.u64 	[%rd1356], %rd1358;
	mov.u64 	%rd3253, %rd573;
	mov.u64 	%rd3254, %rd574;
$L__BB5_733:
	mov.b64 	{%r510, %r515}, %rd3253;
	mov.b32 	%r526, 4;
	mov.b32 	%r528, -1;
	// begin inline asm
	shfl.sync.down.b32 %r509, %r510, %r526, %r188, %r528;
	// end inline asm
	// begin inline asm
	shfl.sync.down.b32 %r514, %r515, %r526, %r188, %r528;
	// end inline asm
	mov.b64 	{%r520, %r525}, %rd3254;
	// begin inline asm
	shfl.sync.down.b32 %r519, %r520, %r526, %r188, %r528;
	// end inline asm
	// begin inline asm
	shfl.sync.down.b32 %r524, %r525, %r526, %r188, %r528;
	// end inline asm
	setp.gt.s32 	%p159, %r174, %r188;
	@%p159 bra 	$L__BB5_740;
	mov.b64 	%rd1359, {%r509, %r514};
	add.s64 	%rd578, %rd3253, %rd1359;
	setp.ne.s64 	%p160, %rd3253, 0;
	mov.u64 	%rd3253, %rd578;
	@%p160 bra 	$L__BB5_740;
	mov.b64 	%rd1360, {%r519, %r524};
	min.u64 	%rd579, %rd1360, %rd3254;
	max.u64 	%rd580, %rd1360, %rd3254;
	setp.lt.u64 	%p161, %rd579, %rd9;
	@%p161 bra 	$L__BB5_737;
	mov.u64 	%rd1361, $str$4;
	cvta.global.u64 	%rd1362, %rd1361;
	mov.u64 	%rd1363, $str$5;
	cvta.global.u64 	%rd1364, %rd1363;
	mov.u64 	%rd1365, __unnamed_1;
	cvta.global.u64 	%rd1366, %rd1365;
	{ // callseq 72, 0
	.param .b64 param0;
	st.param.b64 	[param0], %rd1362;
	.param .b64 param1;
	st.param.b64 	[param1], %rd1364;
	.param .b32 param2;
	st.param.b32 	[param2], 51;
	.param .b64 param3;
	st.param.b64 	[param3], %rd1366;
	.param .b64 param4;
	st.param.b64 	[param4], 1;
	call.uni 
	__assertfail, 
	(
	param0, 
	param1, 
	param2, 
	param3, 
	param4
	);
	} // callseq 72
$L__BB5_737:
	setp.lt.u64 	%p162, %rd580, %rd9;
	@%p162 bra 	$L__BB5_739;
	mov.u64 	%rd1367, $str$6;
	cvta.global.u64 	%rd1368, %rd1367;
	mov.u64 	%rd1369, $str$5;
	cvta.global.u64 	%rd1370, %rd1369;
	mov.u64 	%rd1371, __unnamed_1;
	cvta.global.u64 	%rd1372, %rd1371;
	{ // callseq 73, 0
	.param .b64 param0;
	st.param.b64 	[param0], %rd1368;
	.param .b64 param1;
	st.param.b64 	[param1], %rd1370;
	.param .b32 param2;
	st.param.b32 	[param2], 52;
	.param .b64 param3;
	st.param.b64 	[param3], %rd1372;
	.param .b64 param4;
	st.param.b64 	[param4], 1;
	call.uni 
	__assertfail, 
	(
	param0, 
	param1, 
	param2, 
	param3, 
	param4
	);
	} // callseq 73
$L__BB5_739:
	shl.b64 	%rd1373, %rd580, 3;
	add.s64 	%rd1374, %rd8, %rd1373;
	ld.global.u64 	%rd1375, [%rd1374];
	shl.b64 	%rd1376, %rd579, 3;
	add.s64 	%rd1377, %rd8, %rd1376;
	ld.global.u64 	%rd1378, [%rd1377];
	add.s64 	%rd1379, %rd1378, %rd1375;
	st.global.u64 	[%rd1377], %rd1379;
	mov.u64 	%rd3253, %rd578;
	mov.u64 	%rd3254, %rd579;
$L__BB5_740:
	mov.b64 	{%r530, %r535}, %rd3253;
	mov.b32 	%r546, 8;
	mov.b32 	%r548, -1;
	// begin inline asm
	shfl.sync.down.b32 %r529, %r530, %r546, %r188, %r548;
	// end inline asm
	// begin inline asm
	shfl.sync.down.b32 %r534, %r535, %r546, %r188, %r548;
	// end inline asm
	mov.b64 	{%r540, %r545}, %rd3254;
	// begin inline asm
	shfl.sync.down.b32 %r539, %r540, %r546, %r188, %r548;
	// end inline asm
	// begin inline asm
	shfl.sync.down.b32 %r544, %r545, %r546, %r188, %r548;
	// end inline asm
	setp.gt.s32 	%p163, %r179, %r188;
	@%p163 bra 	$L__BB5_747;
	mov.b64 	%rd1380, {%r529, %r534};
	add.s64 	%rd583, %rd3253, %rd1380;
	setp.ne.s64 	%p164, %rd3253, 0;
	mov.u64 	%rd3253, %rd583;
	@%p164 bra 	$L__BB5_747;
	mov.b64 	%rd1381, {%r539, %r544};
	min.u64 	%rd584, %rd1381, %rd3254;
	max.u64 	%rd585, %rd1381, %rd3254;
	setp.lt.u64 	%p165, %rd584, %rd9;
	@%p165 bra 	$L__BB5_744;
	mov.u64 	%rd1382, $str$4;
	cvta.global.u64 	%rd1383, %rd1382;
	mov.u64 	%rd1384, $str$5;
	cvta.global.u64 	%rd1385, %rd1384;
	mov.u64 	%rd1386, __unnamed_1;
	cvta.global.u64 	%rd1387, %rd1386;
	{ // callseq 74, 0
	.param .b64 param0;
	st.param.b64 	[param0], %rd1383;
	.param .b64 param1;
	st.param.b64 	[param1], %rd1385;
	.param .b32 param2;
	st.param.b32 	[param2], 51;
	.param .b64 param3;
	st.param.b64 	[param3], %rd1387;
	.param .b64 param4;
	st.param.b64 	[param4], 1;
	call.uni 
	__assertfail, 
	(
	param0, 
	param1, 
	param2, 
	param3, 
	param4
	);
	} // callseq 74
$L__BB5_744:
	setp.lt.u64 	%p166, %rd585, %rd9;
	@%p166 bra 	$L__BB5_746;
	mov.u64 	%rd1388, $str$6;
	cvta.global.u64 	%rd1389, %rd1388;
	mov.u64 	%rd1390, $str$5;
	cvta.global.u64 	%rd1391, %rd1390;
	mov.u64 	%rd1392, __unnamed_1;
	cvta.global.u64 	%rd1393, %rd1392;
	{ // callseq 75, 0
	.param .b64 param0;
	st.param.b64 	[param0], %rd1389;
	.param .b64 param1;
	st.param.b64 	[param1], %rd1391;
	.param .b32 param2;
	st.param.b32 	[param2], 52;
	.param .b64 param3;
	st.param.b64 	[param3], %rd1393;
	.param .b64 param4;
	st.param.b64 	[param4], 1;
	call.uni 
	__assertfail, 
	(
	param0, 
	param1, 
	param2, 
	param3, 
	param4
	);
	} // callseq 75
$L__BB5_746:
	shl.b64 	%rd1394, %rd585, 3;
	add.s64 	%rd1395, %rd8, %rd1394;
	ld.global.u64 	%rd1396, [%rd1395];
	shl.b64 	%rd1397, %rd584, 3;
	add.s64 	%rd1398, %rd8, %rd1397;
	ld.global.u64 	%rd1399, [%rd1398];
	add.s64 	%rd1400, %rd1399, %rd1396;
	st.global.u64 	[%rd1398], %rd1400;
	mov.u64 	%rd3253, %rd583;
	mov.u64 	%rd3254, %rd584;
$L__BB5_747:
	mov.b64 	{%r550, %r555}, %rd3253;
	mov.b32 	%r566, 16;
	mov.b32 	%r568, -1;
	// begin inline asm
	shfl.sync.down.b32 %r549, %r550, %r566, %r188, %r568;
	// end inline asm
	// begin inline asm
	shfl.sync.down.b32 %r554, %r555, %r566, %r188, %r568;
	// end inline asm
	mov.b64 	{%r560, %r565}, %rd3254;
	// begin inline asm
	shfl.sync.down.b32 %r559, %r560, %r566, %r188, %r568;
	// end inline asm
	// begin inline asm
	shfl.sync.down.b32 %r564, %r565, %r566, %r188, %r568;
	// end inline asm
	setp.gt.s32 	%p167, %r184, %r188;
	@%p167 bra 	$L__BB5_754;
	mov.b64 	%rd1401, {%r549, %r554};
	add.s64 	%rd588, %rd3253, %rd1401;
	setp.ne.s64 	%p168, %rd3253, 0;
	mov.u64 	%rd3253, %rd588;
	@%p168 bra 	$L__BB5_754;
	mov.b64 	%rd1402, {%r559, %r564};
	min.u64 	%rd589, %rd1402, %rd3254;
	max.u64 	%rd590, %rd1402, %rd3254;
	setp.lt.u64 	%p169, %rd589, %rd9;
	@%p169 bra 	$L__BB5_751;
	mov.u64 	%rd1403, $str$4;
	cvta.global.u64 	%rd1404, %rd1403;
	mov.u64 	%rd1405, $str$5;
	cvta.global.u64 	%rd1406, %rd1405;
	mov.u64 	%rd1407, __unnamed_1;
	cvta.global.u64 	%rd1408, %rd1407;
	{ // callseq 76, 0
	.param .b64 param0;
	st.param.b64 	[param0], %rd1404;
	.param .b64 param1;
	st.param.b64 	[param1], %rd1406;
	.param .b32 param2;
	st.param.b32 	[param2], 51;
	.param .b64 param3;
	st.param.b64 	[param3], %rd1408;
	.param .b64 param4;
	st.param.b64 	[param4], 1;
	call.uni 
	__assertfail, 
	(
	param0, 
	param1, 
	param2, 
	param3, 
	param4
	);
	} // callseq 76
$L__BB5_751:
	setp.lt.u64 	%p170, %rd590, %rd9;
	@%p170 bra 	$L__BB5_753;
	mov.u64 	%rd1409, $str$6;
	cvta.global.u64 	%rd1410, %rd1409;
	mov.u64 	%rd1411, $str$5;
	cvta.global.u64 	%rd1412, %rd1411;
	mov.u64 	%rd1413, __unnamed_1;
	cvta.global.u64 	%rd1414, %rd1413;
	{ // callseq 77, 0
	.param .b64 param0;
	st.param.b64 	[param0], %rd1410;
	.param .b64 param1;
	st.param.b64 	[param1], %rd1412;
	.param .b32 param2;
	st.param.b32 	[param2], 52;
	.param .b64 param3;
	st.param.b64 	[param3], %rd1414;
	.param .b64 param4;
	st.param.b64 	[param4], 1;
	call.uni 
	__assertfail, 
	(
	param0, 
	param1, 
	param2, 
	param3, 
	param4
	);
	} // callseq 77
$L__BB5_753:
	shl.b64 	%rd1415, %rd590, 3;
	add.s64 	%rd1416, %rd8, %rd1415;
	ld.global.u64 	%rd1417, [%rd1416];
	shl.b64 	%rd1418, %rd589, 3;
	add.s64 	%rd1419, %rd8, %rd1418;
	ld.global.u64 	%rd1420, [%rd1419];
	add.s64 	%rd1421, %rd1420, %rd1417;
	st.global.u64 	[%rd1419], %rd1421;
	mov.u64 	%rd3253, %rd588;
	mov.u64 	%rd3254, %rd589;
$L__BB5_754:
	add.s32 	%r1261, %r1261, -32;
	add.s64 	%rd593, %rd3253, %rd3235;
	setp.ne.s64 	%p171, %rd3235, 0;
	mov.u64 	%rd3235, %rd593;
	@%p171 bra 	$L__BB5_712;
	min.u64 	%rd594, %rd3254, %rd3234;
	max.u64 	%rd595, %rd3254, %rd3234;
	setp.lt.u64 	%p172, %rd594, %rd9;
	@%p172 bra 	$L__BB5_757;
	mov.u64 	%rd1422, $str$4;
	cvta.global.u64 	%rd1423, %rd1422;
	mov.u64 	%rd1424, $str$5;
	cvta.global.u64 	%rd1425, %rd1424;
	mov.u64 	%rd1426, __unnamed_1;
	cvta.global.u64 	%rd1427, %rd1426;
	{ // callseq 78, 0
	.param .b64 param0;
	st.param.b64 	[param0], %rd1423;
	.param .b64 param1;
	st.param.b64 	[param1], %rd1425;
	.param .b32 param2;
	st.param.b32 	[param2], 51;
	.param .b64 param3;
	st.param.b64 	[param3], %rd1427;
	.param .b64 param4;
	st.param.b64 	[param4], 1;
	call.uni 
	__assertfail, 
	(
	param0, 
	param1, 
	param2, 
	param3, 
	param4
	);
	} // callseq 78
$L__BB5_757:
	setp.lt.u64 	%p173, %rd595, %rd9;
	@%p173 bra 	$L__BB5_759;
	mov.u64 	%rd1428, $str$6;
	cvta.global.u64 	%rd1429, %rd1428;
	mov.u64 	%rd1430, $str$5;
	cvta.global.u64 	%rd1431, %rd1430;
	mov.u64 	%rd1432, __unnamed_1;
	cvta.global.u64 	%rd1433, %rd1432;
	{ // callseq 79, 0
	.param .b64 param0;
	st.param.b64 	[param0], %rd1429;
	.param .b64 param1;
	st.param.b64 	[param1], %rd1431;
	.param .b32 param2;
	st.param.b32 	[param2], 52;
	.param .b64 param3;
	st.param.b64 	[param3], %rd1433;
	.param .b64 param4;
	st.param.b64 	[param4], 1;
	call.uni 
	__assertfail, 
	(
	param0, 
	param1, 
	param2, 
	param3, 
	param4
	);
	} // callseq 79
$L__BB5_759:
	shl.b64 	%rd1434, %rd595, 3;
	add.s64 	%rd1435, %rd8, %rd1434;
	ld.global.u64 	%rd1436, [%rd1435];
	shl.b64 	%rd1437, %rd594, 3;
	add.s64 	%rd1438, %rd8, %rd1437;
	ld.global.u64 	%rd1439, [%rd1438];
	add.s64 	%rd1440, %rd1439, %rd1436;
	st.global.u64 	[%rd1438], %rd1440;
	mov.u64 	%rd3235, %rd593;
	mov.u64 	%rd3234, %rd594;
	bra.uni 	$L__BB5_712;
$L__BB5_760:
	setp.ne.s32 	%p124, %r105, 0;
	@%p124 bra 	$L__BB5_768;
	setp.ne.s64 	%p125, %rd514, 0;
	@%p125 bra 	$L__BB5_767;
	min.u64 	%rd596, %rd3234, %rd3231;
	max.u64 	%rd597, %rd3234, %rd3231;
	setp.lt.u64 	%p126, %rd596, %rd9;
	@%p126 bra 	$L__BB5_764;
	mov.u64 	%rd1144, $str$4;
	cvta.global.u64 	%rd1145, %rd1144;
	mov.u64 	%rd1146, $str$5;
	cvta.global.u64 	%rd1147, %rd1146;
	mov.u64 	%rd1148, __unnamed_1;
	cvta.global.u64 	%rd1149, %rd1148;
	{ // callseq 52, 0
	.param .b64 param0;
	st.param.b64 	[param0], %rd1145;
	.param .b64 param1;
	st.param.b64 	[param1], %rd1147;
	.param .b32 param2;
	st.param.b32 	[param2], 51;
	.param .b64 param3;
	st.param.b64 	[param3], %rd1149;
	.param .b64 param4;
	st.param.b64 	[param4], 1;
	call.uni 
	__assertfail, 
	(
	param0, 
	param1, 
	param2, 
	param3, 
	param4
	);
	} // callseq 52
$L__BB5_764:
	setp.lt.u64 	%p127, %rd597, %rd9;
	@%p127 bra 	$L__BB5_766;
	mov.u64 	%rd1150, $str$6;
	cvta.global.u64 	%rd1151, %rd1150;
	mov.u64 	%rd1152, $str$5;
	cvta.global.u64 	%rd1153, %rd1152;
	mov.u64 	%rd1154, __unnamed_1;
	cvta.global.u64 	%rd1155, %rd1154;
	{ // callseq 53, 0
	.param .b64 param0;
	st.param.b64 	[param0], %rd1151;
	.param .b64 param1;
	st.param.b64 	[param1], %rd1153;
	.param .b32 param2;
	st.param.b32 	[param2], 52;
	.param .b64 param3;
	st.param.b64 	[param3], %rd1155;
	.param .b64 param4;
	st.param.b64 	[param4], 1;
	call.uni 
	__assertfail, 
	(
	param0, 
	param1, 
	param2, 
	param3, 
	param4
	);
	} // callseq 53
$L__BB5_766:
	shl.b64 	%rd1156, %rd597, 3;
	add.s64 	%rd1157, %rd8, %rd1156;
	ld.global.u64 	%rd1158, [%rd1157];
	shl.b64 	%rd1159, %rd596, 3;
	add.s64 	%rd1160, %rd8, %rd1159;
	ld.global.u64 	%rd1161, [%rd1160];
	add.s64 	%rd1162, %rd1161, %rd1158;
	st.global.u64 	[%rd1160], %rd1162;
	mov.u64 	%rd3231, %rd596;
$L__BB5_767:
	add.s64 	%rd1164, %rd3235, %rd514;
	mul.wide.s32 	%rd1168, %r1, 16;
	add.s64 	%rd1169, %rd663, %rd1168;
	add.s64 	%rd1163, %rd1169, 512;
	// begin inline asm
	st.cg.u64 [%rd1163], %rd1164;
	// end inline asm
	add.s64 	%rd1165, %rd1169, 520;
	// begin inline asm
	st.cg.u64 [%rd1165], %rd3231;
	// end inline asm
	add.s64 	%rd1167, %rd523, 128;
	mov.b32 	%r459, 101;
	// begin inline asm
	st.release.gpu.u32 [%rd1167], %r459;
	// end inline asm
	st.shared.u64 	[_ZZN3cub18CUB_300001_SM_10006detail6reduce23DeviceReduceByKeyKernelINS1_13reduce_by_key10policy_hubI23CustomReductionOperatorm15custom_key_typeE10Policy1000EPS7_SA_PmSB_SB_NS0_24ReduceByKeyScanTileStateImyLb0EEEN4cuda3std3__48equal_toIvEES6_ymEEvT0_T1_T2_T3_T4_T5_iT6_T7_T8_E12temp_storage+104], %rd3235;
	st.shared.v2.u64 	[_ZZN3cub18CUB_300001_SM_10006detail6reduce23DeviceReduceByKeyKernelINS1_13reduce_by_key10policy_hubI23CustomReductionOperatorm15custom_key_typeE10Policy1000EPS7_SA_PmSB_SB_NS0_24ReduceByKeyScanTileStateImyLb0EEEN4cuda3std3__48equal_toIvEES6_ymEEvT0_T1_T2_T3_T4_T5_iT6_T7_T8_E12temp_storage+112], {%rd3234, %rd1164};
	st.shared.u64 	[_ZZN3cub18CUB_300001_SM_10006detail6reduce23DeviceReduceByKeyKernelINS1_13reduce_by_key10policy_hubI23CustomReductionOperatorm15custom_key_typeE10Policy1000EPS7_SA_PmSB_SB_NS0_24ReduceByKeyScanTileStateImyLb0EEEN4cuda3std3__48equal_toIvEES6_ymEEvT0_T1_T2_T3_T4_T5_iT6_T7_T8_E12temp_storage+128], %rd3231;
$L__BB5_768:
	setp.ne.s32 	%p128, %r219, 0;
	@%p128 bra 	$L__BB5_770;
	st.shared.u64 	[_ZZN3cub18CUB_300001_SM_10006detail6reduce23DeviceReduceByKeyKernelINS1_13reduce_by_key10policy_hubI23CustomReductionOperatorm15custom_key_typeE10Policy1000EPS7_SA_PmSB_SB_NS0_24ReduceByKeyScanTileStateImyLb0EEEN4cuda3std3__48equal_toIvEES6_ymEEvT0_T1_T2_T3_T4_T5_iT6_T7_T8_E12temp_storage+72], %rd3235;
	st.shared.u64 	[_ZZN3cub18CUB_300001_SM_10006detail6reduce23DeviceReduceByKeyKernelINS1_13reduce_by_key10policy_hubI23CustomReductionOperatorm15custom_key_typeE10Policy1000EPS7_SA_PmSB_SB_NS0_24ReduceByKeyScanTileStateImyLb0EEEN4cuda3std3__48equal_toIvEES6_ymEEvT0_T1_T2_T3_T4_T5_iT6_T7_T8_E12temp_storage+80], %rd3234;
	mov.u64 	%rd3264, %rd3235;
	mov.u64 	%rd3263, %rd3234;
$L__BB5_770:
	setp.eq.s32 	%p129, %r105, 0;
	bar.sync 	0;
	@%p129 bra 	$L__BB5_777;
	ld.shared.u64 	%rd1170, [_ZZN3cub18CUB_300001_SM_10006detail6reduce23DeviceReduceByKeyKernelINS1_13reduce_by_key10policy_hubI23CustomReductionOperatorm15custom_key_typeE10Policy1000EPS7_SA_PmSB_SB_NS0_24ReduceByKeyScanTileStateImyLb0EEEN4cuda3std3__48equal_toIvEES6_ymEEvT0_T1_T2_T3_T4_T5_iT6_T7_T8_E12temp_storage+72];
	add.s64 	%rd601, %rd1170, %rd3264;
	setp.ne.s64 	%p130, %rd3264, 0;
	mov.u64 	%rd3264, %rd601;
	@%p130 bra 	$L__BB5_777;
	ld.shared.u64 	%rd1171, [_ZZN3cub18CUB_300001_SM_10006detail6reduce23DeviceReduceByKeyKernelINS1_13reduce_by_key10policy_hubI23CustomReductionOperatorm15custom_key_typeE10Policy1000EPS7_SA_PmSB_SB_NS0_24ReduceByKeyScanTileStateImyLb0EEEN4cuda3std3__48equal_toIvEES6_ymEEvT0_T1_T2_T3_T4_T5_iT6_T7_T8_E12temp_storage+80];
	min.u64 	%rd602, %rd1171, %rd3263;
	max.u64 	%rd603, %rd1171, %rd3263;
	setp.lt.u64 	%p131, %rd602, %rd9;
	@%p131 bra 	$L__BB5_774;
	mov.u64 	%rd1172, $str$4;
	cvta.global.u64 	%rd1173, %rd1172;
	mov.u64 	%rd1174, $str$5;
	cvta.global.u64 	%rd1175, %rd1174;
	mov.u64 	%rd1176, __unnamed_1;
	cvta.global.u64 	%rd1177, %rd1176;
	{ // callseq 54, 0
	.param .b64 param0;
	st.param.b64 	[param0], %rd1173;
	.param .b64 param1;
	st.param.b64 	[param1], %rd1175;
	.param .b32 param2;
	st.param.b32 	[param2], 51;
	.param .b64 param3;
	st.param.b64 	[param3], %rd1177;
	.param .b64 param4;
	st.param.b64 	[param4], 1;
	call.uni 
	__assertfail, 
	(
	param0, 
	param1, 
	param2, 
	param3, 
	param4
	);
	} // callseq 54
$L__BB5_774:
	setp.lt.u64 	%p132, %rd603, %rd9;
	@%p132 bra 	$L__BB5_776;
	mov.u64 	%rd1178, $str$6;
	cvta.global.u64 	%rd1179, %rd1178;
	mov.u64 	%rd1180, $str$5;
	cvta.global.u64 	%rd1181, %rd1180;
	mov.u64 	%rd1182, __unnamed_1;
	cvta.global.u64 	%rd1183, %rd1182;
	{ // callseq 55, 0
	.param .b64 param0;
	st.param.b64 	[param0], %rd1179;
	.param .b64 param1;
	st.param.b64 	[param1], %rd1181;
	.param .b32 param2;
	st.param.b32 	[param2], 52;
	.param .b64 param3;
	st.param.b64 	[param3], %rd1183;
	.param .b64 param4;
	st.param.b64 	[param4], 1;
	call.uni 
	__assertfail, 
	(
	param0, 
	param1, 
	param2, 
	param3, 
	param4
	);
	} // callseq 55
$L__BB5_776:
	shl.b64 	%rd1184, %rd603, 3;
	add.s64 	%rd1185, %rd8, %rd1184;
	ld.global.u64 	%rd1186, [%rd1185];
	shl.b64 	%rd1187, %rd602, 3;
	add.s64 	%rd1188, %rd8, %rd1187;
	ld.global.u64 	%rd1189, [%rd1188];
	add.s64 	%rd1190, %rd1189, %rd1186;
	st.global.u64 	[%rd1188], %rd1190;
	mov.u64 	%rd3264, %rd601;
	mov.u64 	%rd3263, %rd602;
$L__BB5_777:
	@%p20 bra 	$L__BB5_783;
	min.u64 	%rd606, %rd3263, %rd3266;
	max.u64 	%rd607, %rd3263, %rd3266;
	setp.lt.u64 	%p133, %rd606, %rd9;
	@%p133 bra 	$L__BB5_780;
	mov.u64 	%rd1191, $str$4;
	cvta.global.u64 	%rd1192, %rd1191;
	mov.u64 	%rd1193, $str$5;
	cvta.global.u64 	%rd1194, %rd1193;
	mov.u64 	%rd1195, __unnamed_1;
	cvta.global.u64 	%rd1196, %rd1195;
	{ // callseq 56, 0
	.param .b64 param0;
	st.param.b64 	[param0], %rd1192;
	.param .b64 param1;
	st.param.b64 	[param1], %rd1194;
	.param .b32 param2;
	st.param.b32 	[param2], 51;
	.param .b64 param3;
	st.param.b64 	[param3], %rd1196;
	.param .b64 param4;
	st.param.b64 	[param4], 1;
	call.uni 
	__assertfail, 
	(
	param0, 
	param1, 
	param2, 
	param3, 
	param4
	);
	} // callseq 56
$L__BB5_780:
	setp.lt.u64 	%p134, %rd607, %rd9;
	@%p134 bra 	$L__BB5_782;
	mov.u64 	%rd1197, $str$6;
	cvta.global.u64 	%rd1198, %rd1197;
	mov.u64 	%rd1199, $str$5;
	cvta.global.u64 	%rd1200, %rd1199;
	mov.u64 	%rd1201, __unnamed_1;
	cvta.global.u64 	%rd1202, %rd1201;
	{ // callseq 57, 0
	.param .b64 param0;
	st.param.b64 	[param0], %rd1198;
	.param .b64 param1;
	st.param.b64 	[param1], %rd1200;
	.param .b32 param2;
	st.param.b32 	[param2], 52;
	.param .b64 param3;
	st.param.b64 	[param3], %rd1202;
	.param .b64 param4;
	st.param.b64 	[param4], 1;
	call.uni 
	__assertfail, 
	(
	param0, 
	param1, 
	param2, 
	param3, 
	param4
	);
	} // callseq 57
$L__BB5_782:
	shl.b64 	%rd1203, %rd607, 3;
	add.s64 	%rd1204, %rd8, %rd1203;
	ld.global.u64 	%rd1205, [%rd1204];
	shl.b64 	%rd1206, %rd606, 3;
	add.s64 	%rd1207, %rd8, %rd1206;
	ld.global.u64 	%rd1208, [%rd1207];
	add.s64 	%rd1209, %rd1208, %rd1205;
	st.global.u64 	[%rd1207], %rd1209;
	mov.u64 	%rd3266, %rd606;
$L__BB5_783:
	@%p493 bra 	$L__BB5_789;
	min.u64 	%rd609, %rd3266, %rd3215;
	max.u64 	%rd610, %rd3266, %rd3215;
	setp.lt.u64 	%p135, %rd609, %rd9;
	@%p135 bra 	$L__BB5_786;
	mov.u64 	%rd1210, $str$4;
	cvta.global.u64 	%rd1211, %rd1210;
	mov.u64 	%rd1212, $str$5;
	cvta.global.u64 	%rd1213, %rd1212;
	mov.u64 	%rd1214, __unnamed_1;
	cvta.global.u64 	%rd1215, %rd1214;
	{ // callseq 58, 0
	.param .b64 param0;
	st.param.b64 	[param0], %rd1211;
	.param .b64 param1;
	st.param.b64 	[param1], %rd1213;
	.param .b32 param2;
	st.param.b32 	[param2], 51;
	.param .b64 param3;
	st.param.b64 	[param3], %rd1215;
	.param .b64 param4;
	st.param.b64 	[param4], 1;
	call.uni 
	__assertfail, 
	(
	param0, 
	param1, 
	param2, 
	param3, 
	param4
	);
	} // callseq 58
$L__BB5_786:
	setp.lt.u64 	%p136, %rd610, %rd9;
	@%p136 bra 	$L__BB5_788;
	mov.u64 	%rd1216, $str$6;
	cvta.global.u64 	%rd1217, %rd1216;
	mov.u64 	%rd1218, $str$5;
	cvta.global.u64 	%rd1219, %rd1218;
	mov.u64 	%rd1220, __unnamed_1;
	cvta.global.u64 	%rd1221, %rd1220;
	{ // callseq 59, 0
	.param .b64 param0;
	st.param.b64 	[param0], %rd1217;
	.param .b64 param1;
	st.param.b64 	[param1], %rd1219;
	.param .b32 param2;
	st.param.b32 	[param2], 52;
	.param .b64 param3;
	st.param.b64 	[param3], %rd1221;
	.param .b64 param4;
	st.param.b64 	[param4], 1;
	call.uni 
	__assertfail, 
	(
	param0, 
	param1, 
	param2, 
	param3, 
	param4
	);
	} // callseq 59
$L__BB5_788:
	shl.b64 	%rd1222, %rd610, 3;
	add.s64 	%rd1223, %rd8, %rd1222;
	ld.global.u64 	%rd1224, [%rd1223];
	shl.b64 	%rd1225, %rd609, 3;
	add.s64 	%rd1226, %rd8, %rd1225;
	ld.global.u64 	%rd1227, [%rd1226];
	add.s64 	%rd1228, %rd1227, %rd1224;
	st.global.u64 	[%rd1226], %rd1228;
	mov.u64 	%rd3215, %rd609;
$L__BB5_789:
	@%p494 bra 	$L__BB5_795;
	min.u64 	%rd612, %rd3215, %rd3192;
	max.u64 	%rd613, %rd3215, %rd3192;
	setp.lt.u64 	%p137, %rd612, %rd9;
	@%p137 bra 	$L__BB5_792;
	mov.u64 	%rd1229, $str$4;
	cvta.global.u64 	%rd1230, %rd1229;
	mov.u64 	%rd1231, $str$5;
	cvta.global.u64 	%rd1232, %rd1231;
	mov.u64 	%rd1233, __unnamed_1;
	cvta.global.u64 	%rd1234, %rd1233;
	{ // callseq 60, 0
	.param .b64 param0;
	st.param.b64 	[param0], %rd1230;
	.param .b64 param1;
	st.param.b64 	[param1], %rd1232;
	.param .b32 param2;
	st.param.b32 	[param2], 51;
	.param .b64 param3;
	st.param.b64 	[param3], %rd1234;
	.param .b64 param4;
	st.param.b64 	[param4], 1;
	call.uni 
	__assertfail, 
	(
	param0, 
	param1, 
	param2, 
	param3, 
	param4
	);
	} // callseq 60
$L__BB5_792:
	setp.lt.u64 	%p138, %rd613, %rd9;
	@%p138 bra 	$L__BB5_794;
	mov.u64 	%rd1235, $str$6;
	cvta.global.u64 	%rd1236, %rd1235;
	mov.u64 	%rd1237, $str$5;
	cvta.global.u64 	%rd1238, %rd1237;
	mov.u64 	%rd1239, __unnamed_1;
	cvta.global.u64 	%rd1240, %rd1239;
	{ // callseq 61, 0
	.param .b64 param0;
	st.param.b64 	[param0], %rd1236;
	.param .b64 param1;
	st.param.b64 	[param1], %rd1238;
	.param .b32 param2;
	st.param.b32 	[param2], 52;
	.param .b64 param3;
	st.param.b64 	[param3], %rd1240;
	.param .b64 param4;
	st.param.b64 	[param4], 1;
	call.uni 
	__assertfail, 
	(
	param0, 
	param1, 
	param2, 
	param3, 
	param4
	);
	} // callseq 61
$L__BB5_794:
	shl.b64 	%rd1241, %rd613, 3;
	add.s64 	%rd1242, %rd8, %rd1241;
	ld.global.u64 	%rd1243, [%rd1242];
	shl.b64 	%rd1244, %rd612, 3;
	add.s64 	%rd1245, %rd8, %rd1244;
	ld.global.u64 	%rd1246, [%rd1245];
	add.s64 	%rd1247, %rd1246, %rd1243;
	st.global.u64 	[%rd1245], %rd1247;
	mov.u64 	%rd3192, %rd612;
$L__BB5_795:
	@%p495 bra 	$L__BB5_801;
	min.u64 	%rd615, %rd3192, %rd3193;
	max.u64 	%rd616, %rd3192, %rd3193;
	setp.lt.u64 	%p139, %rd615, %rd9;
	@%p139 bra 	$L__BB5_798;
	mov.u64 	%rd1248, $str$4;
	cvta.global.u64 	%rd1249, %rd1248;
	mov.u64 	%rd1250, $str$5;
	cvta.global.u64 	%rd1251, %rd1250;
	mov.u64 	%rd1252, __unnamed_1;
	cvta.global.u64 	%rd1253, %rd1252;
	{ // callseq 62, 0
	.param .b64 param0;
	st.param.b64 	[param0], %rd1249;
	.param .b64 param1;
	st.param.b64 	[param1], %rd1251;
	.param .b32 param2;
	st.param.b32 	[param2], 51;
	.param .b64 param3;
	st.param.b64 	[param3], %rd1253;
	.param .b64 param4;
	st.param.b64 	[param4], 1;
	call.uni 
	__assertfail, 
	(
	param0, 
	param1, 
	param2, 
	param3, 
	param4
	);
	} // callseq 62
$L__BB5_798:
	setp.lt.u64 	%p140, %rd616, %rd9;
	@%p140 bra 	$L__BB5_800;
	mov.u64 	%rd1254, $str$6;
	cvta.global.u64 	%rd1255, %rd1254;
	mov.u64 	%rd1256, $str$5;
	cvta.global.u64 	%rd1257, %rd1256;
	mov.u64 	%rd1258, __unnamed_1;
	cvta.global.u64 	%rd1259, %rd1258;
	{ // callseq 63, 0
	.param .b64 param0;
	st.param.b64 	[param0], %rd1255;
	.param .b64 param1;
	st.param.b64 	[param1], %rd1257;
	.param .b32 param2;
	st.param.b32 	[param2], 52;
	.param .b64 param3;
	st.param.b64 	[param3], %rd1259;
	.param .b64 param4;
	st.param.b64 	[param4], 1;
	call.uni 
	__assertfail, 
	(
	param0, 
	param1, 
	param2, 
	param3, 
	param4
	);
	} // callseq 63
$L__BB5_800:
	shl.b64 	%rd1260, %rd616, 3;
	add.s64 	%rd1261, %rd8, %rd1260;
	ld.global.u64 	%rd1262, [%rd1261];
	shl.b64 	%rd1263, %rd615, 3;
	add.s64 	%rd1264, %rd8, %rd1263;
	ld.global.u64 	%rd1265, [%rd1264];
	add.s64 	%rd1266, %rd1265, %rd1262;
	st.global.u64 	[%rd1264], %rd1266;
	mov.u64 	%rd3193, %rd615;
$L__BB5_801:
	@%p496 bra 	$L__BB5_807;
	min.u64 	%rd618, %rd3193, %rd3194;
	max.u64 	%rd619, %rd3193, %rd3194;
	setp.lt.u64 	%p141, %rd618, %rd9;
	@%p141 bra 	$L__BB5_804;
	mov.u64 	%rd1267, $str$4;
	cvta.global.u64 	%rd1268, %rd1267;
	mov.u64 	%rd1269, $str$5;
	cvta.global.u64 	%rd1270, %rd1269;
	mov.u64 	%rd1271, __unnamed_1;
	cvta.global.u64 	%rd1272, %rd1271;
	{ // callseq 64, 0
	.param .b64 param0;
	st.param.b64 	[param0], %rd1268;
	.param .b64 param1;
	st.param.b64 	[param1], %rd1270;
	.param .b32 param2;
	st.param.b32 	[param2], 51;
	.param .b64 param3;
	st.param.b64 	[param3], %rd1272;
	.param .b64 param4;
	st.param.b64 	[param4], 1;
	call.uni 
	__assertfail, 
	(
	param0, 
	param1, 
	param2, 
	param3, 
	param4
	);
	} // callseq 64
$L__BB5_804:
	setp.lt.u64 	%p142, %rd619, %rd9;
	@%p142 bra 	$L__BB5_806;
	mov.u64 	%rd1273, $str$6;
	cvta.global.u64 	%rd1274, %rd1273;
	mov.u64 	%rd1275, $str$5;
	cvta.global.u64 	%rd1276, %rd1275;
	mov.u64 	%rd1277, __unnamed_1;
	cvta.global.u64 	%rd1278, %rd1277;
	{ // callseq 65, 0
	.param .b64 param0;
	st.param.b64 	[param0], %rd1274;
	.param .b64 param1;
	st.param.b64 	[param1], %rd1276;
	.param .b32 param2;
	st.param.b32 	[param2], 52;
	.param .b64 param3;
	st.param.b64 	[param3], %rd1278;
	.param .b64 param4;
	st.param.b64 	[param4], 1;
	call.uni 
	__assertfail, 
	(
	param0, 
	param1, 
	param2, 
	param3, 
	param4
	);
	} // callseq 65
$L__BB5_806:
	shl.b64 	%rd1279, %rd619, 3;
	add.s64 	%rd1280, %rd8, %rd1279;
	ld.global.u64 	%rd1281, [%rd1280];
	shl.b64 	%rd1282, %rd618, 3;
	add.s64 	%rd1283, %rd8, %rd1282;
	ld.global.u64 	%rd1284, [%rd1283];
	add.s64 	%rd1285, %rd1284, %rd1281;
	st.global.u64 	[%rd1283], %rd1285;
	mov.u64 	%rd3194, %rd618;
$L__BB5_807:
	@%p497 bra 	$L__BB5_813;
	min.u64 	%rd621, %rd3194, %rd3195;
	max.u64 	%rd622, %rd3194, %rd3195;
	setp.lt.u64 	%p143, %rd621, %rd9;
	@%p143 bra 	$L__BB5_810;
	mov.u64 	%rd1286, $str$4;
	cvta.global.u64 	%rd1287, %rd1286;
	mov.u64 	%rd1288, $str$5;
	cvta.global.u64 	%rd1289, %rd1288;
	mov.u64 	%rd1290, __unnamed_1;
	cvta.global.u64 	%rd1291, %rd1290;
	{ // callseq 66, 0
	.param .b64 param0;
	st.param.b64 	[param0], %rd1287;
	.param .b64 param1;
	st.param.b64 	[param1], %rd1289;
	.param .b32 param2;
	st.param.b32 	[param2], 51;
	.param .b64 param3;
	st.param.b64 	[param3], %rd1291;
	.param .b64 param4;
	st.param.b64 	[param4], 1;
	call.uni 
	__assertfail, 
	(
	param0, 
	param1, 
	param2, 
	param3, 
	param4
	);
	} // callseq 66
$L__BB5_810:
	setp.lt.u64 	%p144, %rd622, %rd9;
	@%p144 bra 	$L__BB5_812;
	mov.u64 	%rd1292, $str$6;
	cvta.global.u64 	%rd1293, %rd1292;
	mov.u64 	%rd1294, $str$5;
	cvta.global.u64 	%rd1295, %rd1294;
	mov.u64 	%rd1296, __unnamed_1;
	cvta.global.u64 	%rd1297, %rd1296;
	{ // callseq 67, 0
	.param .b64 param0;
	st.param.b64 	[param0], %rd1293;
	.param .b64 param1;
	st.param.b64 	[param1], %rd1295;
	.param .b32 param2;
	st.param.b32 	[param2], 52;
	.param .b64 param3;
	st.param.b64 	[param3], %rd1297;
	.param .b64 param4;
	st.param.b64 	[param4], 1;
	call.uni 
	__assertfail, 
	(
	param0, 
	param1, 
	param2, 
	param3, 
	param4
	);
	} // callseq 67
$L__BB5_812:
	shl.b64 	%rd1298, %rd622, 3;
	add.s64 	%rd1299, %rd8, %rd1298;
	ld.global.u64 	%rd1300, [%rd1299];
	shl.b64 	%rd1301, %rd621, 3;
	add.s64 	%rd1302, %rd8, %rd1301;
	ld.global.u64 	%rd1303, [%rd1302];
	add.s64 	%rd1304, %rd1303, %rd1300;
	st.global.u64 	[%rd1302], %rd1304;
$L__BB5_813:
	ld.shared.v2.u64 	{%rd3279, %rd3280}, [_ZZN3cub18CUB_300001_SM_10006detail6reduce23DeviceReduceByKeyKernelINS1_13reduce_by_key10policy_hubI23CustomReductionOperatorm15custom_key_typeE10Policy1000EPS7_SA_PmSB_SB_NS0_24ReduceByKeyScanTileStateImyLb0EEEN4cuda3std3__48equal_toIvEES6_ymEEvT0_T1_T2_T3_T4_T5_iT6_T7_T8_E12temp_storage+128];
	ld.shared.u64 	%rd3281, [_ZZN3cub18CUB_300001_SM_10006detail6reduce23DeviceReduceByKeyKernelINS1_13reduce_by_key10policy_hubI23CustomReductionOperatorm15custom_key_typeE10Policy1000EPS7_SA_PmSB_SB_NS0_24ReduceByKeyScanTileStateImyLb0EEEN4cuda3std3__48equal_toIvEES6_ymEEvT0_T1_T2_T3_T4_T5_iT6_T7_T8_E12temp_storage+104];
	add.s64 	%rd3273, %rd3264, %rd3273;
$L__BB5_814:
	add.s64 	%rd638, %rd3273, %rd360;
	add.s64 	%rd639, %rd638, %rd361;
	add.s64 	%rd640, %rd639, %rd362;
	add.s64 	%rd641, %rd640, %rd363;
	setp.lt.u64 	%p234, %rd3280, 129;
	@%p234 bra 	$L__BB5_834;
	bar.sync 	0;
	not.pred 	%p241, %p20;
	@%p241 bra 	$L__BB5_817;
	cvt.u32.u64 	%r693, %rd3281;
	cvt.u32.u64 	%r694, %rd3264;
	sub.s32 	%r695, %r694, %r693;
	shl.b32 	%r696, %r695, 4;
	mov.u32 	%r697, _ZZN3cub18CUB_300001_SM_10006detail6reduce23DeviceReduceByKeyKernelINS1_13reduce_by_key10policy_hubI23CustomReductionOperatorm15custom_key_typeE10Policy1000EPS7_SA_PmSB_SB_NS0_24ReduceByKeyScanTileStateImyLb0EEEN4cuda3std3__48equal_toIvEES6_ymEEvT0_T1_T2_T3_T4_T5_iT6_T7_T8_E12temp_storage;
	add.s32 	%r698, %r697, %r696;
	st.shared.v2.u64 	[%r698], {%rd3189, %rd3263};
$L__BB5_817:
	not.pred 	%p242, %p493;
	@%p242 bra 	$L__BB5_819;
	cvt.u32.u64 	%r699, %rd3281;
	cvt.u32.u64 	%r700, %rd3273;
	sub.s32 	%r701, %r700, %r699;
	shl.b32 	%r702, %r701, 4;
	mov.u32 	%r703, _ZZN3cub18CUB_300001_SM_10006detail6reduce23DeviceReduceByKeyKernelINS1_13reduce_by_key10policy_hubI23CustomReductionOperatorm15custom_key_typeE10Policy1000EPS7_SA_PmSB_SB_NS0_24ReduceByKeyScanTileStateImyLb0EEEN4cuda3std3__48equal_toIvEES6_ymEEvT0_T1_T2_T3_T4_T5_iT6_T7_T8_E12temp_storage;
	add.s32 	%r704, %r703, %r702;
	st.shared.v2.u64 	[%r704], {%rd3183, %rd3266};
$L__BB5_819:
	not.pred 	%p243, %p494;
	@%p243 bra 	$L__BB5_821;
	cvt.u32.u64 	%r705, %rd3281;
	cvt.u32.u64 	%r706, %rd638;
	sub.s32 	%r707, %r706, %r705;
	shl.b32 	%r708, %r707, 4;
	mov.u32 	%r709, _ZZN3cub18CUB_300001_SM_10006detail6reduce23DeviceReduceByKeyKernelINS1_13reduce_by_key10policy_hubI23CustomReductionOperatorm15custom_key_typeE10Policy1000EPS7_SA_PmSB_SB_NS0_24ReduceByKeyScanTileStateImyLb0EEEN4cuda3std3__48equal_toIvEES6_ymEEvT0_T1_T2_T3_T4_T5_iT6_T7_T8_E12temp_storage;
	add.s32 	%r710, %r709, %r708;
	st.shared.v2.u64 	[%r710], {%rd3184, %rd3215};
$L__BB5_821:
	not.pred 	%p244, %p495;
	@%p244 bra 	$L__BB5_823;
	cvt.u32.u64 	%r711, %rd3281;
	cvt.u32.u64 	%r712, %rd639;
	sub.s32 	%r713, %r712, %r711;
	shl.b32 	%r714, %r713, 4;
	mov.u32 	%r715, _ZZN3cub18CUB_300001_SM_10006detail6reduce23DeviceReduceByKeyKernelINS1_13reduce_by_key10policy_hubI23CustomReductionOperatorm15custom_key_typeE10Policy1000EPS7_SA_PmSB_SB_NS0_24ReduceByKeyScanTileStateImyLb0EEEN4cuda3std3__48equal_toIvEES6_ymEEvT0_T1_T2_T3_T4_T5_iT6_T7_T8_E12temp_storage;
	add.s32 	%r716, %r715, %r714;
	st.shared.v2.u64 	[%r716], {%rd3185, %rd3192};
$L__BB5_823:
	not.pred 	%p245, %p496;
	@%p245 bra 	$L__BB5_825;
	cvt.u32.u64 	%r717, %rd3281;
	cvt.u32.u64 	%r718, %rd640;
	sub.s32 	%r719, %r718, %r717;
	shl.b32 	%r720, %r719, 4;
	mov.u32 	%r721, _ZZN3cub18CUB_300001_SM_10006detail6reduce23DeviceReduceByKeyKernelINS1_13reduce_by_key10policy_hubI23CustomReductionOperatorm15custom_key_typeE10Policy1000EPS7_SA_PmSB_SB_NS0_24ReduceByKeyScanTileStateImyLb0EEEN4cuda3std3__48equal_toIvEES6_ymEEvT0_T1_T2_T3_T4_T5_iT6_T7_T8_E12temp_storage;
	add.s32 	%r722, %r721, %r720;
	st.shared.v2.u64 	[%r722], {%rd3186, %rd3193};
$L__BB5_825:
	not.pred 	%p246, %p497;
	@%p246 bra 	$L__BB5_827;
	cvt.u32.u64 	%r723, %rd3281;
	cvt.u32.u64 	%r724, %rd641;
	sub.s32 	%r725, %r724, %r723;
	shl.b32 	%r726, %r725, 4;
	mov.u32 	%r727, _ZZN3cub18CUB_300001_SM_10006detail6reduce23DeviceReduceByKeyKernelINS1_13reduce_by_key10policy_hubI23CustomReductionOperatorm15custom_key_typeE10Policy1000EPS7_SA_PmSB_SB_NS0_24ReduceByKeyScanTileStateImyLb0EEEN4cuda3std3__48equal_toIvEES6_ymEEvT0_T1_T2_T3_T4_T5_iT6_T7_T8_E12temp_storage;
	add.s32 	%r728, %r727, %r726;
	st.shared.v2.u64 	[%r728], {%rd3187, %rd3194};
$L__BB5_827:
	bar.sync 	0;
	cvt.u64.u32 	%rd3286, %r105;
	setp.le.u64 	%p247, %rd3280, %rd3286;
	@%p247 bra 	$L__BB5_846;
	not.b64 	%rd1865, %rd3286;
	add.s64 	%rd643, %rd3280, %rd1865;
	shr.u64 	%rd1866, %rd643, 7;
	add.s64 	%rd1867, %rd1866, 1;
	and.b64  	%rd3282, %rd1867, 3;
	and.b64  	%rd1868, %rd643, 384;
	setp.eq.s64 	%p248, %rd1868, 384;
	@%p248 bra 	$L__BB5_831;
	add.s64 	%rd1869, %rd3281, %rd3286;
	shl.b64 	%rd1870, %rd1869, 3;
	add.s64 	%rd3284, %rd2, %rd1870;
	add.s64 	%rd3283, %rd3, %rd1870;
	shl.b32 	%r729, %r105, 4;
	mov.u32 	%r730, _ZZN3cub18CUB_300001_SM_10006detail6reduce23DeviceReduceByKeyKernelINS1_13reduce_by_key10policy_hubI23CustomReductionOperatorm15custom_key_typeE10Policy1000EPS7_SA_PmSB_SB_NS0_24ReduceByKeyScanTileStateImyLb0EEEN4cuda3std3__48equal_toIvEES6_ymEEvT0_T1_T2_T3_T4_T5_iT6_T7_T8_E12temp_storage;
	add.s32 	%r1262, %r730, %r729;
	shl.b64 	%rd1871, %rd3282, 7;
	add.s64 	%rd3286, %rd1871, %rd3286;
$L__BB5_830:
	.pragma "nounroll";
	ld.shared.v2.u64 	{%rd1872, %rd1873}, [%r1262];
	st.global.u64 	[%rd3283], %rd1872;
	st.global.u64 	[%rd3284], %rd1873;
	add.s64 	%rd3284, %rd3284, 1024;
	add.s64 	%rd3283, %rd3283, 1024;
	add.s32 	%r1262, %r1262, 2048;
	add.s64 	%rd3282, %rd3282, -1;
	setp.ne.s64 	%p249, %rd3282, 0;
	@%p249 bra 	$L__BB5_830;
$L__BB5_831:
	setp.lt.u64 	%p250, %rd643, 384;
	@%p250 bra 	$L__BB5_846;
	mov.u32 	%r733, _ZZN3cub18CUB_300001_SM_10006detail6reduce23DeviceReduceByKeyKernelINS1_13reduce_by_key10policy_hubI23CustomReductionOperatorm15custom_key_typeE10Policy1000EPS7_SA_PmSB_SB_NS0_24ReduceByKeyScanTileStateImyLb0EEEN4cuda3std3__48equal_toIvEES6_ymEEvT0_T1_T2_T3_T4_T5_iT6_T7_T8_E12temp_storage;
$L__BB5_833:
	cvt.u32.u64 	%r731, %rd3286;
	shl.b32 	%r732, %r731, 4;
	add.s32 	%r734, %r733, %r732;
	ld.shared.v2.u64 	{%rd1874, %rd1875}, [%r734];
	add.s64 	%rd1876, %rd3286, %rd3281;
	shl.b64 	%rd1877, %rd1876, 3;
	add.s64 	%rd1878, %rd3, %rd1877;
	st.global.u64 	[%rd1878], %rd1874;
	add.s64 	%rd1879, %rd2, %rd1877;
	st.global.u64 	[%rd1879], %rd1875;
	ld.shared.v2.u64 	{%rd1880, %rd1881}, [%r734+2048];
	and.b64  	%rd1882, %rd3286, 4294967295;
	add.s64 	%rd1883, %rd3281, %rd1882;
	shl.b64 	%rd1884, %rd1883, 3;
	add.s64 	%rd1885, %rd3, %rd1884;
	st.global.u64 	[%rd1885+1024], %rd1880;
	add.s64 	%rd1886, %rd2, %rd1884;
	st.global.u64 	[%rd1886+1024], %rd1881;
	ld.shared.v2.u64 	{%rd1887, %rd1888}, [%r734+4096];
	st.global.u64 	[%rd1885+2048], %rd1887;
	st.global.u64 	[%rd1886+2048], %rd1888;
	ld.shared.v2.u64 	{%rd1889, %rd1890}, [%r734+6144];
	st.global.u64 	[%rd1885+3072], %rd1889;
	st.global.u64 	[%rd1886+3072], %rd1890;
	add.s64 	%rd1891, %rd3286, 512;
	and.b64  	%rd3286, %rd1891, 4294967295;
	setp.gt.u64 	%p251, %rd3280, %rd3286;
	@%p251 bra 	$L__BB5_833;
	bra.uni 	$L__BB5_846;
$L__BB5_834:
	not.pred 	%p235, %p20;
	@%p235 bra 	$L__BB5_836;
	shl.b64 	%rd1847, %rd3264, 3;
	add.s64 	%rd1848, %rd3, %rd1847;
	st.global.u64 	[%rd1848], %rd3189;
	add.s64 	%rd1849, %rd2, %rd1847;
	st.global.u64 	[%rd1849], %rd3263;
$L__BB5_836:
	not.pred 	%p236, %p493;
	@%p236 bra 	$L__BB5_838;
	shl.b64 	%rd1850, %rd3273, 3;
	add.s64 	%rd1851, %rd3, %rd1850;
	st.global.u64 	[%rd1851], %rd3183;
	add.s64 	%rd1852, %rd2, %rd1850;
	st.global.u64 	[%rd1852], %rd3266;
$L__BB5_838:
	not.pred 	%p237, %p494;
	@%p237 bra 	$L__BB5_840;
	shl.b64 	%rd1853, %rd638, 3;
	add.s64 	%rd1854, %rd3, %rd1853;
	st.global.u64 	[%rd1854], %rd3184;
	add.s64 	%rd1855, %rd2, %rd1853;
	st.global.u64 	[%rd1855], %rd3215;
$L__BB5_840:
	not.pred 	%p238, %p495;
	@%p238 bra 	$L__BB5_842;
	shl.b64 	%rd1856, %rd639, 3;
	add.s64 	%rd1857, %rd3, %rd1856;
	st.global.u64 	[%rd1857], %rd3185;
	add.s64 	%rd1858, %rd2, %rd1856;
	st.global.u64 	[%rd1858], %rd3192;
$L__BB5_842:
	not.pred 	%p239, %p496;
	@%p239 bra 	$L__BB5_844;
	shl.b64 	%rd1859, %rd640, 3;
	add.s64 	%rd1860, %rd3, %rd1859;
	st.global.u64 	[%rd1860], %rd3186;
	add.s64 	%rd1861, %rd2, %rd1859;
	st.global.u64 	[%rd1861], %rd3193;
$L__BB5_844:
	not.pred 	%p240, %p497;
	@%p240 bra 	$L__BB5_846;
	shl.b64 	%rd1862, %rd641, 3;
	add.s64 	%rd1863, %rd3, %rd1862;
	st.global.u64 	[%rd1863], %rd3187;
	add.s64 	%rd1864, %rd2, %rd1862;
	st.global.u64 	[%rd1864], %rd3194;
$L__BB5_846:
	setp.ne.s32 	%p252, %r105, 127;
	@%p252 bra 	$L__BB5_850;
	add.s64 	%rd3287, %rd3281, %rd3280;
	setp.ne.s64 	%p253, %rd11, 768;
	@%p253 bra 	$L__BB5_849;
	shl.b64 	%rd1892, %rd3287, 3;
	add.s64 	%rd1893, %rd3, %rd1892;
	st.global.u64 	[%rd1893], %rd3188;
	add.s64 	%rd1894, %rd2, %rd1892;
	st.global.u64 	[%rd1894], %rd3279;
	add.s64 	%rd3287, %rd3287, 1;
$L__BB5_849:
	cvta.to.global.u64 	%rd1895, %rd660;
	st.global.u64 	[%rd1895], %rd3287;
$L__BB5_850:
	ret;

}


// ===== COMPILED SASS (sm_100) =====

	.target	sm_100

	.elftype	@"ET_EXEC"


//--------------------- .note.nv.tkinfo           --------------------------
	.section	.note.nv.tkinfo,"",@"SHT_NOTE"
	.sectionflags	@"SHF_NOTE_NV_TKINFO"
	.tkinfo
        /*0018*/ 	.word	0x00000002
        /*0030*/ 	.string	""
        /*0030*/ 	.string	"ptxas"
        /*0030*/ 	.string	"Cuda compilation tools, release 13.0, V13.0.88"
        /*0030*/ 	.string	"Build cuda_13.0.r13.0/compiler.36424714_0"
        /*0030*/ 	.string	"-arch sm_100 -m 64 "



//--------------------- .note.nv.cuinfo           --------------------------
	.section	.note.nv.cuinfo,"",@"SHT_NOTE"
	.sectionflags	@"SHF_NOTE_NV_CUINFO"
        /*0018*/ 	.short	0x0002
        /*001a*/ 	.short	0x0064
        /*001c*/ 	.short	0x0082
	.zero		2


//--------------------- .nv.info                  --------------------------
	.section	.nv.info,"",@"SHT_CUDA_INFO"
	.align	4


	//----- nvinfo : EIATTR_REGCOUNT
	.align		4
        /*0000*/ 	.byte	0x04, 0x2f
        /*0002*/ 	.short	(.L_49 - .L_48)
	.align		4
.L_48:
        /*0004*/ 	.word	index@(_Z18create_key_recordsP15custom_key_typem)
        /*0008*/ 	.word	0x0000000a


	//----- nvinfo : EIATTR_FRAME_SIZE
	.align		4
.L_49:
        /*000c*/ 	.byte	0x04, 0x11
        /*000e*/ 	.short	(.L_51 - .L_50)
	.align		4
.L_50:
        /*0010*/ 	.word	index@(_Z18create_key_recordsP15custom_key_typem)
        /*0014*/ 	.word	0x00000000


	//----- nvinfo : EIATTR_REGCOUNT
	.align		4
.L_51:
        /*0018*/ 	.byte	0x04, 0x2f
        /*001a*/ 	.short	(.L_53 - .L_52)
	.align		4
.L_52:
        /*001c*/ 	.word	index@(_Z18verify_key_recordsP15custom_key_type)
        /*0020*/ 	.word	0x00000018


	//----- nvinfo : EIATTR_FRAME_SIZE
	.align		4
.L_53:
        /*0024*/ 	.byte	0x04, 0x11
        /*0026*/ 	.short	(.L_55 - .L_54)
	.align		4
.L_54:
        /*0028*/ 	.word	index@(_Z18verify_key_recordsP15custom_key_type)
        /*002c*/ 	.word	0x00000008


	//----- nvinfo : EIATTR_REGCOUNT
	.align		4
.L_55:
        /*0030*/ 	.byte	0x04, 0x2f
        /*0032*/ 	.short	(.L_57 - .L_56)
	.align		4
.L_56:
        /*0034*/ 	.word	index@(_Z20verify_value_recordsPm)
        /*0038*/ 	.word	0x00000018


	//----- nvinfo : EIATTR_FRAME_SIZE
	.align		4
.L_57:
        /*003c*/ 	.byte	0x04, 0x11
        /*003e*/ 	.short	(.L_59 - .L_58)
	.align		4
.L_58:
        /*0040*/ 	.word	index@(_Z20verify_value_recordsPm)
        /*0044*/ 	.word	0x00000008


	//----- nvinfo : EIATTR_REGCOUNT
	.align		4
.L_59:
        /*0048*/ 	.byte	0x04, 0x2f
        /*004a*/ 	.short	(.L_61 - .L_60)
	.align		4
.L_60:
        /*004c*/ 	.word	index@(_ZN3cub18CUB_300001_SM_10006detail11EmptyKernelIvEEvv)
        /*0050*/ 	.word	0x00000004


	//----- nvinfo : EIATTR_FRAME_SIZE
	.align		4
.L_61:
        /*0054*/ 	.byte	0x04, 0x11
        /*0056*/ 	.short	(.L_63 - .L_62)
	.align		4
.L_62:
        /*0058*/ 	.word	index@(_ZN3cub18CUB_300001_SM_10006detail11EmptyKernelIvEEvv)
        /*005c*/ 	.word	0x00000000


	//----- nvinfo : EIATTR_REGCOUNT
	.align		4
.L_63:
        /*0060*/ 	.byte	0x04, 0x2f
        /*0062*/ 	.short	(.L_65 - .L_64)
	.align		4
.L_64:
        /*0064*/ 	.word	index@(_ZN3cub18CUB_300001_SM_10006detail4scan23DeviceCompactInitKernelINS0_24ReduceByKeyScanTileStateImyLb0EEEPmEEvT_iT0_)
        /*0068*/ 	.word	0x0000000a


	//----- nvinfo : EIATTR_FRAME_SIZE
	.align		4
.L_65:
        /*006c*/ 	.byte	0x04, 0x11
        /*006e*/ 	.short	(.L_67 - .L_66)
	.align		4
.L_66:
        /*0070*/ 	.word	index@(_ZN3cub18CUB_300001_SM_10006detail4scan23DeviceCompactInitKernelINS0_24ReduceByKeyScanTileStateImyLb0EEEPmEEvT_iT0_)
        /*0074*/ 	.word	0x00000000


	//----- nvinfo : EIATTR_REGCOUNT
	.align		4
.L_67:
        /*0078*/ 	.byte	0x04, 0x2f
        /*007a*/ 	.short	(.L_69 - .L_68)
	.align		4
.L_68:
        /*007c*/ 	.word	index@(_ZN3cub18CUB_300001_SM_10006detail6reduce23DeviceReduceByKeyKernelINS1_13reduce_by_key10policy_hubI23CustomReductionOperatorm15custom_key_typeE10Policy1000EPS7_SA_PmSB_SB_NS0_24ReduceByKeyScanTileStateImyLb0EEEN4cuda3std3__48equal_toIvEES6_ymEEvT0_T1_T2_T3_T4_T5_iT6_T7_T8_)
        /*0080*/ 	.word	0x00000057


	//----- nvinfo : EIATTR_FRAME_SIZE
	.align		4
.L_69:
        /*0084*/ 	.byte	0x04, 0x11
        /*0086*/ 	.short	(.L_71 - .L_70)
	.align		4
.L_70:
        /*0088*/ 	.word	index@(_ZN3cub18CUB_300001_SM_10006detail6reduce23DeviceReduceByKeyKernelINS1_13reduce_by_key10policy_hubI23CustomReductionOperatorm15custom_key_typeE10Policy1000EPS7_SA_PmSB_SB_NS0_24ReduceByKeyScanTileStateImyLb0EEEN4cuda3std3__48equal_toIvEES6_ymEEvT0_T1_T2_T3_T4_T5_iT6_T7_T8_)
        /*008c*/ 	.word	0x00000000


	//----- nvinfo : EIATTR_MIN_STACK_SIZE
	.align		4
.L_71:
        /*0090*/ 	.byte	0x04, 0x12
        /*0092*/ 	.short	(.L_73 - .L_72)
	.align		4
.L_72:
        /*0094*/ 	.word	index@(_ZN3cub18CUB_300001_SM_10006detail6reduce23DeviceReduceByKeyKernelINS1_13reduce_by_key10policy_hubI23CustomReductionOperatorm15custom_key_typeE10Policy1000EPS7_SA_PmSB_SB_NS0_24ReduceByKeyScanTileStateImyLb0EEEN4cuda3std3__48equal_toIvEES6_ymEEvT0_T1_T2_T3_T4_T5_iT6_T7_T8_)
        /*0098*/ 	.word	0x00000000


	//----- nvinfo : EIATTR_MIN_STACK_SIZE
	.align		4
.L_73:
        /*009c*/ 	.byte	0x04, 0x12
        /*009e*/ 	.short	(.L_75 - .L_74)
	.align		4
.L_74:
        /*00a0*/ 	.word	index@(_ZN3cub18CUB_300001_SM_10006detail4scan23DeviceCompactInitKernelINS0_24ReduceByKeyScanTileStateImyLb0EEEPmEEvT_iT0_)
        /*00a4*/ 	.word	0x00000000


	//----- nvinfo : EIATTR_MIN_STACK_SIZE
	.align		4
.L_75:
        /*00a8*/ 	.byte	0x04, 0x12
        /*00aa*/ 	.short	(.L_77 - .L_76)
	.align		4
.L_76:
        /*00ac*/ 	.word	index@(_ZN3cub18CUB_300001_SM_10006detail11EmptyKernelIvEEvv)
        /*00b0*/ 	.word	0x00000000


	//----- nvinfo : EIATTR_MIN_STACK_SIZE
	.align		4
.L_77:
        /*00b4*/ 	.byte	0x04, 0x12
        /*00b6*/ 	.short	(.L_79 - .L_78)
	.align		4
.L_78:
        /*00b8*/ 	.word	index@(_Z20verify_value_recordsPm)
        /*00bc*/ 	.word	0x00000008


	//----- nvinfo : EIATTR_MIN_STACK_SIZE
	.align		4
.L_79:
        /*00c0*/ 	.byte	0x04, 0x12
        /*00c2*/ 	.short	(.L_81 - .L_80)
	.align		4
.L_80:
        /*00c4*/ 	.word	index@(_Z18verify_key_recordsP15custom_key_type)
        /*00c8*/ 	.word	0x00000008


	//----- nvinfo : EIATTR_MIN_STACK_SIZE
	.align		4
.L_81:
        /*00cc*/ 	.byte	0x04, 0x12
        /*00ce*/ 	.short	(.L_83 - .L_82)
	.align		4
.L_82:
        /*00d0*/ 	.word	index@(_Z18create_key_recordsP15custom_key_typem)
        /*00d4*/ 	.word	0x00000000
.L_83:


//--------------------- .nv.compat                --------------------------
	.section	.nv.compat,"",@"SHT_CUDA_COMPAT_INFO"
	.align	4
        /*0000*/ 	.byte	0x02, 0x09, 0x00, 0x00, 0x02, 0x02, 0x01, 0x00, 0x02, 0x05, 0x05, 0x00, 0x03, 0x07, 0x01, 0x01
        /*0010*/ 	.byte	0x02, 0x03, 0x00, 0x00, 0x02, 0x06, 0x01, 0x00, 0x04, 0x0b, 0x08, 0x00, 0x09, 0x00, 0x00, 0x00
        /*0020*/ 	.byte	0x00, 0x00, 0x00, 0x00


//--------------------- .nv.info._ZN3cub18CUB_300001_SM_10006detail6reduce23DeviceReduceByKeyKernelINS1_13reduce_by_key10policy_hubI23CustomReductionOperatorm15custom_key_typeE10Policy1000EPS7_SA_PmSB_SB_NS0_24ReduceByKeyScanTileStateImyLb0EEEN4cuda3std3__48equal_toIvEES6_ymEEvT0_T1_T2_T3_T4_T5_iT6_T7_T8_ --------------------------
	.section	.nv.info._ZN3cub18CUB_300001_SM_10006detail6reduce23DeviceReduceByKeyKernelINS1_13reduce_by_key10policy_hubI23CustomReductionOperatorm15custom_key_typeE10Policy1000EPS7_SA_PmSB_SB_NS0_24ReduceByKeyScanTileStateImyLb0EEEN4cuda3std3__48equal_toIvEES6_ymEEvT0_T1_T2_T3_T4_T5_iT6_T7_T8_,"",@"SHT_CUDA_INFO"
	.sectionflags	@""
	.align	4


	//----- nvinfo : EIATTR_CUDA_API_VERSION
	.align		4
        /*0000*/ 	.byte	0x04, 0x37
        /*0002*/ 	.short	(.L_85 - .L_84)
.L_84:
        /*0004*/ 	.word	0x00000082


	//----- nvinfo : EIATTR_KPARAM_INFO
	.align		4
.L_85:
        /*0008*/ 	.byte	0x04, 0x17
        /*000a*/ 	.short	(.L_87 - .L_86)
.L_86:
        /*000c*/ 	.word	0x00000000
        /*0010*/ 	.short	0x0009
        /*0012*/ 	.short	0x0058
        /*0014*/ 	.byte	0x00, 0xf0, 0x21, 0x00


	//----- nvinfo : EIATTR_KPARAM_INFO
	.align		4
.L_87:
        /*0018*/ 	.byte	0x04, 0x17
        /*001a*/ 	.short	(.L_89 - .L_88)
.L_88:
        /*001c*/ 	.word	0x00000000
        /*0020*/ 	.short	0x0008
        /*0022*/ 	.short	0x0048
        /*0024*/ 	.byte	0x00, 0xf0, 0x41, 0x00


	//----- nvinfo : EIATTR_KPARAM_INFO
	.align		4
.L_89:
        /*0028*/ 	.byte	0x04, 0x17
        /*002a*/ 	.short	(.L_91 - .L_90)
.L_90:
        /*002c*/ 	.word	0x00000000
        /*0030*/ 	.short	0x0007
        /*0032*/ 	.short	0x0044
        /*0034*/ 	.byte	0x00, 0xf0, 0x05, 0x00


	//----- nvinfo : EIATTR_KPARAM_INFO
	.align		4
.L_91:
        /*0038*/ 	.byte	0x04, 0x17
        /*003a*/ 	.short	(.L_93 - .L_92)
.L_92:
        /*003c*/ 	.word	0x00000000
        /*0040*/ 	.short	0x0006
        /*0042*/ 	.short	0x0040
        /*0044*/ 	.byte	0x00, 0xf0, 0x11, 0x00


	//----- nvinfo : EIATTR_KPARAM_INFO
	.align		4
.L_93:
        /*0048*/ 	.byte	0x04, 0x17
        /*004a*/ 	.short	(.L_95 - .L_94)
.L_94:
        /*004c*/ 	.word	0x00000000
        /*0050*/ 	.short	0x0005
        /*0052*/ 	.short	0x0028
        /*0054*/ 	.byte	0x00, 0xf0, 0x61, 0x00


	//----- nvinfo : EIATTR_KPARAM_INFO
	.align		4
.L_95:
        /*0058*/ 	.byte	0x04, 0x17
        /*005a*/ 	.short	(.L_97 - .L_96)
.L_96:
        /*005c*/ 	.word	0x00000000
        /*0060*/ 	.short	0x0004
        /*0062*/ 	.short	0x0020
        /*0064*/ 	.byte	0x00, 0xf5, 0x21, 0x00


	//----- nvinfo : EIATTR_KPARAM_INFO
	.align		4
.L_97:
        /*0068*/ 	.byte	0x04, 0x17
        /*006a*/ 	.short	(.L_99 - .L_98)
.L_98:
        /*006c*/ 	.word	0x00000000
        /*0070*/ 	.short	0x0003
        /*0072*/ 	.short	0x0018
        /*0074*/ 	.byte	0x00, 0xf5, 0x21, 0x00


	//----- nvinfo : EIATTR_KPARAM_INFO
	.align		4
.L_99:
        /*0078*/ 	.byte	0x04, 0x17
        /*007a*/ 	.short	(.L_101 - .L_100)
.L_100:
        /*007c*/ 	.word	0x00000000
        /*0080*/ 	.short	0x0002
        /*0082*/ 	.short	0x0010
        /*0084*/ 	.byte	0x00, 0xf5, 0x21, 0x00


	//----- nvinfo : EIATTR_KPARAM_INFO
	.align		4
.L_101:
        /*0088*/ 	.byte	0x04, 0x17
        /*008a*/ 	.short	(.L_103 - .L_102)
.L_102:
        /*008c*/ 	.word	0x00000000
        /*0090*/ 	.short	0x0001
        /*0092*/ 	.short	0x0008
        /*0094*/ 	.byte	0x00, 0xf5, 0x21, 0x00


	//----- nvinfo : EIATTR_KPARAM_INFO
	.align		4
.L_103:
        /*0098*/ 	.byte	0x04, 0x17
        /*009a*/ 	.short	(.L_105 - .L_104)
.L_104:
        /*009c*/ 	.word	0x00000000
        /*00a0*/ 	.short	0x0000
        /*00a2*/ 	.short	0x0000
        /*00a4*/ 	.byte	0x00, 0xf5, 0x21, 0x00


	//----- nvinfo : EIATTR_SPARSE_MMA_MASK
	.align		4
.L_105:
        /*00a8*/ 	.byte	0x03, 0x50
        /*00aa*/ 	.short	0x0000


	//----- nvinfo : EIATTR_MAXREG_COUNT
	.align		4
        /*00ac*/ 	.byte	0x03, 0x1b
        /*00ae*/ 	.short	0x00ff


	//----- nvinfo : EIATTR_NUM_BARRIERS
	.align		4
        /*00b0*/ 	.byte	0x02, 0x4c
        /*00b2*/ 	.byte	0x01
	.zero		1


	//----- nvinfo : EIATTR_EXTERNS
	.align		4
        /*00b4*/ 	.byte	0x04, 0x0f
        /*00b6*/ 	.short	(.L_107 - .L_106)


	//   ....[0]....
	.align		4
.L_106:
        /*00b8*/ 	.word	index@(__assertfail)


	//----- nvinfo : EIATTR_MERCURY_ISA_VERSION
	.align		4
.L_107:
        /*00bc*/ 	.byte	0x03, 0x5f
        /*00be*/ 	.short	0x0101


	//----- nvinfo : EIATTR_COOP_GROUP_MASK_REGIDS
	.align		4
        /*00c0*/ 	.byte	0x04, 0x29
        /*00c2*/ 	.short	(.L_109 - .L_108)


	//   ....[0]....
.L_108:
        /*00c4*/ 	.word	0xffffffff


	//   ....[1]....
        /*00c8*/ 	.word	0xffffffff


	//   ....[2]....
        /*00cc*/ 	.word	0xffffffff


	//   ....[3]....
        /*00d0*/ 	.word	0xffffffff


	//   ....[4]....
        /*00d4*/ 	.word	0xffffffff


	//   ....[5]....
        /*00d8*/ 	.word	0xffffffff


	//   ....[6]....
        /*00dc*/ 	.word	0xffffffff


	//   ....[7]....
        /*00e0*/ 	.word	0xffffffff


	//   ....[8]....
        /*00e4*/ 	.word	0xffffffff


	//   ....[9]....
        /*00e8*/ 	.word	0xffffffff


	//   ....[10]....
        /*00ec*/ 	.word	0xffffffff


	//   ....[11]....
        /*00f0*/ 	.word	0xffffffff


	//   ....[12]....
        /*00f4*/ 	.word	0xffffffff


	//   ....[13]....
        /*00f8*/ 	.word	0xffffffff


	//   ....[14]....
        /*00fc*/ 	.word	0xffffffff


	//   ....[15]....
        /*0100*/ 	.word	0xffffffff


	//   ....[16]....
        /*0104*/ 	.word	0xffffffff


	//   ....[17]....
        /*0108*/ 	.word	0xffffffff


	//   ....[18]....
        /*010c*/ 	.word	0xffffffff


	//   ....[19]....
        /*0110*/ 	.word	0xffffffff


	//   ....[20]....
        /*0114*/ 	.word	0xffffffff


	//   ....[21]....
        /*0118*/ 	.word	0xffffffff


	//   ....[22]....
        /*011c*/ 	.word	0xffffffff


	//   ....[23]....
        /*0120*/ 	.word	0xffffffff


	//   ....[24]....
        /*0124*/ 	.word	0xffffffff


	//   ....[25]....
        /*0128*/ 	.word	0xffffffff


	//   ....[26]....
        /*012c*/ 	.word	0xffffffff


	//   ....[27]....
        /*0130*/ 	.word	0xffffffff


	//   ....[28]....
        /*0134*/ 	.word	0xffffffff


	//   ....[29]....
        /*0138*/ 	.word	0xffffffff


	//   ....[30]....
        /*013c*/ 	.word	0xffffffff


	//   ....[31]....
        /*0140*/ 	.word	0xffffffff


	//   ....[32]....
        /*0144*/ 	.word	0xffffffff


	//   ....[33]....
        /*0148*/ 	.word	0xffffffff


	//   ....[34]....
        /*014c*/ 	.word	0xffffffff


	//   ....[35]....
        /*0150*/ 	.word	0xffffffff


	//   ....[36]....
        /*0154*/ 	.word	0xffffffff


	//   ....[37]....
        /*0158*/ 	.word	0xffffffff


	//   ....[38]....
        /*015c*/ 	.word	0xffffffff


	//   ....[39]....
        /*0160*/ 	.word	0xffffffff


	//   ....[40]....
        /*0164*/ 	.word	0xffffffff


	//   ....[41]....
        /*0168*/ 	.word	0xffffffff


	//   ....[42]....
        /*016c*/ 	.word	0xffffffff


	//   ....[43]....
        /*0170*/ 	.word	0xffffffff


	//   ....[44]....
        /*0174*/ 	.word	0xffffffff


	//   ....[45]....
        /*0178*/ 	.word	0xffffffff


	//   ....[46]....
        /*017c*/ 	.word	0xffffffff


	//   ....[47]....
        /*0180*/ 	.word	0xffffffff


	//   ....[48]....
        /*0184*/ 	.word	0xffffffff


	//   ....[49]....
        /*0188*/ 	.word	0xffffffff


	//   ....[50]....
        /*018c*/ 	.word	0xffffffff


	//   ....[51]....
        /*0190*/ 	.word	0xffffffff


	//   ....[52]....
        /*0194*/ 	.word	0xffffffff


	//   ....[53]....
        /*0198*/ 	.word	0xffffffff


	//   ....[54]....
        /*019c*/ 	.word	0xffffffff


	//   ....[55]....
        /*01a0*/ 	.word	0xffffffff


	//   ....[56]....
        /*01a4*/ 	.word	0xffffffff


	//   ....[57]....
        /*01a8*/ 	.word	0xffffffff


	//   ....[58]....
        /*01ac*/ 	.word	0xffffffff


	//   ....[59]....
        /*01b0*/ 	.word	0xffffffff


	//   ....[60]....
        /*01b4*/ 	.word	0xffffffff


	//   ....[61]....
        /*01b8*/ 	.word	0xffffffff


	//   ....[62]....
        /*01bc*/ 	.word	0xffffffff


	//   ....[63]....
        /*01c0*/ 	.word	0xffffffff


	//   ....[64]....
        /*01c4*/ 	.word	0xffffffff


	//   ....[65]....
        /*01c8*/ 	.word	0xffffffff


	//   ....[66]....
        /*01cc*/ 	.word	0xffffffff


	//   ....[67]....
        /*01d0*/ 	.word	0xffffffff


	//   ....[68]....
        /*01d4*/ 	.word	0xffffffff


	//   ....[69]....
        /*01d8*/ 	.word	0xffffffff


	//   ....[70]....
        /*01dc*/ 	.word	0xffffffff


	//   ....[71]....
        /*01e0*/ 	.word	0xffffffff


	//   ....[72]....
        /*01e4*/ 	.word	0xffffffff


	//   ....[73]....
        /*01e8*/ 	.word	0xffffffff


	//   ....[74]....
        /*01ec*/ 	.word	0xffffffff


	//   ....[75]....
        /*01f0*/ 	.word	0xffffffff


	//   ....[76]....
        /*01f4*/ 	.word	0xffffffff


	//   ....[77]....
        /*01f8*/ 	.word	0xffffffff


	//   ....[78]....
        /*01fc*/ 	.word	0xffffffff


	//   ....[79]....
        /*0200*/ 	.word	0xffffffff


	//   ....[80]....
        /*0204*/ 	.word	0xffffffff


	//   ....[81]....
        /*0208*/ 	.word	0xffffffff


	//   ....[82]....
        /*020c*/ 	.word	0xffffffff


	//   ....[83]....
        /*0210*/ 	.word	0xffffffff


	//   ....[84]....
        /*0214*/ 	.word	0xffffffff


	//   ....[85]....
        /*0218*/ 	.word	0xffffffff


	//   ....[86]....
        /*021c*/ 	.word	0xffffffff


	//   ....[87]....
        /*0220*/ 	.word	0xffffffff


	//   ....[88]....
        /*0224*/ 	.word	0xffffffff


	//   ....[89]....
        /*0228*/ 	.word	0xffffffff


	//   ....[90]....
        /*022c*/ 	.word	0xffffffff


	//   ....[91]....
        /*0230*/ 	.word	0xffffffff


	//   ....[92]....
        /*0234*/ 	.word	0xffffffff


	//   ....[93]....
        /*0238*/ 	.word	0xffffffff


	//   ....[94]....
        /*023c*/ 	.word	0xffffffff


	//   ....[95]....
        /*0240*/ 	.word	0xffffffff


	//   ....[96]....
        /*0244*/ 	.word	0xffffffff


	//   ....[97]....
        /*0248*/ 	.word	0xffffffff


	//   ....[98]....
        /*024c*/ 	.word	0xffffffff


	//   ....[99]....
        /*0250*/ 	.word	0xffffffff


	//   ....[100]....
        /*0254*/ 	.word	0xffffffff


	//   ....[101]....
        /*0258*/ 	.word	0xffffffff


	//   ....[102]....
        /*025c*/ 	.word	0xffffffff


	//   ....[103]....
        /*0260*/ 	.word	0xffffffff


	//   ....[104]....
        /*0264*/ 	.word	0xffffffff


	//   ....[105]....
        /*0268*/ 	.word	0xffffffff


	//   ....[106]....
        /*026c*/ 	.word	0xffffffff


	//   ....[107]....
        /*0270*/ 	.word	0xffffffff


	//   ....[108]....
        /*0274*/ 	.word	0xffffffff


	//   ....[109]....
        /*0278*/ 	.word	0xffffffff


	//   ....[110]....
        /*027c*/ 	.word	0xffffffff


	//   ....[111]....
        /*0280*/ 	.word	0xffffffff


	//   ....[112]....
        /*0284*/ 	.word	0xffffffff


	//   ....[113]....
        /*0288*/ 	.word	0xffffffff


	//   ....[114]....
        /*028c*/ 	.word	0xffffffff


	//   ....[115]....
        /*0290*/ 	.word	0xffffffff


	//   ....[116]....
        /*0294*/ 	.word	0xffffffff


	//   ....[117]....
        /*0298*/ 	.word	0xffffffff


	//   ....[118]....
        /*029c*/ 	.word	0xffffffff


	//   ....[119]....
        /*02a0*/ 	.word	0xffffffff


	//   ....[120]....
        /*02a4*/ 	.word	0xffffffff


	//   ....[121]....
        /*02a8*/ 	.word	0xffffffff


	//   ....[122]....
        /*02ac*/ 	.word	0xffffffff


	//   ....[123]....
        /*02b0*/ 	.word	0xffffffff


	//   ....[124]....
        /*02b4*/ 	.word	0xffffffff


	//   ....[125]....
        /*02b8*/ 	.word	0xffffffff


	//   ....[126]....
        /*02bc*/ 	.word	0xffffffff


	//   ....[127]....
        /*02c0*/ 	.word	0xffffffff


	//   ....[128]....
        /*02c4*/ 	.word	0xffffffff


	//   ....[129]....
        /*02c8*/ 	.word	0xffffffff


	//   ....[130]....
        /*02cc*/ 	.word	0xffffffff


	//   ....[131]....
        /*02d0*/ 	.word	0xffffffff


	//   ....[132]....
        /*02d4*/ 	.word	0xffffffff


	//   ....[133]....
        /*02d8*/ 	.word	0xffffffff


	//   ....[134]....
        /*02dc*/ 	.word	0xffffffff


	//   ....[135]....
        /*02e0*/ 	.word	0xffffffff


	//   ....[136]....
        /*02e4*/ 	.word	0xffffffff


	//   ....[137]....
        /*02e8*/ 	.word	0xffffffff


	//   ....[138]....
        /*02ec*/ 	.word	0xffffffff


	//   ....[139]....
        /*02f0*/ 	.word	0xffffffff


	//   ....[140]....
        /*02f4*/ 	.word	0xffffffff


	//   ....[141]....
        /*02f8*/ 	.word	0xffffffff


	//   ....[142]....
        /*02fc*/ 	.word	0xffffffff


	//   ....[143]....
        /*0300*/ 	.word	0xffffffff


	//   ....[144]....
        /*0304*/ 	.word	0xffffffff


	//   ....[145]....
        /*0308*/ 	.word	0xffffffff


	//   ....[146]....
        /*030c*/ 	.word	0xffffffff


	//   ....[147]....
        /*0310*/ 	.word	0xffffffff


	//   ....[148]....
        /*0314*/ 	.word	0xffffffff


	//   ....[149]....
        /*0318*/ 	.word	0xffffffff


	//   ....[150]....
        /*031c*/ 	.word	0xffffffff


	//   ....[151]....
        /*0320*/ 	.word	0xffffffff


	//   ....[152]....
        /*0324*/ 	.word	0xffffffff


	//   ....[153]....
        /*0328*/ 	.word	0xffffffff


	//   ....[154]....
        /*032c*/ 	.word	0xffffffff


	//   ....[155]....
        /*0330*/ 	.word	0xffffffff


	//   ....[156]....
        /*0334*/ 	.word	0xffffffff


	//   ....[157]....
        /*0338*/ 	.word	0xffffffff


	//   ....[158]....
        /*033c*/ 	.word	0xffffffff


	//   ....[159]....
        /*0340*/ 	.word	0xffffffff


	//   ....[160]....
        /*0344*/ 	.word	0xffffffff


	//   ....[161]....
        /*0348*/ 	.word	0xffffffff


	//   ....[162]....
        /*034c*/ 	.word	0xffffffff


	//   ....[163]....
        /*0350*/ 	.word	0xffffffff


	//   ....[164]....
        /*0354*/ 	.word	0xffffffff


	//   ....[165]....
        /*0358*/ 	.word	0xffffffff


	//   ....[166]....
        /*035c*/ 	.word	0xffffffff


	//   ....[167]....
        /*0360*/ 	.word	0xffffffff


	//   ....[168]....
        /*0364*/ 	.word	0xffffffff


	//   ....[169]....
        /*0368*/ 	.word	0xffffffff


	//   ....[170]....
        /*036c*/ 	.word	0xffffffff


	//   ....[171]....
        /*0370*/ 	.word	0xffffffff


	//   ....[172]....
        /*0374*/ 	.word	0xffffffff


	//   ....[173]....
        /*0378*/ 	.word	0xffffffff


	//   ....[174]....
        /*037c*/ 	.word	0xffffffff


	//   ....[175]....
        /*0380*/ 	.word	0xffffffff


	//   ....[176]....
        /*0384*/ 	.word	0xffffffff


	//   ....[177]....
        /*0388*/ 	.word	0xffffffff


	//   ....[178]....
        /*038c*/ 	.word	0xffffffff


	//   ....[179]....
        /*0390*/ 	.word	0xffffffff


	//   ....[180]....
        /*0394*/ 	.word	0xffffffff


	//   ....[181]....
        /*0398*/ 	.word	0xffffffff


	//   ....[182]....
        /*039c*/ 	.word	0xffffffff


	//   ....[183]....
        /*03a0*/ 	.word	0xffffffff


	//   ....[184]....
        /*03a4*/ 	.word	0xffffffff


	//   ....[185]....
        /*03a8*/ 	.word	0xffffffff


	//   ....[186]....
        /*03ac*/ 	.word	0xffffffff


	//   ....[187]....
        /*03b0*/ 	.word	0xffffffff


	//   ....[188]....
        /*03b4*/ 	.word	0x0500000f


	//   ....[189]....
        /*03b8*/ 	.word	0x0500000f


	//   ....[190]....
        /*03bc*/ 	.word	0x0500000f


	//   ....[191]....
        /*03c0*/ 	.word	0x0500000f


	//   ....[192]....
        /*03c4*/ 	.word	0x0500000f


	//   ....[193]....
        /*03c8*/ 	.word	0x0500000f


	//   ....[194]....
        /*03cc*/ 	.word	0x0500000f


	//   ....[195]....
        /*03d0*/ 	.word	0x0500000f


	//   ....[196]....
        /*03d4*/ 	.word	0x0500000f


	//   ....[197]....
        /*03d8*/ 	.word	0x0500000f


	//   ....[198]....
        /*03dc*/ 	.word	0x0500000f


	//   ....[199]....
        /*03e0*/ 	.word	0x0500000f


	//   ....[200]....
        /*03e4*/ 	.word	0x0500000f


	//   ....[201]....
        /*03e8*/ 	.word	0x0500000f


	//   ....[202]....
        /*03ec*/ 	.word	0x0500000f


	//   ....[203]....
        /*03f0*/ 	.word	0x0500000f


	//   ....[204]....
        /*03f4*/ 	.word	0x0500000f


	//   ....[205]....
        /*03f8*/ 	.word	0x0500000f


	//   ....[206]....
        /*03fc*/ 	.word	0x0500000f


	//   ....[207]....
        /*0400*/ 	.word	0x0500000f


	//   ....[208]....
        /*0404*/ 	.word	0x0500000f


	//   ....[209]....
        /*0408*/ 	.word	0x0500000f


	//   ....[210]....
        /*040c*/ 	.word	0x0500000f


	//   ....[211]....
        /*0410*/ 	.word	0x0500000f


	//   ....[212]....
        /*0414*/ 	.word	0x0500000f


	//   ....[213]....
        /*0418*/ 	.word	0x0500000f


	//   ....[214]....
        /*041c*/ 	.word	0x0500000f


	//   ....[215]....
        /*0420*/ 	.word	0x0500000f


	//   ....[216]....
        /*0424*/ 	.word	0x0500000f


	//   ....[217]....
        /*0428*/ 	.word	0x0500000f


	//   ....[218]....
        /*042c*/ 	.word	0x0500000f


	//   ....[219]....
        /*0430*/ 	.word	0x0500000f


	//   ....[220]....
        /*0434*/ 	.word	0x0500000f


	//   ....[221]....
        /*0438*/ 	.word	0x0500000f


	//   ....[222]....
        /*043c*/ 	.word	0x0500000f


	//   ....[223]....
        /*0440*/ 	.word	0x0500000f


	//   ....[224]....
        /*0444*/ 	.word	0x0500000f


	//   ....[225]....
        /*0448*/ 	.word	0x0500000f


	//   ....[226]....
        /*044c*/ 	.word	0x0500000f


	//   ....[227]....
        /*0450*/ 	.word	0x0500000f


	//   ....[228]....
        /*0454*/ 	.word	0x0500000f


	//   ....[229]....
        /*0458*/ 	.word	0x0500000f


	//   ....[230]....
        /*045c*/ 	.word	0x0500000f


	//   ....[231]....
        /*0460*/ 	.word	0x0500000f


	//   ....[232]....
        /*0464*/ 	.word	0x0500000f


	//   ....[233]....
        /*0468*/ 	.word	0x0500000f


	//   ....[234]....
        /*046c*/ 	.word	0x0500000f


	//   ....[235]....
        /*0470*/ 	.word	0x0500000f


	//   ....[236]....
        /*0474*/ 	.word	0x0500000f


	//   ....[237]....
        /*0478*/ 	.word	0x0500000f


	//   ....[238]....
        /*047c*/ 	.word	0x0500000f


	//   ....[239]....
        /*0480*/ 	.word	0x0500000f


	//   ....[240]....
        /*0484*/ 	.word	0x0500000f


	//   ....[241]....
        /*0488*/ 	.word	0x0500000f


	//   ....[242]....
        /*048c*/ 	.word	0x0500000f


	//   ....[243]....
        /*0490*/ 	.word	0x0500000f


	//   ....[244]....
        /*0494*/ 	.word	0x0500000f


	//   ....[245]....
        /*0498*/ 	.word	0x0500000f


	//   ....[246]....
        /*049c*/ 	.word	0x0500000f


	//   ....[247]....
        /*04a0*/ 	.word	0x0500000f


	//   ....[248]....
        /*04a4*/ 	.word	0x0500000f


	//   ....[249]....
        /*04a8*/ 	.word	0x0500000f


	//   ....[250]....
        /*04ac*/ 	.word	0x0500000f


	//   ....[251]....
        /*04b0*/ 	.word	0x0500000f


	//   ....[252]....
        /*04b4*/ 	.word	0x0500000f


	//   ....[253]....
        /*04b8*/ 	.word	0x0500000f


	//   ....[254]....
        /*04bc*/ 	.word	0x0500000f


	//   ....[255]....
        /*04c0*/ 	.word	0x0500000f


	//   ....[0]....
        /*04c4*/ 	.word	0x0500000f


	//   ....[1]....
        /*04c8*/ 	.word	0x0500000f


	//   ....[2]....
        /*04cc*/ 	.word	0x0500000f


	//   ....[3]....
        /*04d0*/ 	.word	0x0500000f


	//   ....[4]....
        /*04d4*/ 	.word	0x0500000f


	//   ....[5]....
        /*04d8*/ 	.word	0x0500000f


	//   ....[6]....
        /*04dc*/ 	.word	0x0500000f


	//   ....[7]....
        /*04e0*/ 	.word	0x0500000f


	//   ....[8]....
        /*04e4*/ 	.word	0x0500000f


	//   ....[9]....
        /*04e8*/ 	.word	0x0500000f


	//   ....[10]....
        /*04ec*/ 	.word	0x0500000f


	//   ....[11]....
        /*04f0*/ 	.word	0x0500000f


	//   ....[12]....
        /*04f4*/ 	.word	0x0500000f


	//   ....[13]....
        /*04f8*/ 	.word	0x0500000f


	//   ....[14]....
        /*04fc*/ 	.word	0x0500000f


	//   ....[15]....
        /*0500*/ 	.word	0x0500000f


	//   ....[16]....
        /*0504*/ 	.word	0x0500000f


	//   ....[17]....
        /*0508*/ 	.word	0x0500000f


	//   ....[18]....
        /*050c*/ 	.word	0x0500000f


	//   ....[19]....
        /*0510*/ 	.word	0x0500000f


	//   ....[20]....
        /*0514*/ 	.word	0x0500000f


	//   ....[21]....
        /*0518*/ 	.word	0x0500000f


	//   ....[22]....
        /*051c*/ 	.word	0x0500000f


	//   ....[23]....
        /*0520*/ 	.word	0x0500000f


	//   ....[24]....
        /*0524*/ 	.word	0x0500000f


	//   ....[25]....
        /*0528*/ 	.word	0x0500000f


	//   ....[26]....
        /*052c*/ 	.word	0x0500000f


	//   ....[27]....
        /*0530*/ 	.word	0x0500000f


	//   ....[28]....
        /*0534*/ 	.word	0x0500000f


	//   ....[29]....
        /*0538*/ 	.word	0x0500000f


	//   ....[30]....
        /*053c*/ 	.word	0x0500000f


	//   ....[31]....
        /*0540*/ 	.word	0x0500000f


	//   ....[32]....
        /*0544*/ 	.word	0x0500000f


	//   ....[33]....
        /*0548*/ 	.word	0x0500000f


	//   ....[34]....
        /*054c*/ 	.word	0x0500000f


	//   ....[35]....
        /*0550*/ 	.word	0x0500000f


	//   ....[36]....
        /*0554*/ 	.word	0x0500000f


	//   ....[37]....
        /*0558*/ 	.word	0x0500000f


	//   ....[38]....
        /*055c*/ 	.word	0x0500000f


	//   ....[39]....
        /*0560*/ 	.word	0x0500000f


	//   ....[40]....
        /*0564*/ 	.word	0x0500000f


	//   ....[41]....
        /*0568*/ 	.word	0x0500000f


	//   ....[42]....
        /*056c*/ 	.word	0x0500000f


	//   ....[43]....
        /*0570*/ 	.word	0x0500000f


	//   ....[44]....
        /*0574*/ 	.word	0x0500000f


	//   ....[45]....
        /*0578*/ 	.word	0x0500000f


	//   ....[46]....
        /*057c*/ 	.word	0x0500000f


	//   ....[47]....
        /*0580*/ 	.word	0x0500000f


	//   ....[48]....
        /*0584*/ 	.word	0x0500000f


	//   ....[49]....
        /*0588*/ 	.word	0x0500000f


	//   ....[50]....
        /*058c*/ 	.word	0x0500000f


	//   ....[51]....
        /*0590*/ 	.word	0x0500000f


	//   ....[52]....
        /*0594*/ 	.word	0x0500000f


	//   ....[53]....
        /*0598*/ 	.word	0x0500000f


	//   ....[54]....
        /*059c*/ 	.word	0x0500000f


	//   ....[55]....
        /*05a0*/ 	.word	0x0500000f


	//   ....[56]....
        /*05a4*/ 	.word	0x0500000f


	//   ....[57]....
        /*05a8*/ 	.word	0x0500000f


	//   ....[58]....
        /*05ac*/ 	.word	0x0500000f


	//   ....[59]....
        /*05b0*/ 	.word	0x0500000f


	//   ....[60]....
        /*05b4*/ 	.word	0x0500000f


	//   ....[61]....
        /*05b8*/ 	.word	0x0500000f


	//   ....[62]....
        /*05bc*/ 	.word	0x0500000f


	//   ....[63]....
        /*05c0*/ 	.word	0x0500000f


	//   ....[64]....
        /*05c4*/ 	.word	0x0500000f


	//   ....[65]....
        /*05c8*/ 	.word	0x0500000f


	//   ....[66]....
        /*05cc*/ 	.word	0x0500000f


	//   ....[67]....
        /*05d0*/ 	.word	0x0500000f


	//   ....[68]....
        /*05d4*/ 	.word	0x0500000f


	//   ....[69]....
        /*05d8*/ 	.word	0x0500000f


	//   ....[70]....
        /*05dc*/ 	.word	0x0500000f


	//   ....[71]....
        /*05e0*/ 	.word	0x0500000f


	//   ....[72]....
        /*05e4*/ 	.word	0x0500000f


	//   ....[73]....
        /*05e8*/ 	.word	0x0500000f


	//   ....[74]....
        /*05ec*/ 	.word	0x0500000f


	//   ....[75]....
        /*05f0*/ 	.word	0x0500000f


	//   ....[76]....
        /*05f4*/ 	.word	0x0500000f


	//   ....[77]....
        /*05f8*/ 	.word	0x0500000f


	//   ....[78]....
        /*05fc*/ 	.word	0x0500000f


	//   ....[79]....
        /*0600*/ 	.word	0x0500000f


	//   ....[80]....
        /*0604*/ 	.word	0x0500000f


	//   ....[81]....
        /*0608*/ 	.word	0x0500000f


	//   ....[82]....
        /*060c*/ 	.word	0x0500000f


	//   ....[83]....
        /*0610*/ 	.word	0x0500000f


	//   ....[84]....
        /*0614*/ 	.word	0x0500000f


	//   ....[85]....
        /*0618*/ 	.word	0x0500000f


	//   ....[86]....
        /*061c*/ 	.word	0x0500000f


	//   ....[87]....
        /*0620*/ 	.word	0x0500000f


	//   ....[88]....
        /*0624*/ 	.word	0x0500000f


	//   ....[89]....
        /*0628*/ 	.word	0x0500000f


	//   ....[90]....
        /*062c*/ 	.word	0x0500000f


	//   ....[91]....
        /*0630*/ 	.word	0x0500000f


	//   ....[92]....
        /*0634*/ 	.word	0x0500000f


	//   ....[93]....
        /*0638*/ 	.word	0x0500000f


	//   ....[94]....
        /*063c*/ 	.word	0x0500000f


	//   ....[95]....
        /*0640*/ 	.word	0x0500000f


	//   ....[96]....
        /*0644*/ 	.word	0x0500000f


	//   ....[97]....
        /*0648*/ 	.word	0x0500000f


	//   ....[98]....
        /*064c*/ 	.word	0x0500000f


	//   ....[99]....
        /*0650*/ 	.word	0x0500000f


	//   ....[100]....
        /*0654*/ 	.word	0x0500000f


	//   ....[101]....
        /*0658*/ 	.word	0x0500000f


	//   ....[102]....
        /*065c*/ 	.word	0x0500000f


	//   ....[103]....
        /*0660*/ 	.word	0x0500000f


	//   ....[104]....
        /*0664*/ 	.word	0x0500000f


	//   ....[105]....
        /*0668*/ 	.word	0x0500000f


	//   ....[106]....
        /*066c*/ 	.word	0x0500000f


	//   ....[107]....
        /*0670*/ 	.word	0x0500000f


	//   ....[108]....
        /*0674*/ 	.word	0x0500000f


	//   ....[109]....
        /*0678*/ 	.word	0x0500000f


	//   ....[110]....
        /*067c*/ 	.word	0x0500000f


	//   ....[111]....
        /*0680*/ 	.word	0x0500000f


	//   ....[112]....
        /*0684*/ 	.word	0x0500000f


	//   ....[113]....
        /*0688*/ 	.word	0x0500000f


	//   ....[114]....
        /*068c*/ 	.word	0x0500000f


	//   ....[115]....
        /*0690*/ 	.word	0x0500000f


	//   ....[116]....
        /*0694*/ 	.word	0x0500000f


	//   ....[117]....
        /*0698*/ 	.word	0x0500000f


	//   ....[118]....
        /*069c*/ 	.word	0x0500000f


	//   ....[119]....
        /*06a0*/ 	.word	0x0500000f


	//----- nvinfo : EIATTR_COOP_GROUP_INSTR_OFFSETS
	.align		4
.L_109:
        /*06a4*/ 	.byte	0x04, 0x28
        /*06a6*/ 	.short	(.L_111 - .L_110)


	//   ....[0]....
.L_110:
        /*06a8*/ 	.word	0x00002040


	//   ....[1]....
        /*06ac*/ 	.word	0x00002050


	//   ....[2]....
        /*06b0*/ 	.word	0x00002060


	//   ....[3]....
        /*06b4*/ 	.word	0x00002070


	//   ....[4]....
        /*06b8*/ 	.word	0x00002560


	//   ....[5]....
        /*06bc*/ 	.word	0x00002570


	//   ....[6]....
        /*06c0*/ 	.word	0x00002580


	//   ....[7]....
        /*06c4*/ 	.word	0x00002590


	//   ....[8]....
        /*06c8*/ 	.word	0x00002a80


	//   ....[9]....
        /*06cc*/ 	.word	0x00002a90


	//   ....[10]....
        /*06d0*/ 	.word	0x00002aa0


	//   ....[11]....
        /*06d4*/ 	.word	0x00002ab0


	//   ....[12]....
        /*06d8*/ 	.word	0x00002fa0


	//   ....[13]....
        /*06dc*/ 	.word	0x00002fb0


	//   ....[14]....
        /*06e0*/ 	.word	0x00002fc0


	//   ....[15]....
        /*06e4*/ 	.word	0x00002fd0


	//   ....[16]....
        /*06e8*/ 	.word	0x000034c0


	//   ....[17]....
        /*06ec*/ 	.word	0x000034d0


	//   ....[18]....
        /*06f0*/ 	.word	0x000034e0


	//   ....[19]....
        /*06f4*/ 	.word	0x000034f0


	//   ....[20]....
        /*06f8*/ 	.word	0x000039e0


	//   ....[21]....
        /*06fc*/ 	.word	0x000039f0


	//   ....[22]....
        /*0700*/ 	.word	0x00003a00


	//   ....[23]....
        /*0704*/ 	.word	0x00003a10


	//   ....[24]....
        /*0708*/ 	.word	0x00007ee0


	//   ....[25]....
        /*070c*/ 	.word	0x00007ef0


	//   ....[26]....
        /*0710*/ 	.word	0x00007f00


	//   ....[27]....
        /*0714*/ 	.word	0x00007f10


	//   ....[28]....
        /*0718*/ 	.word	0x00008400


	//   ....[29]....
        /*071c*/ 	.word	0x00008410


	//   ....[30]....
        /*0720*/ 	.word	0x00008420


	//   ....[31]....
        /*0724*/ 	.word	0x00008430


	//   ....[32]....
        /*0728*/ 	.word	0x00008920


	//   ....[33]....
        /*072c*/ 	.word	0x00008930


	//   ....[34]....
        /*0730*/ 	.word	0x00008940


	//   ....[35]....
        /*0734*/ 	.word	0x00008950


	//   ....[36]....
        /*0738*/ 	.word	0x00008e40


	//   ....[37]....
        /*073c*/ 	.word	0x00008e50


	//   ....[38]....
        /*0740*/ 	.word	0x00008e60


	//   ....[39]....
        /*0744*/ 	.word	0x00008e70


	//   ....[40]....
        /*0748*/ 	.word	0x00009360


	//   ....[41]....
        /*074c*/ 	.word	0x00009370


	//   ....[42]....
        /*0750*/ 	.word	0x00009380


	//   ....[43]....
        /*0754*/ 	.word	0x00009390


	//   ....[44]....
        /*0758*/ 	.word	0x00009880


	//   ....[45]....
        /*075c*/ 	.word	0x00009890


	//   ....[46]....
        /*0760*/ 	.word	0x000098a0


	//   ....[47]....
        /*0764*/ 	.word	0x000098b0


	//   ....[48]....
        /*0768*/ 	.word	0x0000af80


	//   ....[49]....
        /*076c*/ 	.word	0x0000b0c0


	//   ....[50]....
        /*0770*/ 	.word	0x0000b110


	//   ....[51]....
        /*0774*/ 	.word	0x0000b120


	//   ....[52]....
        /*0778*/ 	.word	0x0000b130


	//   ....[53]....
        /*077c*/ 	.word	0x0000b140


	//   ....[54]....
        /*0780*/ 	.word	0x0000b600


	//   ....[55]....
        /*0784*/ 	.word	0x0000b610


	//   ....[56]....
        /*0788*/ 	.word	0x0000b620


	//   ....[57]....
        /*078c*/ 	.word	0x0000b630


	//   ....[58]....
        /*0790*/ 	.word	0x0000bb00


	//   ....[59]....
        /*0794*/ 	.word	0x0000bb10


	//   ....[60]....
        /*0798*/ 	.word	0x0000bb20


	//   ....[61]....
        /*079c*/ 	.word	0x0000bb30


	//   ....[62]....
        /*07a0*/ 	.word	0x0000c000


	//   ....[63]....
        /*07a4*/ 	.word	0x0000c010


	//   ....[64]....
        /*07a8*/ 	.word	0x0000c020


	//   ....[65]....
        /*07ac*/ 	.word	0x0000c030


	//   ....[66]....
        /*07b0*/ 	.word	0x0000c500


	//   ....[67]....
        /*07b4*/ 	.word	0x0000c510


	//   ....[68]....
        /*07b8*/ 	.word	0x0000c520


	//   ....[69]....
        /*07bc*/ 	.word	0x0000c530


	//   ....[70]....
        /*07c0*/ 	.word	0x0000ca10


	//   ....[71]....
        /*07c4*/ 	.word	0x0000cb40


	//   ....[72]....
        /*07c8*/ 	.word	0x0000cc70


	//   ....[73]....
        /*07cc*/ 	.word	0x0000ccc0


	//   ....[74]....
        /*07d0*/ 	.word	0x0000ccd0


	//   ....[75]....
        /*07d4*/ 	.word	0x0000cce0


	//   ....[76]....
        /*07d8*/ 	.word	0x0000ccf0


	//   ....[77]....
        /*07dc*/ 	.word	0x0000d1d0


	//   ....[78]....
        /*07e0*/ 	.word	0x0000d1e0


	//   ....[79]....
        /*07e4*/ 	.word	0x0000d1f0


	//   ....[80]....
        /*07e8*/ 	.word	0x0000d200


	//   ....[81]....
        /*07ec*/ 	.word	0x0000d6c0


	//   ....[82]....
        /*07f0*/ 	.word	0x0000d6d0


	//   ....[83]....
        /*07f4*/ 	.word	0x0000d6e0


	//   ....[84]....
        /*07f8*/ 	.word	0x0000d6f0


	//   ....[85]....
        /*07fc*/ 	.word	0x0000dbb0


	//   ....[86]....
        /*0800*/ 	.word	0x0000dbc0


	//   ....[87]....
        /*0804*/ 	.word	0x0000dbd0


	//   ....[88]....
        /*0808*/ 	.word	0x0000dbe0


	//   ....[89]....
        /*080c*/ 	.word	0x0000e0a0


	//   ....[90]....
        /*0810*/ 	.word	0x0000e0b0


	//   ....[91]....
        /*0814*/ 	.word	0x0000e0c0


	//   ....[92]....
        /*0818*/ 	.word	0x0000e0d0


	//   ....[93]....
        /*081c*/ 	.word	0x0000ea20


	//   ....[94]....
        /*0820*/ 	.word	0x00014d50


	//   ....[95]....
        /*0824*/ 	.word	0x00014d60


	//   ....[96]....
        /*0828*/ 	.word	0x00014d70


	//   ....[97]....
        /*082c*/ 	.word	0x00014d80


	//   ....[98]....
        /*0830*/ 	.word	0x00015270


	//   ....[99]....
        /*0834*/ 	.word	0x00015280


	//   ....[100]....
        /*0838*/ 	.word	0x00015290


	//   ....[101]....
        /*083c*/ 	.word	0x000152a0


	//   ....[102]....
        /*0840*/ 	.word	0x00015790


	//   ....[103]....
        /*0844*/ 	.word	0x000157a0


	//   ....[104]....
        /*0848*/ 	.word	0x000157b0


	//   ....[105]....
        /*084c*/ 	.word	0x000157c0


	//   ....[106]....
        /*0850*/ 	.word	0x00015cb0


	//   ....[107]....
        /*0854*/ 	.word	0x00015cc0


	//   ....[108]....
        /*0858*/ 	.word	0x00015cd0


	//   ....[109]....
        /*085c*/ 	.word	0x00015ce0


	//   ....[110]....
        /*0860*/ 	.word	0x000161d0


	//   ....[111]....
        /*0864*/ 	.word	0x000161e0


	//   ....[112]....
        /*0868*/ 	.word	0x000161f0


	//   ....[113]....
        /*086c*/ 	.word	0x00016200


	//   ....[114]....
        /*0870*/ 	.word	0x000166f0


	//   ....[115]....
        /*0874*/ 	.word	0x00016700


	//   ....[116]....
        /*0878*/ 	.word	0x00016710


	//   ....[117]....
        /*087c*/ 	.word	0x00016720


	//   ....[118]....
        /*0880*/ 	.word	0x0001aa20


	//   ....[119]....
        /*0884*/ 	.word	0x0001aa30


	//   ....[120]....
        /*0888*/ 	.word	0x0001aa40


	//   ....[121]....
        /*088c*/ 	.word	0x0001aa50


	//   ....[122]....
        /*0890*/ 	.word	0x0001af40


	//   ....[123]....
        /*0894*/ 	.word	0x0001af50


	//   ....[124]....
        /*0898*/ 	.word	0x0001af60


	//   ....[125]....
        /*089c*/ 	.word	0x0001af70


	//   ....[126]....
        /*08a0*/ 	.word	0x0001b460


	//   ....[127]....
        /*08a4*/ 	.word	0x0001b470


	//   ....[128]....
        /*08a8*/ 	.word	0x0001b480


	//   ....[129]....
        /*08ac*/ 	.word	0x0001b490


	//   ....[130]....
        /*08b0*/ 	.word	0x0001b980


	//   ....[131]....
        /*08b4*/ 	.word	0x0001b990


	//   ....[132]....
        /*08b8*/ 	.word	0x0001b9a0


	//   ....[133]....
        /*08bc*/ 	.word	0x0001b9b0


	//   ....[134]....
        /*08c0*/ 	.word	0x0001bea0


	//   ....[135]....
        /*08c4*/ 	.word	0x0001beb0


	//   ....[136]....
        /*08c8*/ 	.word	0x0001bec0


	//   ....[137]....
        /*08cc*/ 	.word	0x0001bed0


	//   ....[138]....
        /*08d0*/ 	.word	0x0001c3c0


	//   ....[139]....
        /*08d4*/ 	.word	0x0001c3d0


	//   ....[140]....
        /*08d8*/ 	.word	0x0001c3e0


	//   ....[141]....
        /*08dc*/ 	.word	0x0001c3f0


	//   ....[142]....
        /*08e0*/ 	.word	0x0001dad0


	//   ....[143]....
        /*08e4*/ 	.word	0x0001dc10


	//   ....[144]....
        /*08e8*/ 	.word	0x0001dc60


	//   ....[145]....
        /*08ec*/ 	.word	0x0001dc70


	//   ....[146]....
        /*08f0*/ 	.word	0x0001dc80


	//   ....[147]....
        /*08f4*/ 	.word	0x0001dc90


	//   ....[148]....
        /*08f8*/ 	.word	0x0001e190


	//   ....[149]....
        /*08fc*/ 	.word	0x0001e1a0


	//   ....[150]....
        /*0900*/ 	.word	0x0001e1b0


	//   ....[151]....
        /*0904*/ 	.word	0x0001e1c0


	//   ....[152]....
        /*0908*/ 	.word	0x0001e6d0


	//   ....[153]....
        /*090c*/ 	.word	0x0001e6e0


	//   ....[154]....
        /*0910*/ 	.word	0x0001e6f0


	//   ....[155]....
        /*0914*/ 	.word	0x0001e700


	//   ....[156]....
        /*0918*/ 	.word	0x0001ec10


	//   ....[157]....
        /*091c*/ 	.word	0x0001ec20


	//   ....[158]....
        /*0920*/ 	.word	0x0001ec30


	//   ....[159]....
        /*0924*/ 	.word	0x0001ec40


	//   ....[160]....
        /*0928*/ 	.word	0x0001f150


	//   ....[161]....
        /*092c*/ 	.word	0x0001f160


	//   ....[162]....
        /*0930*/ 	.word	0x0001f170


	//   ....[163]....
        /*0934*/ 	.word	0x0001f180


	//   ....[164]....
        /*0938*/ 	.word	0x0001f6a0


	//   ....[165]....
        /*093c*/ 	.word	0x0001f7d0


	//   ....[166]....
        /*0940*/ 	.word	0x0001f920


	//   ....[167]....
        /*0944*/ 	.word	0x0001f970


	//   ....[168]....
        /*0948*/ 	.word	0x0001f980


	//   ....[169]....
        /*094c*/ 	.word	0x0001f990


	//   ....[170]....
        /*0950*/ 	.word	0x0001f9a0


	//   ....[171]....
        /*0954*/ 	.word	0x0001fea0


	//   ....[172]....
        /*0958*/ 	.word	0x0001feb0


	//   ....[173]....
        /*095c*/ 	.word	0x0001fec0


	//   ....[174]....
        /*0960*/ 	.word	0x0001fed0


	//   ....[175]....
        /*0964*/ 	.word	0x000203f0


	//   ....[176]....
        /*0968*/ 	.word	0x00020400


	//   ....[177]....
        /*096c*/ 	.word	0x00020410


	//   ....[178]....
        /*0970*/ 	.word	0x00020420


	//   ....[179]....
        /*0974*/ 	.word	0x00020940


	//   ....[180]....
        /*0978*/ 	.word	0x00020950


	//   ....[181]....
        /*097c*/ 	.word	0x00020960


	//   ....[182]....
        /*0980*/ 	.word	0x00020970


	//   ....[183]....
        /*0984*/ 	.word	0x00020e90


	//   ....[184]....
        /*0988*/ 	.word	0x00020ea0


	//   ....[185]....
        /*098c*/ 	.word	0x00020eb0


	//   ....[186]....
        /*0990*/ 	.word	0x00020ec0


	//   ....[187]....
        /*0994*/ 	.word	0x00021890


	//   ....[188]....
        /*0998*/ 	.word	0x00024fc0


	//   ....[189]....
        /*099c*/ 	.word	0x00025010


	//   ....[190]....
        /*09a0*/ 	.word	0x00025060


	//   ....[191]....
        /*09a4*/ 	.word	0x000250b0


	//   ....[192]....
        /*09a8*/ 	.word	0x00025140


	//   ....[193]....
        /*09ac*/ 	.word	0x000251d0


	//   ....[194]....
        /*09b0*/ 	.word	0x00025220


	//   ....[195]....
        /*09b4*/ 	.word	0x00025270


	//   ....[196]....
        /*09b8*/ 	.word	0x00025300


	//   ....[197]....
        /*09bc*/ 	.word	0x00025390


	//   ....[198]....
        /*09c0*/ 	.word	0x000253e0


	//   ....[199]....
        /*09c4*/ 	.word	0x00025430


	//   ....[200]....
        /*09c8*/ 	.word	0x000254c0


	//   ....[201]....
        /*09cc*/ 	.word	0x00025550


	//   ....[202]....
        /*09d0*/ 	.word	0x000255a0


	//   ....[203]....
        /*09d4*/ 	.word	0x000255f0


	//   ....[204]....
        /*09d8*/ 	.word	0x00025680


	//   ....[205]....
        /*09dc*/ 	.word	0x00025710


	//   ....[206]....
        /*09e0*/ 	.word	0x00025760


	//   ....[207]....
        /*09e4*/ 	.word	0x000257b0


	//   ....[208]....
        /*09e8*/ 	.word	0x00025840


	//   ....[209]....
        /*09ec*/ 	.word	0x000258d0


	//   ....[210]....
        /*09f0*/ 	.word	0x00025920


	//   ....[211]....
        /*09f4*/ 	.word	0x00025970


	//   ....[212]....
        /*09f8*/ 	.word	0x00025a00


	//   ....[213]....
        /*09fc*/ 	.word	0x00025a50


	//   ....[214]....
        /*0a00*/ 	.word	0x00025aa0


	//   ....[215]....
        /*0a04*/ 	.word	0x00025af0


	//   ....[216]....
        /*0a08*/ 	.word	0x00025b80


	//   ....[217]....
        /*0a0c*/ 	.word	0x00025c10


	//   ....[218]....
        /*0a10*/ 	.word	0x00025c60


	//   ....[219]....
        /*0a14*/ 	.word	0x00025cb0


	//   ....[220]....
        /*0a18*/ 	.word	0x00025d40


	//   ....[221]....
        /*0a1c*/ 	.word	0x00025dd0


	//   ....[222]....
        /*0a20*/ 	.word	0x00025e20


	//   ....[223]....
        /*0a24*/ 	.word	0x00025e70


	//   ....[224]....
        /*0a28*/ 	.word	0x00025f00


	//   ....[225]....
        /*0a2c*/ 	.word	0x00025f90


	//   ....[226]....
        /*0a30*/ 	.word	0x00025fe0


	//   ....[227]....
        /*0a34*/ 	.word	0x00026030


	//   ....[228]....
        /*0a38*/ 	.word	0x000260c0


	//   ....[229]....
        /*0a3c*/ 	.word	0x00026150


	//   ....[230]....
        /*0a40*/ 	.word	0x000261a0


	//   ....[231]....
        /*0a44*/ 	.word	0x000261f0


	//   ....[232]....
        /*0a48*/ 	.word	0x00026280


	//   ....[233]....
        /*0a4c*/ 	.word	0x00026310


	//   ....[234]....
        /*0a50*/ 	.word	0x00026360


	//   ....[235]....
        /*0a54*/ 	.word	0x000263b0


	//   ....[236]....
        /*0a58*/ 	.word	0x00026430


	//   ....[237]....
        /*0a5c*/ 	.word	0x000264c0


	//   ....[238]....
        /*0a60*/ 	.word	0x00026580


	//   ....[239]....
        /*0a64*/ 	.word	0x000265d0


	//   ....[240]....
        /*0a68*/ 	.word	0x00026620


	//   ....[241]....
        /*0a6c*/ 	.word	0x00026670


	//   ....[242]....
        /*0a70*/ 	.word	0x00026700


	//   ....[243]....
        /*0a74*/ 	.word	0x00026790


	//   ....[244]....
        /*0a78*/ 	.word	0x000267e0


	//   ....[245]....
        /*0a7c*/ 	.word	0x00026830


	//   ....[246]....
        /*0a80*/ 	.word	0x000268c0


	//   ....[247]....
        /*0a84*/ 	.word	0x00026950


	//   ....[248]....
        /*0a88*/ 	.word	0x000269a0


	//   ....[249]....
        /*0a8c*/ 	.word	0x000269f0


	//   ....[250]....
        /*0a90*/ 	.word	0x00026a80


	//   ....[251]....
        /*0a94*/ 	.word	0x00026b10


	//   ....[252]....
        /*0a98*/ 	.word	0x00026b60


	//   ....[253]....
        /*0a9c*/ 	.word	0x00026bb0


	//   ....[254]....
        /*0aa0*/ 	.word	0x00026c40


	//   ....[255]....
        /*0aa4*/ 	.word	0x00026cd0


	//   ....[0]....
        /*0aa8*/ 	.word	0x00026d20


	//   ....[1]....
        /*0aac*/ 	.word	0x00026d70


	//   ....[2]....
        /*0ab0*/ 	.word	0x00026dd0


	//   ....[3]....
        /*0ab4*/ 	.word	0x00026e50


	//   ....[4]....
        /*0ab8*/ 	.word	0x00026ed0


	//   ....[5]....
        /*0abc*/ 	.word	0x00026f90


	//   ....[6]....
        /*0ac0*/ 	.word	0x00026fe0


	//   ....[7]....
        /*0ac4*/ 	.word	0x00027030


	//   ....[8]....
        /*0ac8*/ 	.word	0x00027080


	//   ....[9]....
        /*0acc*/ 	.word	0x00027110


	//   ....[10]....
        /*0ad0*/ 	.word	0x000271a0


	//   ....[11]....
        /*0ad4*/ 	.word	0x000271f0


	//   ....[12]....
        /*0ad8*/ 	.word	0x00027240


	//   ....[13]....
        /*0adc*/ 	.word	0x000272d0


	//   ....[14]....
        /*0ae0*/ 	.word	0x00027360


	//   ....[15]....
        /*0ae4*/ 	.word	0x000273b0


	//   ....[16]....
        /*0ae8*/ 	.word	0x00027400


	//   ....[17]....
        /*0aec*/ 	.word	0x00027490


	//   ....[18]....
        /*0af0*/ 	.word	0x00027520


	//   ....[19]....
        /*0af4*/ 	.word	0x00027570


	//   ....[20]....
        /*0af8*/ 	.word	0x000275c0


	//   ....[21]....
        /*0afc*/ 	.word	0x00027650


	//   ....[22]....
        /*0b00*/ 	.word	0x000276e0


	//   ....[23]....
        /*0b04*/ 	.word	0x00027730


	//   ....[24]....
        /*0b08*/ 	.word	0x00027780


	//   ....[25]....
        /*0b0c*/ 	.word	0x000277e0


	//   ....[26]....
        /*0b10*/ 	.word	0x00027870


	//   ....[27]....
        /*0b14*/ 	.word	0x000278c0


	//   ....[28]....
        /*0b18*/ 	.word	0x00027910


	//   ....[29]....
        /*0b1c*/ 	.word	0x00027960


	//   ....[30]....
        /*0b20*/ 	.word	0x000279f0


	//   ....[31]....
        /*0b24*/ 	.word	0x00027a80


	//   ....[32]....
        /*0b28*/ 	.word	0x00027ad0


	//   ....[33]....
        /*0b2c*/ 	.word	0x00027b20


	//   ....[34]....
        /*0b30*/ 	.word	0x00027bb0


	//   ....[35]....
        /*0b34*/ 	.word	0x00027c40


	//   ....[36]....
        /*0b38*/ 	.word	0x00027c90


	//   ....[37]....
        /*0b3c*/ 	.word	0x00027ce0


	//   ....[38]....
        /*0b40*/ 	.word	0x00027d70


	//   ....[39]....
        /*0b44*/ 	.word	0x00027e00


	//   ....[40]....
        /*0b48*/ 	.word	0x00027e50


	//   ....[41]....
        /*0b4c*/ 	.word	0x00027ea0


	//   ....[42]....
        /*0b50*/ 	.word	0x00027f30


	//   ....[43]....
        /*0b54*/ 	.word	0x00027fc0


	//   ....[44]....
        /*0b58*/ 	.word	0x00028010


	//   ....[45]....
        /*0b5c*/ 	.word	0x00028060


	//   ....[46]....
        /*0b60*/ 	.word	0x000280f0


	//   ....[47]....
        /*0b64*/ 	.word	0x00028180


	//   ....[48]....
        /*0b68*/ 	.word	0x000281d0


	//   ....[49]....
        /*0b6c*/ 	.word	0x00028220


	//   ....[50]....
        /*0b70*/ 	.word	0x000282b0


	//   ....[51]....
        /*0b74*/ 	.word	0x00028300


	//   ....[52]....
        /*0b78*/ 	.word	0x00028350


	//   ....[53]....
        /*0b7c*/ 	.word	0x000283a0


	//   ....[54]....
        /*0b80*/ 	.word	0x00028430


	//   ....[55]....
        /*0b84*/ 	.word	0x000284c0


	//   ....[56]....
        /*0b88*/ 	.word	0x00028510


	//   ....[57]....
        /*0b8c*/ 	.word	0x00028560


	//   ....[58]....
        /*0b90*/ 	.word	0x000285f0


	//   ....[59]....
        /*0b94*/ 	.word	0x00028680


	//   ....[60]....
        /*0b98*/ 	.word	0x000286d0


	//   ....[61]....
        /*0b9c*/ 	.word	0x00028720


	//   ....[62]....
        /*0ba0*/ 	.word	0x000287b0


	//   ....[63]....
        /*0ba4*/ 	.word	0x00028840


	//   ....[64]....
        /*0ba8*/ 	.word	0x00028890


	//   ....[65]....
        /*0bac*/ 	.word	0x000288e0


	//   ....[66]....
        /*0bb0*/ 	.word	0x00028970


	//   ....[67]....
        /*0bb4*/ 	.word	0x00028a00


	//   ....[68]....
        /*0bb8*/ 	.word	0x00028a50


	//   ....[69]....
        /*0bbc*/ 	.word	0x00028aa0


	//   ....[70]....
        /*0bc0*/ 	.word	0x00028b30


	//   ....[71]....
        /*0bc4*/ 	.word	0x00028bc0


	//   ....[72]....
        /*0bc8*/ 	.word	0x00028c10


	//   ....[73]....
        /*0bcc*/ 	.word	0x00028c60


	//   ....[74]....
        /*0bd0*/ 	.word	0x00028ce0


	//   ....[75]....
        /*0bd4*/ 	.word	0x00028d70


	//   ....[76]....
        /*0bd8*/ 	.word	0x00028e30


	//   ....[77]....
        /*0bdc*/ 	.word	0x00028e80


	//   ....[78]....
        /*0be0*/ 	.word	0x00028ed0


	//   ....[79]....
        /*0be4*/ 	.word	0x00028f20


	//   ....[80]....
        /*0be8*/ 	.word	0x00028fb0


	//   ....[81]....
        /*0bec*/ 	.word	0x00029040


	//   ....[82]....
        /*0bf0*/ 	.word	0x00029090


	//   ....[83]....
        /*0bf4*/ 	.word	0x000290e0


	//   ....[84]....
        /*0bf8*/ 	.word	0x00029170


	//   ....[85]....
        /*0bfc*/ 	.word	0x00029200


	//   ....[86]....
        /*0c00*/ 	.word	0x00029250


	//   ....[87]....
        /*0c04*/ 	.word	0x000292a0


	//   ....[88]....
        /*0c08*/ 	.word	0x00029330


	//   ....[89]....
        /*0c0c*/ 	.word	0x000293c0


	//   ....[90]....
        /*0c10*/ 	.word	0x00029410


	//   ....[91]....
        /*0c14*/ 	.word	0x00029460


	//   ....[92]....
        /*0c18*/ 	.word	0x000294f0


	//   ....[93]....
        /*0c1c*/ 	.word	0x00029580


	//   ....[94]....
        /*0c20*/ 	.word	0x000295d0


	//   ....[95]....
        /*0c24*/ 	.word	0x00029620


	//   ....[96]....
        /*0c28*/ 	.word	0x00029680


	//   ....[97]....
        /*0c2c*/ 	.word	0x00029700


	//   ....[98]....
        /*0c30*/ 	.word	0x00029780


	//   ....[99]....
        /*0c34*/ 	.word	0x00029840


	//   ....[100]....
        /*0c38*/ 	.word	0x00029890


	//   ....[101]....
        /*0c3c*/ 	.word	0x000298e0


	//   ....[102]....
        /*0c40*/ 	.word	0x00029930


	//   ....[103]....
        /*0c44*/ 	.word	0x000299c0


	//   ....[104]....
        /*0c48*/ 	.word	0x00029a50


	//   ....[105]....
        /*0c4c*/ 	.word	0x00029aa0


	//   ....[106]....
        /*0c50*/ 	.word	0x00029af0


	//   ....[107]....
        /*0c54*/ 	.word	0x00029b80


	//   ....[108]....
        /*0c58*/ 	.word	0x00029c10


	//   ....[109]....
        /*0c5c*/ 	.word	0x00029c60


	//   ....[110]....
        /*0c60*/ 	.word	0x00029cb0


	//   ....[111]....
        /*0c64*/ 	.word	0x00029d40


	//   ....[112]....
        /*0c68*/ 	.word	0x00029dd0


	//   ....[113]....
        /*0c6c*/ 	.word	0x00029e20


	//   ....[114]....
        /*0c70*/ 	.word	0x00029e70


	//   ....[115]....
        /*0c74*/ 	.word	0x00029f00


	//   ....[116]....
        /*0c78*/ 	.word	0x00029f90


	//   ....[117]....
        /*0c7c*/ 	.word	0x00029fe0


	//   ....[118]....
        /*0c80*/ 	.word	0x0002a030


	//   ....[119]....
        /*0c84*/ 	.word	0x0002a090


	//----- nvinfo : EIATTR_VRC_CTA_INIT_COUNT
	.align		4
.L_111:
        /*0c88*/ 	.byte	0x02, 0x4a
	.zero		1
	.zero		1


	//----- nvinfo : EIATTR_SYSCALL_OFFSETS
	.align		4
        /*0c8c*/ 	.byte	0x04, 0x46
        /*0c8e*/ 	.short	(.L_113 - .L_112)


	//   ....[0]....
.L_112:
        /*0c90*/ 	.word	0x00000c30


	//   ....[1]....
        /*0c94*/ 	.word	0x00000d90


	//   ....[2]....
        /*0c98*/ 	.word	0x00001080


	//   ....[3]....
        /*0c9c*/ 	.word	0x000011e0


	//   ....[4]....
        /*0ca0*/ 	.word	0x000014d0


	//   ....[5]....
        /*0ca4*/ 	.word	0x00001630


	//   ....[6]....
        /*0ca8*/ 	.word	0x00001920


	//   ....[7]....
        /*0cac*/ 	.word	0x00001a80


	//   ....[8]....
        /*0cb0*/ 	.word	0x00001dd0


	//   ....[9]....
        /*0cb4*/ 	.word	0x00001f30


	//   ....[10]....
        /*0cb8*/ 	.word	0x000022a0


	//   ....[11]....
        /*0cbc*/ 	.word	0x00002400


	//   ....[12]....
        /*0cc0*/ 	.word	0x000027c0


	//   ....[13]....
        /*0cc4*/ 	.word	0x00002920


	//   ....[14]....
        /*0cc8*/ 	.word	0x00002ce0


	//   ....[15]....
        /*0ccc*/ 	.word	0x00002e40


	//   ....[16]....
        /*0cd0*/ 	.word	0x00003200


	//   ....[17]....
        /*0cd4*/ 	.word	0x00003360


	//   ....[18]....
        /*0cd8*/ 	.word	0x00003720


	//   ....[19]....
        /*0cdc*/ 	.word	0x00003880


	//   ....[20]....
        /*0ce0*/ 	.word	0x00003ce0


	//   ....[21]....
        /*0ce4*/ 	.word	0x00003e20


	//   ....[22]....
        /*0ce8*/ 	.word	0x000041c0


	//   ....[23]....
        /*0cec*/ 	.word	0x00004300


	//   ....[24]....
        /*0cf0*/ 	.word	0x00004680


	//   ....[25]....
        /*0cf4*/ 	.word	0x000047c0


	//   ....[26]....
        /*0cf8*/ 	.word	0x00004ae0


	//   ....[27]....
        /*0cfc*/ 	.word	0x00004c40


	//   ....[28]....
        /*0d00*/ 	.word	0x00004ff0


	//   ....[29]....
        /*0d04*/ 	.word	0x00005150


	//   ....[30]....
        /*0d08*/ 	.word	0x00005440


	//   ....[31]....
        /*0d0c*/ 	.word	0x000055a0


	//   ....[32]....
        /*0d10*/ 	.word	0x00005890


	//   ....[33]....
        /*0d14*/ 	.word	0x000059f0


	//   ....[34]....
        /*0d18*/ 	.word	0x00005ce0


	//   ....[35]....
        /*0d1c*/ 	.word	0x00005e40


	//   ....[36]....
        /*0d20*/ 	.word	0x00006130


	//   ....[37]....
        /*0d24*/ 	.word	0x00006290


	//   ....[38]....
        /*0d28*/ 	.word	0x00006580


	//   ....[39]....
        /*0d2c*/ 	.word	0x000066e0


	//   ....[40]....
        /*0d30*/ 	.word	0x00006ad0


	//   ....[41]....
        /*0d34*/ 	.word	0x00006c30


	//   ....[42]....
        /*0d38*/ 	.word	0x00006f20


	//   ....[43]....
        /*0d3c*/ 	.word	0x00007080


	//   ....[44]....
        /*0d40*/ 	.word	0x00007370


	//   ....[45]....
        /*0d44*/ 	.word	0x000074d0


	//   ....[46]....
        /*0d48*/ 	.word	0x000077c0


	//   ....[47]....
        /*0d4c*/ 	.word	0x00007920


	//   ....[48]....
        /*0d50*/ 	.word	0x00007c70


	//   ....[49]....
        /*0d54*/ 	.word	0x00007dd0


	//   ....[50]....
        /*0d58*/ 	.word	0x00008140


	//   ....[51]....
        /*0d5c*/ 	.word	0x000082a0


	//   ....[52]....
        /*0d60*/ 	.word	0x00008660


	//   ....[53]....
        /*0d64*/ 	.word	0x000087c0


	//   ....[54]....
        /*0d68*/ 	.word	0x00008b80


	//   ....[55]....
        /*0d6c*/ 	.word	0x00008ce0


	//   ....[56]....
        /*0d70*/ 	.word	0x000090a0


	//   ....[57]....
        /*0d74*/ 	.word	0x00009200


	//   ....[58]....
        /*0d78*/ 	.word	0x000095c0


	//   ....[59]....
        /*0d7c*/ 	.word	0x00009720


	//   ....[60]....
        /*0d80*/ 	.word	0x00009b70


	//   ....[61]....
        /*0d84*/ 	.word	0x00009cb0


	//   ....[62]....
        /*0d88*/ 	.word	0x0000a050


	//   ....[63]....
        /*0d8c*/ 	.word	0x0000a190


	//   ....[64]....
        /*0d90*/ 	.word	0x0000a510


	//   ....[65]....
        /*0d94*/ 	.word	0x0000a650


	//   ....[66]....
        /*0d98*/ 	.word	0x0000a940


	//   ....[67]....
        /*0d9c*/ 	.word	0x0000aaa0


	//   ....[68]....
        /*0da0*/ 	.word	0x0000b390


	//   ....[69]....
        /*0da4*/ 	.word	0x0000b4f0


	//   ....[70]....
        /*0da8*/ 	.word	0x0000b890


	//   ....[71]....
        /*0dac*/ 	.word	0x0000b9f0


	//   ....[72]....
        /*0db0*/ 	.word	0x0000bd90


	//   ....[73]....
        /*0db4*/ 	.word	0x0000bef0


	//   ....[74]....
        /*0db8*/ 	.word	0x0000c290


	//   ....[75]....
        /*0dbc*/ 	.word	0x0000c3f0


	//   ....[76]....
        /*0dc0*/ 	.word	0x0000c790


	//   ....[77]....
        /*0dc4*/ 	.word	0x0000c8f0


	//   ....[78]....
        /*0dc8*/ 	.word	0x0000cf80


	//   ....[79]....
        /*0dcc*/ 	.word	0x0000d0e0


	//   ....[80]....
        /*0dd0*/ 	.word	0x0000d450


	//   ....[81]....
        /*0dd4*/ 	.word	0x0000d5b0


	//   ....[82]....
        /*0dd8*/ 	.word	0x0000d940


	//   ....[83]....
        /*0ddc*/ 	.word	0x0000daa0


	//   ....[84]....
        /*0de0*/ 	.word	0x0000de30


	//   ....[85]....
        /*0de4*/ 	.word	0x0000df90


	//   ....[86]....
        /*0de8*/ 	.word	0x0000e320


	//   ....[87]....
        /*0dec*/ 	.word	0x0000e480


	//   ....[88]....
        /*0df0*/ 	.word	0x0000e7a0


	//   ....[89]....
        /*0df4*/ 	.word	0x0000e900


	//   ....[90]....
        /*0df8*/ 	.word	0x0000ec60


	//   ....[91]....
        /*0dfc*/ 	.word	0x0000edc0


	//   ....[92]....
        /*0e00*/ 	.word	0x0000f3b0


	//   ....[93]....
        /*0e04*/ 	.word	0x0000f510


	//   ....[94]....
        /*0e08*/ 	.word	0x0000f810


	//   ....[95]....
        /*0e0c*/ 	.word	0x0000f970


	//   ....[96]....
        /*0e10*/ 	.word	0x0000fdc0


	//   ....[97]....
        /*0e14*/ 	.word	0x0000ff20


	//   ....[98]....
        /*0e18*/ 	.word	0x000102c0


	//   ....[99]....
        /*0e1c*/ 	.word	0x00010420


	//   ....[100]....
        /*0e20*/ 	.word	0x000107c0


	//   ....[101]....
        /*0e24*/ 	.word	0x00010920


	//   ....[102]....
        /*0e28*/ 	.word	0x00010cc0


	//   ....[103]....
        /*0e2c*/ 	.word	0x00010e20


	//   ....[104]....
        /*0e30*/ 	.word	0x00011110


	//   ....[105]....
        /*0e34*/ 	.word	0x00011270


	//   ....[106]....
        /*0e38*/ 	.word	0x00013980


	//   ....[107]....
        /*0e3c*/ 	.word	0x00013ae0


	//   ....[108]....
        /*0e40*/ 	.word	0x00013dc0


	//   ....[109]....
        /*0e44*/ 	.word	0x00013f20


	//   ....[110]....
        /*0e48*/ 	.word	0x00014200


	//   ....[111]....
        /*0e4c*/ 	.word	0x00014360


	//   ....[112]....
        /*0e50*/ 	.word	0x00014640


	//   ....[113]....
        /*0e54*/ 	.word	0x000147a0


	//   ....[114]....
        /*0e58*/ 	.word	0x00014ae0


	//   ....[115]....
        /*0e5c*/ 	.word	0x00014c40


	//   ....[116]....
        /*0e60*/ 	.word	0x00014fb0


	//   ....[117]....
        /*0e64*/ 	.word	0x00015110


	//   ....[118]....
        /*0e68*/ 	.word	0x000154d0


	//   ....[119]....
        /*0e6c*/ 	.word	0x00015630


	//   ....[120]....
        /*0e70*/ 	.word	0x000159f0


	//   ....[121]....
        /*0e74*/ 	.word	0x00015b50


	//   ....[122]....
        /*0e78*/ 	.word	0x00015f10


	//   ....[123]....
        /*0e7c*/ 	.word	0x00016070


	//   ....[124]....
        /*0e80*/ 	.word	0x00016430


	//   ....[125]....
        /*0e84*/ 	.word	0x00016590


	//   ....[126]....
        /*0e88*/ 	.word	0x000169f0


	//   ....[127]....
        /*0e8c*/ 	.word	0x00016b30


	//   ....[128]....
        /*0e90*/ 	.word	0x00016ed0


	//   ....[129]....
        /*0e94*/ 	.word	0x00017010


	//   ....[130]....
        /*0e98*/ 	.word	0x00017390


	//   ....[131]....
        /*0e9c*/ 	.word	0x000174d0


	//   ....[132]....
        /*0ea0*/ 	.word	0x000177d0


	//   ....[133]....
        /*0ea4*/ 	.word	0x00017930


	//   ....[134]....
        /*0ea8*/ 	.word	0x00017cd0


	//   ....[135]....
        /*0eac*/ 	.word	0x00017e30


	//   ....[136]....
        /*0eb0*/ 	.word	0x00018110


	//   ....[137]....
        /*0eb4*/ 	.word	0x00018270


	//   ....[138]....
        /*0eb8*/ 	.word	0x00018550


	//   ....[139]....
        /*0ebc*/ 	.word	0x000186b0


	//   ....[140]....
        /*0ec0*/ 	.word	0x00018990


	//   ....[141]....
        /*0ec4*/ 	.word	0x00018af0


	//   ....[142]....
        /*0ec8*/ 	.word	0x00018dd0


	//   ....[143]....
        /*0ecc*/ 	.word	0x00018f30


	//   ....[144]....
        /*0ed0*/ 	.word	0x00019210


	//   ....[145]....
        /*0ed4*/ 	.word	0x00019370


	//   ....[146]....
        /*0ed8*/ 	.word	0x00019650


	//   ....[147]....
        /*0edc*/ 	.word	0x000197b0


	//   ....[148]....
        /*0ee0*/ 	.word	0x00019a90


	//   ....[149]....
        /*0ee4*/ 	.word	0x00019bf0


	//   ....[150]....
        /*0ee8*/ 	.word	0x00019ed0


	//   ....[151]....
        /*0eec*/ 	.word	0x0001a030


	//   ....[152]....
        /*0ef0*/ 	.word	0x0001a310


	//   ....[153]....
        /*0ef4*/ 	.word	0x0001a470


	//   ....[154]....
        /*0ef8*/ 	.word	0x0001a7b0


	//   ....[155]....
        /*0efc*/ 	.word	0x0001a910


	//   ....[156]....
        /*0f00*/ 	.word	0x0001ac80


	//   ....[157]....
        /*0f04*/ 	.word	0x0001ade0


	//   ....[158]....
        /*0f08*/ 	.word	0x0001b1a0


	//   ....[159]....
        /*0f0c*/ 	.word	0x0001b300


	//   ....[160]....
        /*0f10*/ 	.word	0x0001b6c0


	//   ....[161]....
        /*0f14*/ 	.word	0x0001b820


	//   ....[162]....
        /*0f18*/ 	.word	0x0001bbe0


	//   ....[163]....
        /*0f1c*/ 	.word	0x0001bd40


	//   ....[164]....
        /*0f20*/ 	.word	0x0001c100


	//   ....[165]....
        /*0f24*/ 	.word	0x0001c260


	//   ....[166]....
        /*0f28*/ 	.word	0x0001c6c0


	//   ....[167]....
        /*0f2c*/ 	.word	0x0001c800


	//   ....[168]....
        /*0f30*/ 	.word	0x0001cba0


	//   ....[169]....
        /*0f34*/ 	.word	0x0001cce0


	//   ....[170]....
        /*0f38*/ 	.word	0x0001d060


	//   ....[171]....
        /*0f3c*/ 	.word	0x0001d1a0


	//   ....[172]....
        /*0f40*/ 	.word	0x0001d490


	//   ....[173]....
        /*0f44*/ 	.word	0x0001d5f0


	//   ....[174]....
        /*0f48*/ 	.word	0x0001df00


	//   ....[175]....
        /*0f4c*/ 	.word	0x0001e060


	//   ....[176]....
        /*0f50*/ 	.word	0x0001e440


	//   ....[177]....
        /*0f54*/ 	.word	0x0001e5a0


	//   ....[178]....
        /*0f58*/ 	.word	0x0001e980


	//   ....[179]....
        /*0f5c*/ 	.word	0x0001eae0


	//   ....[180]....
        /*0f60*/ 	.word	0x0001eec0


	//   ....[181]....
        /*0f64*/ 	.word	0x0001f020


	//   ....[182]....
        /*0f68*/ 	.word	0x0001f400


	//   ....[183]....
        /*0f6c*/ 	.word	0x0001f560


	//   ....[184]....
        /*0f70*/ 	.word	0x0001fc30


	//   ....[185]....
        /*0f74*/ 	.word	0x0001fd90


	//   ....[186]....
        /*0f78*/ 	.word	0x00020140


	//   ....[187]....
        /*0f7c*/ 	.word	0x000202a0


	//   ....[188]....
        /*0f80*/ 	.word	0x00020690


	//   ....[189]....
        /*0f84*/ 	.word	0x000207f0


	//   ....[190]....
        /*0f88*/ 	.word	0x00020be0


	//   ....[191]....
        /*0f8c*/ 	.word	0x00020d40


	//   ....[192]....
        /*0f90*/ 	.word	0x00021130


	//   ....[193]....
        /*0f94*/ 	.word	0x00021290


	//   ....[194]....
        /*0f98*/ 	.word	0x000215f0


	//   ....[195]....
        /*0f9c*/ 	.word	0x00021750


	//   ....[196]....
        /*0fa0*/ 	.word	0x00021ae0


	//   ....[197]....
        /*0fa4*/ 	.word	0x00021c40


	//   ....[198]....
        /*0fa8*/ 	.word	0x000222c0


	//   ....[199]....
        /*0fac*/ 	.word	0x00022420


	//   ....[200]....
        /*0fb0*/ 	.word	0x00022720


	//   ....[201]....
        /*0fb4*/ 	.word	0x00022880


	//   ....[202]....
        /*0fb8*/ 	.word	0x00022b60


	//   ....[203]....
        /*0fbc*/ 	.word	0x00022cc0


	//   ....[204]....
        /*0fc0*/ 	.word	0x00022fa0


	//   ....[205]....
        /*0fc4*/ 	.word	0x00023100


	//   ....[206]....
        /*0fc8*/ 	.word	0x000233e0


	//   ....[207]....
        /*0fcc*/ 	.word	0x00023540


	//   ....[208]....
        /*0fd0*/ 	.word	0x00023820


	//   ....[209]....
        /*0fd4*/ 	.word	0x00023980


	//   ....[210]....
        /*0fd8*/ 	.word	0x00023c60


	//   ....[211]....
        /*0fdc*/ 	.word	0x00023dc0


	//----- nvinfo : EIATTR_EXIT_INSTR_OFFSETS
	.align		4
.L_113:
        /*0fe0*/ 	.byte	0x04, 0x1c
        /*0fe2*/ 	.short	(.L_115 - .L_114)


	//   ....[0]....
.L_114:
        /*0fe4*/ 	.word	0x00011c00


	//   ....[1]....
        /*0fe8*/ 	.word	0x00011f40


	//   ....[2]....
        /*0fec*/ 	.word	0x000121a0


	//   ....[3]....
        /*0ff0*/ 	.word	0x00012670


	//   ....[4]....
        /*0ff4*/ 	.word	0x00012720


	//   ....[5]....
        /*0ff8*/ 	.word	0x00012750


	//   ....[6]....
        /*0ffc*/ 	.word	0x00024e00


	//   ....[7]....
        /*1000*/ 	.word	0x00024f60


	//----- nvinfo : EIATTR_MAX_THREADS
	.align		4
.L_115:
        /*1004*/ 	.byte	0x04, 0x05
        /*1006*/ 	.short	(.L_117 - .L_116)
.L_116:
        /*1008*/ 	.word	0x00000080
        /*100c*/ 	.word	0x00000001
        /*1010*/ 	.word	0x00000001


	//----- nvinfo : EIATTR_CRS_STACK_SIZE
	.align		4
.L_117:
        /*1014*/ 	.byte	0x04, 0x1e
        /*1016*/ 	.short	(.L_119 - .L_118)
.L_118:
        /*1018*/ 	.word	0x00000000


	//----- nvinfo : EIATTR_CBANK_PARAM_SIZE
	.align		4
.L_119:
        /*101c*/ 	.byte	0x03, 0x19
        /*101e*/ 	.short	0x0060


	//----- nvinfo : EIATTR_PARAM_CBANK
	.align		4
        /*1020*/ 	.byte	0x04, 0x0a
        /*1022*/ 	.short	(.L_121 - .L_120)
	.align		4
.L_120:
        /*1024*/ 	.word	index@(.nv.constant0._ZN3cub18CUB_300001_SM_10006detail6reduce23DeviceReduceByKeyKernelINS1_13reduce_by_key10policy_hubI23CustomReductionOperatorm15custom_key_typeE10Policy1000EPS7_SA_PmSB_SB_NS0_24ReduceByKeyScanTileStateImyLb0EEEN4cuda3std3__48equal_toIvEES6_ymEEvT0_T1_T2_T3_T4_T5_iT6_T7_T8_)
        /*1028*/ 	.short	0x0380
        /*102a*/ 	.short	0x0060


	//----- nvinfo : EIATTR_SW_WAR
	.align		4
.L_121:
        /*102c*/ 	.byte	0x04, 0x36
        /*102e*/ 	.short	(.L_123 - .L_122)
.L_122:
        /*1030*/ 	.word	0x00000008
.L_123:


//--------------------- .nv.info._ZN3cub18CUB_300001_SM_10006detail4scan23DeviceCompactInitKernelINS0_24ReduceByKeyScanTileStateImyLb0EEEPmEEvT_iT0_ --------------------------
	.section	.nv.info._ZN3cub18CUB_300001_SM_10006detail4scan23DeviceCompactInitKernelINS0_24ReduceByKeyScanTileStateImyLb0EEEPmEEvT_iT0_,"",@"SHT_CUDA_INFO"
	.sectionflags	@""
	.align	4


	//----- nvinfo : EIATTR_CUDA_API_VERSION
	.align		4
        /*0000*/ 	.byte	0x04, 0x37
        /*0002*/ 	.short	(.L_125 - .L_124)
.L_124:
        /*0004*/ 	.word	0x00000082


	//----- nvinfo : EIATTR_KPARAM_INFO
	.align		4
.L_125:
        /*0008*/ 	.byte	0x04, 0x17
        /*000a*/ 	.short	(.L_127 - .L_126)
.L_126:
        /*000c*/ 	.word	0x00000000
        /*0010*/ 	.short	0x0002
        /*0012*/ 	.short	0x0020
        /*0014*/ 	.byte	0x00, 0xf5, 0x21, 0x00


	//----- nvinfo : EIATTR_KPARAM_INFO
	.align		4
.L_127:
        /*0018*/ 	.byte	0x04, 0x17
        /*001a*/ 	.short	(.L_129 - .L_128)
.L_128:
        /*001c*/ 	.word	0x00000000
        /*0020*/ 	.short	0x0001
        /*0022*/ 	.short	0x0018
        /*0024*/ 	.byte	0x00, 0xf0, 0x11, 0x00


	//----- nvinfo : EIATTR_KPARAM_INFO
	.align		4
.L_129:
        /*0028*/ 	.byte	0x04, 0x17
        /*002a*/ 	.short	(.L_131 - .L_130)
.L_130:
        /*002c*/ 	.word	0x00000000
        /*0030*/ 	.short	0x0000
        /*0032*/ 	.short	0x0000
        /*0034*/ 	.byte	0x00, 0xf0, 0x61, 0x00


	//----- nvinfo : EIATTR_SPARSE_MMA_MASK
	.align		4
.L_131:
        /*0038*/ 	.byte	0x03, 0x50
        /*003a*/ 	.short	0x0000


	//----- nvinfo : EIATTR_MAXREG_COUNT
	.align		4
        /*003c*/ 	.byte	0x03, 0x1b
        /*003e*/ 	.short	0x00ff


	//----- nvinfo : EIATTR_MERCURY_ISA_VERSION
	.align		4
        /*0040*/ 	.byte	0x03, 0x5f
        /*0042*/ 	.short	0x0101


	//----- nvinfo : EIATTR_VRC_CTA_INIT_COUNT
	.align		4
        /*0044*/ 	.byte	0x02, 0x4a
	.zero		1
	.zero		1


	//----- nvinfo : EIATTR_EXIT_INSTR_OFFSETS
	.align		4
        /*0048*/ 	.byte	0x04, 0x1c
        /*004a*/ 	.short	(.L_133 - .L_132)


	//   ....[0]....
.L_132:
        /*004c*/ 	.word	0x00000120


	//   ....[1]....
        /*0050*/ 	.word	0x00000150


	//----- nvinfo : EIATTR_CBANK_PARAM_SIZE
	.align		4
.L_133:
        /*0054*/ 	.byte	0x03, 0x19
        /*0056*/ 	.short	0x0028


	//----- nvinfo : EIATTR_PARAM_CBANK
	.align		4
        /*0058*/ 	.byte	0x04, 0x0a
        /*005a*/ 	.short	(.L_135 - .L_134)
	.align		4
.L_134:
        /*005c*/ 	.word	index@(.nv.constant0._ZN3cub18CUB_300001_SM_10006detail4scan23DeviceCompactInitKernelINS0_24ReduceByKeyScanTileStateImyLb0EEEPmEEvT_iT0_)
        /*0060*/ 	.short	0x0380
        /*0062*/ 	.short	0x0028


	//----- nvinfo : EIATTR_SW_WAR
	.align		4
.L_135:
        /*0064*/ 	.byte	0x04, 0x36
        /*0066*/ 	.short	(.L_137 - .L_136)
.L_136:
        /*0068*/ 	.word	0x00000008
.L_137:


//--------------------- .nv.info._ZN3cub18CUB_300001_SM_10006detail11EmptyKernelIvEEvv --------------------------
	.section	.nv.info._ZN3cub18CUB_300001_SM_10006detail11EmptyKernelIvEEvv,"",@"SHT_CUDA_INFO"
	.sectionflags	@""
	.align	4


	//----- nvinfo : EIATTR_CUDA_API_VERSION
	.align		4
        /*0000*/ 	.byte	0x04, 0x37
        /*0002*/ 	.short	(.L_139 - .L_138)
.L_138:
        /*0004*/ 	.word	0x00000082


	//----- nvinfo : EIATTR_SPARSE_MMA_MASK
	.align		4
.L_139:
        /*0008*/ 	.byte	0x03, 0x50
        /*000a*/ 	.short	0x0000


	//----- nvinfo : EIATTR_MAXREG_COUNT
	.align		4
        /*000c*/ 	.byte	0x03, 0x1b
        /*000e*/ 	.short	0x00ff


	//----- nvinfo : EIATTR_MERCURY_ISA_VERSION
	.align		4
        /*0010*/ 	.byte	0x03, 0x5f
        /*0012*/ 	.short	0x0101


	//----- nvinfo : EIATTR_VRC_CTA_INIT_COUNT
	.align		4
        /*0014*/ 	.byte	0x02, 0x4a
	.zero		1
	.zero		1


	//----- nvinfo : EIATTR_EXIT_INSTR_OFFSETS
	.align		4
        /*0018*/ 	.byte	0x04, 0x1c
        /*001a*/ 	.short	(.L_141 - .L_140)


	//   ....[0]....
.L_140:
        /*001c*/ 	.word	0x00000010


	//----- nvinfo : EIATTR_SW_WAR
	.align		4
.L_141:
        /*0020*/ 	.byte	0x04, 0x36
        /*0022*/ 	.short	(.L_143 - .L_142)
.L_142:
        /*0024*/ 	.word	0x00000008
.L_143:


//--------------------- .nv.info._Z20verify_value_recordsPm --------------------------
	.section	.nv.info._Z20verify_value_recordsPm,"",@"SHT_CUDA_INFO"
	.sectionflags	@""
	.align	4


	//----- nvinfo : EIATTR_CUDA_API_VERSION
	.align		4
        /*0000*/ 	.byte	0x04, 0x37
        /*0002*/ 	.short	(.L_145 - .L_144)
.L_144:
        /*0004*/ 	.word	0x00000082


	//----- nvinfo : EIATTR_KPARAM_INFO
	.align		4
.L_145:
        /*0008*/ 	.byte	0x04, 0x17
        /*000a*/ 	.short	(.L_147 - .L_146)
.L_146:
        /*000c*/ 	.word	0x00000000
        /*0010*/ 	.short	0x0000
        /*0012*/ 	.short	0x0000
        /*0014*/ 	.byte	0x00, 0xf5, 0x21, 0x00


	//----- nvinfo : EIATTR_SPARSE_MMA_MASK
	.align		4
.L_147:
        /*0018*/ 	.byte	0x03, 0x50
        /*001a*/ 	.short	0x0000


	//----- nvinfo : EIATTR_MAXREG_COUNT
	.align		4
        /*001c*/ 	.byte	0x03, 0x1b
        /*001e*/ 	.short	0x00ff


	//----- nvinfo : EIATTR_EXTERNS
	.align		4
        /*0020*/ 	.byte	0x04, 0x0f
        /*0022*/ 	.short	(.L_149 - .L_148)


	//   ....[0]....
	.align		4
.L_148:
        /*0024*/ 	.word	index@(vprintf)


	//----- nvinfo : EIATTR_MERCURY_ISA_VERSION
	.align		4
.L_149:
        /*0028*/ 	.byte	0x03, 0x5f
        /*002a*/ 	.short	0x0101


	//----- nvinfo : EIATTR_VRC_CTA_INIT_COUNT
	.align		4
        /*002c*/ 	.byte	0x02, 0x4a
	.zero		1
	.zero		1


	//----- nvinfo : EIATTR_SYSCALL_OFFSETS
	.align		4
        /*0030*/ 	.byte	0x04, 0x46
        /*0032*/ 	.short	(.L_151 - .L_150)


	//   ....[0]....
.L_150:
        /*0034*/ 	.word	0x000000e0


	//   ....[1]....
        /*0038*/ 	.word	0x00000190


	//   ....[2]....
        /*003c*/ 	.word	0x00000240


	//   ....[3]....
        /*0040*/ 	.word	0x000002f0


	//   ....[4]....
        /*0044*/ 	.word	0x000003a0


	//   ....[5]....
        /*0048*/ 	.word	0x00000450


	//   ....[6]....
        /*004c*/ 	.word	0x000004c0


	//----- nvinfo : EIATTR_EXIT_INSTR_OFFSETS
	.align		4
.L_151:
        /*0050*/ 	.byte	0x04, 0x1c
        /*0052*/ 	.short	(.L_153 - .L_152)


	//   ....[0]....
.L_152:
        /*0054*/ 	.word	0x000004d0


	//----- nvinfo : EIATTR_CBANK_PARAM_SIZE
	.align		4
.L_153:
        /*0058*/ 	.byte	0x03, 0x19
        /*005a*/ 	.short	0x0008


	//----- nvinfo : EIATTR_PARAM_CBANK
	.align		4
        /*005c*/ 	.byte	0x04, 0x0a
        /*005e*/ 	.short	(.L_155 - .L_154)
	.align		4
.L_154:
        /*0060*/ 	.word	index@(.nv.constant0._Z20verify_value_recordsPm)
        /*0064*/ 	.short	0x0380
        /*0066*/ 	.short	0x0008


	//----- nvinfo : EIATTR_SW_WAR
	.align		4
.L_155:
        /*0068*/ 	.byte	0x04, 0x36
        /*006a*/ 	.short	(.L_157 - .L_156)
.L_156:
        /*006c*/ 	.word	0x00000008
.L_157:


//--------------------- .nv.info._Z18verify_key_recordsP15custom_key_type --------------------------
	.section	.nv.info._Z18verify_key_recordsP15custom_key_type,"",@"SHT_CUDA_INFO"
	.sectionflags	@""
	.align	4


	//----- nvinfo : EIATTR_CUDA_API_VERSION
	.align		4
        /*0000*/ 	.byte	0x04, 0x37
        /*0002*/ 	.short	(.L_159 - .L_158)
.L_158:
        /*0004*/ 	.word	0x00000082


	//----- nvinfo : EIATTR_KPARAM_INFO
	.align		4
.L_159:
        /*0008*/ 	.byte	0x04, 0x17
        /*000a*/ 	.short	(.L_161 - .L_160)
.L_160:
        /*000c*/ 	.word	0x00000000
        /*0010*/ 	.short	0x0000
        /*0012*/ 	.short	0x0000
        /*0014*/ 	.byte	0x00, 0xf5, 0x21, 0x00


	//----- nvinfo : EIATTR_SPARSE_MMA_MASK
	.align		4
.L_161:
        /*0018*/ 	.byte	0x03, 0x50
        /*001a*/ 	.short	0x0000


	//----- nvinfo : EIATTR_MAXREG_COUNT
	.align		4
        /*001c*/ 	.byte	0x03, 0x1b
        /*001e*/ 	.short	0x00ff


	//----- nvinfo : EIATTR_EXTERNS
	.align		4
        /*0020*/ 	.byte	0x04, 0x0f
        /*0022*/ 	.short	(.L_163 - .L_162)


	//   ....[0]....
	.align		4
.L_162:
        /*0024*/ 	.word	index@(vprintf)


	//----- nvinfo : EIATTR_MERCURY_ISA_VERSION
	.align		4
.L_163:
        /*0028*/ 	.byte	0x03, 0x5f
        /*002a*/ 	.short	0x0101


	//----- nvinfo : EIATTR_VRC_CTA_INIT_COUNT
	.align		4
        /*002c*/ 	.byte	0x02, 0x4a
	.zero		1
	.zero		1


	//----- nvinfo : EIATTR_SYSCALL_OFFSETS
	.align		4
        /*0030*/ 	.byte	0x04, 0x46
        /*0032*/ 	.short	(.L_165 - .L_164)


	//   ....[0]....
.L_164:
        /*0034*/ 	.word	0x000000e0


	//   ....[1]....
        /*0038*/ 	.word	0x00000190


	//   ....[2]....
        /*003c*/ 	.word	0x00000240


	//   ....[3]....
        /*0040*/ 	.word	0x000002f0


	//   ....[4]....
        /*0044*/ 	.word	0x000003a0


	//   ....[5]....
        /*0048*/ 	.word	0x00000450


	//   ....[6]....
        /*004c*/ 	.word	0x000004c0


	//----- nvinfo : EIATTR_EXIT_INSTR_OFFSETS
	.align		4
.L_165:
        /*0050*/ 	.byte	0x04, 0x1c
        /*0052*/ 	.short	(.L_167 - .L_166)


	//   ....[0]....
.L_166:
        /*0054*/ 	.word	0x000004d0


	//----- nvinfo : EIATTR_CBANK_PARAM_SIZE
	.align		4
.L_167:
        /*0058*/ 	.byte	0x03, 0x19
        /*005a*/ 	.short	0x0008


	//----- nvinfo : EIATTR_PARAM_CBANK
	.align		4
        /*005c*/ 	.byte	0x04, 0x0a
        /*005e*/ 	.short	(.L_169 - .L_168)
	.align		4
.L_168:
        /*0060*/ 	.word	index@(.nv.constant0._Z18verify_key_recordsP15custom_key_type)
        /*0064*/ 	.short	0x0380
        /*0066*/ 	.short	0x0008


	//----- nvinfo : EIATTR_SW_WAR
	.align		4
.L_169:
        /*0068*/ 	.byte	0x04, 0x36
        /*006a*/ 	.short	(.L_171 - .L_170)
.L_170:
        /*006c*/ 	.word	0x00000008
.L_171:


//--------------------- .nv.info._Z18create_key_recordsP15custom_key_typem --------------------------
	.section	.nv.info._Z18create_key_recordsP15custom_key_typem,"",@"SHT_CUDA_INFO"
	.sectionflags	@""
	.align	4


	//----- nvinfo : EIATTR_CUDA_API_VERSION
	.align		4
        /*0000*/ 	.byte	0x04, 0x37
        /*0002*/ 	.short	(.L_173 - .L_172)
.L_172:
        /*0004*/ 	.word	0x00000082


	//----- nvinfo : EIATTR_KPARAM_INFO
	.align		4
.L_173:
        /*0008*/ 	.byte	0x04, 0x17
        /*000a*/ 	.short	(.L_175 - .L_174)
.L_174:
        /*000c*/ 	.word	0x00000000
        /*0010*/ 	.short	0x0001
        /*0012*/ 	.short	0x0008
        /*0014*/ 	.byte	0x00, 0xf0, 0x21, 0x00


	//----- nvinfo : EIATTR_KPARAM_INFO
	.align		4
.L_175:
        /*0018*/ 	.byte	0x04, 0x17
        /*001a*/ 	.short	(.L_177 - .L_176)
.L_176:
        /*001c*/ 	.word	0x00000000
        /*0020*/ 	.short	0x0000
        /*0022*/ 	.short	0x0000
        /*0024*/ 	.byte	0x00, 0xf5, 0x21, 0x00


	//----- nvinfo : EIATTR_SPARSE_MMA_MASK
	.align		4
.L_177:
        /*0028*/ 	.byte	0x03, 0x50
        /*002a*/ 	.short	0x0000


	//----- nvinfo : EIATTR_MAXREG_COUNT
	.align		4
        /*002c*/ 	.byte	0x03, 0x1b
        /*002e*/ 	.short	0x00ff


	//----- nvinfo : EIATTR_MERCURY_ISA_VERSION
	.align		4
        /*0030*/ 	.byte	0x03, 0x5f
        /*0032*/ 	.short	0x0101


	//----- nvinfo : EIATTR_VRC_CTA_INIT_COUNT
	.align		4
        /*0034*/ 	.byte	0x02, 0x4a
	.zero		1
	.zero		1


	//----- nvinfo : EIATTR_EXIT_INSTR_OFFSETS
	.align		4
        /*0038*/ 	.byte	0x04, 0x1c
        /*003a*/ 	.short	(.L_179 - .L_178)


	//   ....[0]....
.L_178:
        /*003c*/ 	.word	0x000000a0


	//   ....[1]....
        /*0040*/ 	.word	0x00000180


	//----- nvinfo : EIATTR_CRS_STACK_SIZE
	.align		4
.L_179:
        /*0044*/ 	.byte	0x04, 0x1e
        /*0046*/ 	.short	(.L_181 - .L_180)
.L_180:
        /*0048*/ 	.word	0x00000000


	//----- nvinfo : EIATTR_CBANK_PARAM_SIZE
	.align		4
.L_181:
        /*004c*/ 	.byte	0x03, 0x19
        /*004e*/ 	.short	0x0010


	//----- nvinfo : EIATTR_PARAM_CBANK
	.align		4
        /*0050*/ 	.byte	0x04, 0x0a
        /*0052*/ 	.short	(.L_183 - .L_182)
	.align		4
.L_182:
        /*0054*/ 	.word	index@(.nv.constant0._Z18create_key_recordsP15custom_key_typem)
        /*0058*/ 	.short	0x0380
        /*005a*/ 	.short	0x0010


	//----- nvinfo : EIATTR_SW_WAR
	.align		4
.L_183:
        /*005c*/ 	.byte	0x04, 0x36
        /*005e*/ 	.short	(.L_185 - .L_184)
.L_184:
        /*0060*/ 	.word	0x00000008
.L_185:


//--------------------- .nv.callgraph             --------------------------
	.section	.nv.callgraph,"",@"SHT_CUDA_CALLGRAPH"
	.align	4
	.sectionentsize	8
	.align		4
        /*0000*/ 	.word	0x00000000
	.align		4
        /*0004*/ 	.word	0xffffffff
	.align		4
        /*0008*/ 	.word	index@(_ZN3cub18CUB_300001_SM_10006detail6reduce23DeviceReduceByKeyKernelINS1_13reduce_by_key10policy_hubI23CustomReductionOperatorm15custom_key_typeE10Policy1000EPS7_SA_PmSB_SB_NS0_24ReduceByKeyScanTileStateImyLb0EEEN4cuda3std3__48equal_toIvEES6_ymEEvT0_T1_T2_T3_T4_T5_iT6_T7_T8_)
	.align		4
        /*000c*/ 	.word	index@(__assertfail)
	.align		4
        /*0010*/ 	.word	index@(_Z20verify_value_recordsPm)
	.align		4
        /*0014*/ 	.word	index@(vprintf)
	.align		4
        /*0018*/ 	.word	index@(_Z18verify_key_recordsP15custom_key_type)
	.align		4
        /*001c*/ 	.word	index@(vprintf)
	.align		4
        /*0020*/ 	.word	0x00000000
	.align		4
        /*0024*/ 	.word	0xfffffffe
	.align		4
        /*0028*/ 	.word	0x00000000
	.align		4
        /*002c*/ 	.word	0xfffffffd
	.align		4
        /*0030*/ 	.word	0x00000000
	.align		4
        /*0034*/ 	.word	0xfffffffc


//--------------------- .nv.constant4             --------------------------
	.section	.nv.constant4,"a",@progbits
	.align	8
	.align		8
.nv.constant4:
        /*0000*/ 	.dword	__assertfail
	.align		8
        /*0008*/ 	.dword	__unnamed_1
	.align		8
        /*0010*/ 	.dword	_ZN34_INTERNAL_95de85a7_4_k_cu_bf8637044cuda3std3__45__cpo5beginE
	.align		8
        /*0018*/ 	.dword	_ZN34_INTERNAL_95de85a7_4_k_cu_bf8637044cuda3std3__45__cpo3endE
	.align		8
        /*0020*/ 	.dword	_ZN34_INTERNAL_95de85a7_4_k_cu_bf8637044cuda3std3__45__cpo6cbeginE
	.align		8
        /*0028*/ 	.dword	_ZN34_INTERNAL_95de85a7_4_k_cu_bf8637044cuda3std3__45__cpo4cendE
	.align		8
        /*0030*/ 	.dword	_ZN34_INTERNAL_95de85a7_4_k_cu_bf8637044cuda3std3__45__cpo6rbeginE
	.align		8
        /*0038*/ 	.dword	_ZN34_INTERNAL_95de85a7_4_k_cu_bf8637044cuda3std3__45__cpo4rendE
	.align		8
        /*0040*/ 	.dword	_ZN34_INTERNAL_95de85a7_4_k_cu_bf8637044cuda3std3__45__cpo7crbeginE
	.align		8
        /*0048*/ 	.dword	_ZN34_INTERNAL_95de85a7_4_k_cu_bf8637044cuda3std3__45__cpo5crendE
	.align		8
        /*0050*/ 	.dword	_ZN34_INTERNAL_95de85a7_4_k_cu_bf8637044cuda3std3__436_GLOBAL__N__95de85a7_4_k_cu_bf8637046ignoreE
	.align		8
        /*0058*/ 	.dword	_ZN34_INTERNAL_95de85a7_4_k_cu_bf8637044cuda3std3__419piecewise_constructE
	.align		8
        /*0060*/ 	.dword	_ZN34_INTERNAL_95de85a7_4_k_cu_bf8637044cuda3std3__48in_placeE
	.align		8
        /*0068*/ 	.dword	_ZN34_INTERNAL_95de85a7_4_k_cu_bf8637044cuda3std3__420unreachable_sentinelE
	.align		8
        /*0070*/ 	.dword	_ZN34_INTERNAL_95de85a7_4_k_cu_bf8637044cuda3std3__47nulloptE
	.align		8
        /*0078*/ 	.dword	_ZN34_INTERNAL_95de85a7_4_k_cu_bf8637044cuda3std3__48unexpectE
	.align		8
        /*0080*/ 	.dword	_ZN34_INTERNAL_95de85a7_4_k_cu_bf8637044cuda3std6ranges3__45__cpo4swapE
	.align		8
        /*0088*/ 	.dword	_ZN34_INTERNAL_95de85a7_4_k_cu_bf8637044cuda3std6ranges3__45__cpo9iter_moveE
	.align		8
        /*0090*/ 	.dword	_ZN34_INTERNAL_95de85a7_4_k_cu_bf8637044cuda3std6ranges3__45__cpo5beginE
	.align		8
        /*0098*/ 	.dword	_ZN34_INTERNAL_95de85a7_4_k_cu_bf8637044cuda3std6ranges3__45__cpo3endE
	.align		8
        /*00a0*/ 	.dword	_ZN34_INTERNAL_95de85a7_4_k_cu_bf8637044cuda3std6ranges3__45__cpo6cbeginE
	.align		8
        /*00a8*/ 	.dword	_ZN34_INTERNAL_95de85a7_4_k_cu_bf8637044cuda3std6ranges3__45__cpo4cendE
	.align		8
        /*00b0*/ 	.dword	_ZN34_INTERNAL_95de85a7_4_k_cu_bf8637044cuda3std6ranges3__45__cpo7advanceE
	.align		8
        /*00b8*/ 	.dword	_ZN34_INTERNAL_95de85a7_4_k_cu_bf8637044cuda3std6ranges3__45__cpo9iter_swapE
	.align		8
        /*00c0*/ 	.dword	_ZN34_INTERNAL_95de85a7_4_k_cu_bf8637044cuda3std6ranges3__45__cpo4nextE
	.align		8
        /*00c8*/ 	.dword	_ZN34_INTERNAL_95de85a7_4_k_cu_bf8637044cuda3std6ranges3__45__cpo4prevE
	.align		8
        /*00d0*/ 	.dword	_ZN34_INTERNAL_95de85a7_4_k_cu_bf8637044cuda3std6ranges3__45__cpo4dataE
	.align		8
        /*00d8*/ 	.dword	_ZN34_INTERNAL_95de85a7_4_k_cu_bf8637044cuda3std6ranges3__45__cpo5cdataE
	.align		8
        /*00e0*/ 	.dword	_ZN34_INTERNAL_95de85a7_4_k_cu_bf8637044cuda3std6ranges3__45__cpo4sizeE
	.align		8
        /*00e8*/ 	.dword	_ZN34_INTERNAL_95de85a7_4_k_cu_bf8637044cuda3std6ranges3__45__cpo5ssizeE
	.align		8
        /*00f0*/ 	.dword	_ZN34_INTERNAL_95de85a7_4_k_cu_bf8637044cuda3std6ranges3__45__cpo8distanceE
	.align		8
        /*00f8*/ 	.dword	_ZN34_INTERNAL_95de85a7_4_k_cu_bf8637046thrust24THRUST_300001_SM_1000_NS6system6detail10sequential3seqE
	.align		8
        /*0100*/ 	.dword	_ZN34_INTERNAL_95de85a7_4_k_cu_bf8637046thrust24THRUST_300001_SM_1000_NS12placeholders2_1E
	.align		8
        /*0108*/ 	.dword	_ZN34_INTERNAL_95de85a7_4_k_cu_bf8637046thrust24THRUST_300001_SM_1000_NS12placeholders2_2E
	.align		8
        /*0110*/ 	.dword	_ZN34_INTERNAL_95de85a7_4_k_cu_bf8637046thrust24THRUST_300001_SM_1000_NS12placeholders2_3E
	.align		8
        /*0118*/ 	.dword	_ZN34_INTERNAL_95de85a7_4_k_cu_bf8637046thrust24THRUST_300001_SM_1000_NS12placeholders2_4E
	.align		8
        /*0120*/ 	.dword	_ZN34_INTERNAL_95de85a7_4_k_cu_bf8637046thrust24THRUST_300001_SM_1000_NS12placeholders2_5E
	.align		8
        /*0128*/ 	.dword	_ZN34_INTERNAL_95de85a7_4_k_cu_bf8637046thrust24THRUST_300001_SM_1000_NS12placeholders2_6E
	.align		8
        /*0130*/ 	.dword	_ZN34_INTERNAL_95de85a7_4_k_cu_bf8637046thrust24THRUST_300001_SM_1000_NS12placeholders2_7E
	.align		8
        /*0138*/ 	.dword	_ZN34_INTERNAL_95de85a7_4_k_cu_bf8637046thrust24THRUST_300001_SM_1000_NS12placeholders2_8E
	.align		8
        /*0140*/ 	.dword	_ZN34_INTERNAL_95de85a7_4_k_cu_bf8637046thrust24THRUST_300001_SM_1000_NS12placeholders2_9E
	.align		8
        /*0148*/ 	.dword	_ZN34_INTERNAL_95de85a7_4_k_cu_bf8637046thrust24THRUST_300001_SM_1000_NS12placeholders3_10E
	.align		8
        /*0150*/ 	.dword	$str
	.align		8
        /*0158*/ 	.dword	$str$1
	.align		8
        /*0160*/ 	.dword	$str$2
	.align		8
        /*0168*/ 	.dword	$str$3
	.align		8
        /*0170*/ 	.dword	$str$4
	.align		8
        /*0178*/ 	.dword	$str$5
	.align		8
        /*0180*/ 	.dword	$str$6
	.align		8
        /*0188*/ 	.dword	vprintf


//--------------------- .text._ZN3cub18CUB_300001_SM_10006detail6reduce23DeviceReduceByKeyKernelINS1_13reduce_by_key10policy_hubI23CustomReductionOperatorm15custom_key_typeE10Policy1000EPS7_SA_PmSB_SB_NS0_24ReduceByKeyScanTileStateImyLb0EEEN4cuda3std3__48equal_toIvEES6_ymEEvT0_T1_T2_T3_T4_T5_iT6_T7_T8_ --------------------------
	.section	.text._ZN3cub18CUB_300001_SM_10006detail6reduce23DeviceReduceByKeyKernelINS1_13reduce_by_key10policy_hubI23CustomReductionOperatorm15custom_key_typeE10Policy1000EPS7_SA_PmSB_SB_NS0_24ReduceByKeyScanTileStateImyLb0EEEN4cuda3std3__48equal_toIvEES6_ymEEvT0_T1_T2_T3_T4_T5_iT6_T7_T8_,"ax",@progbits
	.align	128
        .global         _ZN3cub18CUB_300001_SM_10006detail6reduce23DeviceReduceByKeyKernelINS1_13reduce_by_key10policy_hubI23CustomReductionOperatorm15custom_key_typeE10Policy1000EPS7_SA_PmSB_SB_NS0_24ReduceByKeyScanTileStateImyLb0EEEN4cuda3std3__48equal_toIvEES6_ymEEvT0_T1_T2_T3_T4_T5_iT6_T7_T8_
        .type           _ZN3cub18CUB_300001_SM_10006detail6reduce23DeviceReduceByKeyKernelINS1_13reduce_by_key10policy_hubI23CustomReductionOperatorm15custom_key_typeE10Policy1000EPS7_SA_PmSB_SB_NS0_24ReduceByKeyScanTileStateImyLb0EEEN4cuda3std3__48equal_toIvEES6_ymEEvT0_T1_T2_T3_T4_T5_iT6_T7_T8_,@function
        .size           _ZN3cub18CUB_300001_SM_10006detail6reduce23DeviceReduceByKeyKernelINS1_13reduce_by_key10policy_hubI23CustomReductionOperatorm15custom_key_typeE10Policy1000EPS7_SA_PmSB_SB_NS0_24ReduceByKeyScanTileStateImyLb0EEEN4cuda3std3__48equal_toIvEES6_ymEEvT0_T1_T2_T3_T4_T5_iT6_T7_T8_,(.L_x_1057 - _ZN3cub18CUB_300001_SM_10006detail6reduce23DeviceReduceByKeyKernelINS1_13reduce_by_key10policy_hubI23CustomReductionOperatorm15custom_key_typeE10Policy1000EPS7_SA_PmSB_SB_NS0_24ReduceByKeyScanTileStateImyLb0EEEN4cuda3std3__48equal_toIvEES6_ymEEvT0_T1_T2_T3_T4_T5_iT6_T7_T8_)
        .other          _ZN3cub18CUB_300001_SM_10006detail6reduce23DeviceReduceByKeyKernelINS1_13reduce_by_key10policy_hubI23CustomReductionOperatorm15custom_key_typeE10Policy1000EPS7_SA_PmSB_SB_NS0_24ReduceByKeyScanTileStateImyLb0EEEN4cuda3std3__48equal_toIvEES6_ymEEvT0_T1_T2_T3_T4_T5_iT6_T7_T8_,@"STO_CUDA_ENTRY STV_DEFAULT"
_ZN3cub18CUB_300001_SM_10006detail6reduce23DeviceReduceByKeyKernelINS1_13reduce_by_key10policy_hubI23CustomReductionOperatorm15custom_key_typeE10Policy1000EPS7_SA_PmSB_SB_NS0_24ReduceByKeyScanTileStateImyLb0EEEN4cuda3std3__48equal_toIvEES6_ymEEvT0_T1_T2_T3_T4_T5_iT6_T7_T8_:
.text._ZN3cub18CUB_300001_SM_10006detail6reduce23DeviceReduceByKeyKernelINS1_13reduce_by_key10policy_hubI23CustomReductionOperatorm15custom_key_typeE10Policy1000EPS7_SA_PmSB_SB_NS0_24ReduceByKeyScanTileStateImyLb0EEEN4cuda3std3__48equal_toIvEES6_ymEEvT0_T1_T2_T3_T4_T5_iT6_T7_T8_:
[----:B------:R-:W0:Y:S08]  /*0000*/  LDC R1, c[0x0][0x37c] ;  /* 0x0000df00ff017b82 */ /* 0x000e300000000800 */
[----:B------:R-:W1:Y:S01]  /*0010*/  S2UR UR38, SR_CTAID.X ;  /* 0x00000000002679c3 */ /* 0x000e620000002500 */
[----:B------:R-:W2:Y:S01]  /*0020*/  LDCU.64 UR4, c[0x0][0x3d8] ;  /* 0x00007b00ff0477ac */ /* 0x000ea20008000a00 */
[----:B------:R-:W3:Y:S06]  /*0030*/  LDCU.64 UR36, c[0x0][0x358] ;  /* 0x00006b00ff2477ac */ /* 0x000eec0008000a00 */
[----:B------:R-:W1:Y:S02]  /*0040*/  LDC R70, c[0x0][0x3c0] ;  /* 0x0000f000ff467b82 */ /* 0x000e640000000800 */
[----:B-1----:R-:W-:-:S04]  /*0050*/  VIADD R70, R70, UR38 ;  /* 0x0000002646467c36 */ /* 0x002fc80008000000 */
[----:B------:R-:W-:-:S03]  /*0060*/  IMAD.WIDE R4, R70, 0x300, RZ ;  /* 0x0000030046047825 */ /* 0x000fc600078e02ff */
[----:B--2---:R-:W-:-:S04]  /*0070*/  IADD3 R18, P0, PT, -R4, UR4, RZ ;  /* 0x0000000404127c10 */ /* 0x004fc8000ff1e1ff */
[----:B------:R-:W-:Y:S02]  /*0080*/  IADD3.X R16, PT, PT, ~R5, UR5, RZ, P0, !PT ;  /* 0x0000000505107c10 */ /* 0x000fe400087fe5ff */
[----:B------:R-:W-:-:S04]  /*0090*/  ISETP.GE.U32.AND P0, PT, R18, 0x301, PT ;  /* 0x000003011200780c */ /* 0x000fc80003f06070 */
[----:B------:R-:W-:-:S13]  /*00a0*/  ISETP.GE.U32.AND.EX P0, PT, R16, RZ, PT, P0 ;  /* 0x000000ff1000720c */ /* 0x000fda0003f06100 */
[----:B0--3--:R-:W-:Y:S05]  /*00b0*/  @!P0 BRA `(.L_x_0) ;  /* 0x00000124009c8947 */ /* 0x009fea0003800000 */
[----:B------:R-:W0:Y:S01]  /*00c0*/  S2R R19, SR_TID.X ;  /* 0x0000000000137919 */ /* 0x000e220000002100 */
[----:B------:R-:W1:Y:S01]  /*00d0*/  LDCU.64 UR4, c[0x0][0x380] ;  /* 0x00007000ff0477ac */ /* 0x000e620008000a00 */
[----:B0-----:R-:W-:-:S05]  /*00e0*/  IMAD R3, R19, 0x6, RZ ;  /* 0x0000000613037824 */ /* 0x001fca00078e02ff */
[----:B------:R-:W-:-:S05]  /*00f0*/  IADD3 R6, P0, PT, R3, R4, RZ ;  /* 0x0000000403067210 */ /* 0x000fca0007f1e0ff */
[----:B------:R-:W-:Y:S02]  /*0100*/  IMAD.X R5, RZ, RZ, R5, P0 ;  /* 0x000000ffff057224 */ /* 0x000fe400000e0605 */
[----:B------:R-:W-:-:S03]  /*0110*/  IMAD.SHL.U32 R0, R6, 0x8, RZ ;  /* 0x0000000806007824 */ /* 0x000fc600078e00ff */
[----:B------:R-:W-:Y:S02]  /*0120*/  SHF.L.U64.HI R6, R6, 0x3, R5 ;  /* 0x0000000306067819 */ /* 0x000fe40000010205 */
[----:B-1----:R-:W-:-:S04]  /*0130*/  IADD3 R4, P0, PT, R0, UR4, RZ ;  /* 0x0000000400047c10 */ /* 0x002fc8000ff1e0ff */
[----:B------:R-:W-:-:S05]  /*0140*/  IADD3.X R5, PT, PT, R6, UR5, RZ, P0, !PT ;  /* 0x0000000506057c10 */ /* 0x000fca00087fe4ff */
[----:B------:R0:W5:Y:S04]  /*0150*/  LDG.E.64 R2, desc[UR36][R4.64+0x28] ;  /* 0x0000282404027981 */ /* 0x000168000c1e1b00 */
[----:B------:R0:W5:Y:S04]  /*0160*/  LDG.E.64 R44, desc[UR36][R4.64+0x8] ;  /* 0x00000824042c7981 */ /* 0x000168000c1e1b00 */
[----:B------:R0:W5:Y:S04]  /*0170*/  LDG.E.64 R40, desc[UR36][R4.64+0x10] ;  /* 0x0000102404287981 */ /* 0x000168000c1e1b00 */
[----:B------:R0:W5:Y:S04]  /*0180*/  LDG.E.64 R36, desc[UR36][R4.64+0x18] ;  /* 0x0000182404247981 */ /* 0x000168000c1e1b00 */
[----:B------:R0:W5:Y:S04]  /*0190*/  LDG.E.64 R32, desc[UR36][R4.64+0x20] ;  /* 0x0000202404207981 */ /* 0x000168000c1e1b00 */
[----:B------:R0:W5:Y:S01]  /*01a0*/  LDG.E.64 R28, desc[UR36][R4.64] ;  /* 0x00000024041c7981 */ /* 0x000162000c1e1b00 */
[----:B------:R-:W-:Y:S01]  /*01b0*/  ISETP.NE.AND P0, PT, R19, RZ, PT ;  /* 0x000000ff1300720c */ /* 0x000fe20003f05270 */
[----:B------:R-:W-:-:S12]  /*01c0*/  BSSY.RECONVERGENT B0, `(.L_x_1) ;  /* 0x0000009000007945 */ /* 0x000fd80003800200 */
[----:B0-----:R-:W-:Y:S05]  /*01d0*/  @P0 BRA `(.L_x_2) ;  /* 0x00000000001c0947 */ /* 0x001fea0003800000 */
[----:B------:R-:W-:Y:S01]  /*01e0*/  ISETP.NE.AND P0, PT, R70, RZ, PT ;  /* 0x000000ff4600720c */ /* 0x000fe20003f05270 */
[----:B-----5:R-:W-:Y:S02]  /*01f0*/  IMAD.MOV.U32 R24, RZ, RZ, R28 ;  /* 0x000000ffff187224 */ /* 0x020fe400078e001c */
[----:B------:R-:W-:-:S10]  /*0200*/  IMAD.MOV.U32 R25, RZ, RZ, R29 ;  /* 0x000000ffff197224 */ /* 0x000fd400078e001d */
[----:B------:R-:W-:Y:S05]  /*0210*/  @!P0 BRA `(.L_x_2) ;  /* 0x00000000000c8947 */ /* 0x000fea0003800000 */
[----:B------:R-:W0:Y:S02]  /*0220*/  LDC.64 R24, c[0x0][0x380] ;  /* 0x0000e000ff187b82 */ /* 0x000e240000000a00 */
[----:B0-----:R-:W-:-:S06]  /*0230*/  IMAD.WIDE R24, R70, 0x1800, R24 ;  /* 0x0000180046187825 */ /* 0x001fcc00078e0218 */
[----:B------:R-:W5:Y:S02]  /*0240*/  LDG.E.64 R24, desc[UR36][R24.64+-0x8] ;  /* 0xfffff82418187981 */ /* 0x000f64000c1e1b00 */
.L_x_2:
[----:B------:R-:W-:Y:S05]  /*0250*/  BSYNC.RECONVERGENT B0 ;  /* 0x0000000000007941 */ /* 0x000fea0003800200 */
.L_x_1:
[----:B------:R-:W0:Y:S02]  /*0260*/  LDCU.64 UR4, c[0x0][0x390] ;  /* 0x00007200ff0477ac */ /* 0x000e240008000a00 */
[----:B0-----:R-:W-:Y:S01]  /*0270*/  IADD3 R4, P0, PT, R0, UR4, RZ ;  /* 0x0000000400047c10 */ /* 0x001fe2000ff1e0ff */
[----:B------:R-:W0:Y:S03]  /*0280*/  S2UR UR4, SR_CgaCtaId ;  /* 0x00000000000479c3 */ /* 0x000e260000008800 */
[----:B------:R-:W-:-:S05]  /*0290*/  IADD3.X R5, PT, PT, R6, UR5, RZ, P0, !PT ;  /* 0x0000000506057c10 */ /* 0x000fca00087fe4ff */
[----:B------:R-:W-:Y:S06]  /*02a0*/  BAR.SYNC.DEFER_BLOCKING 0x0 ;  /* 0x0000000000007b1d */ /* 0x000fec0000010000 */
[----:B------:R-:W-:Y:S01]  /*02b0*/  UMOV UR38, 0x400 ;  /* 0x0000040000267882 */ /* 0x000fe20000000000 */
[----:B------:R-:W5:Y:S04]  /*02c0*/  LDG.E.64 R30, desc[UR36][R4.64] ;  /* 0x00000024041e7981 */ /* 0x000f68000c1e1b00 */
[----:B------:R-:W5:Y:S04]  /*02d0*/  LDG.E.64 R46, desc[UR36][R4.64+0x8] ;  /* 0x00000824042e7981 */ /* 0x000f68000c1e1b00 */
[----:B------:R-:W5:Y:S04]  /*02e0*/  LDG.E.64 R42, desc[UR36][R4.64+0x10] ;  /* 0x00001024042a7981 */ /* 0x000f68000c1e1b00 */
[----:B------:R-:W5:Y:S04]  /*02f0*/  LDG.E.64 R38, desc[UR36][R4.64+0x18] ;  /* 0x0000182404267981 */ /* 0x000f68000c1e1b00 */
[----:B------:R-:W5:Y:S04]  /*0300*/  LDG.E.64 R34, desc[UR36][R4.64+0x20] ;  /* 0x0000202404227981 */ /* 0x000f68000c1e1b00 */
[----:B------:R1:W5:Y:S01]  /*0310*/  LDG.E.64 R26, desc[UR36][R4.64+0x28] ;  /* 0x00002824041a7981 */ /* 0x000362000c1e1b00 */
[----:B0-----:R-:W-:Y:S01]  /*0320*/  ULEA UR38, UR4, UR38, 0x18 ;  /* 0x0000002604267291 */ /* 0x001fe2000f8ec0ff */
[----:B------:R-:W-:Y:S01]  /*0330*/  ISETP.NE.AND P0, PT, R19, RZ, PT ;  /* 0x000000ff1300720c */ /* 0x000fe20003f05270 */
[----:B------:R-:W-:Y:S01]  /*0340*/  BSSY B9, `(.L_x_3) ;  /* 0x0001107000097945 */ /* 0x000fe20003800000 */
[----:B-----5:R-:W-:Y:S01]  /*0350*/  SHF.R.U32.HI R23, RZ, 0x3, R29 ;  /* 0x00000003ff177819 */ /* 0x020fe2000001161d */
[----:B------:R-:W-:Y:S01]  /*0360*/  IMAD.MOV.U32 R22, RZ, RZ, RZ ;  /* 0x000000ffff167224 */ /* 0x000fe200078e00ff */
[----:B------:R-:W-:-:S02]  /*0370*/  SHF.R.U32.HI R51, RZ, 0x3, R45 ;  /* 0x00000003ff337819 */ /* 0x000fc4000001162d */
[----:B------:R-:W-:Y:S01]  /*0380*/  LEA R17, R19, UR38, 0x3 ;  /* 0x0000002613117c11 */ /* 0x000fe2000f8e18ff */
[----:B------:R-:W-:Y:S01]  /*0390*/  BAR.SYNC.DEFER_BLOCKING 0x0 ;  /* 0x0000000000007b1d */ /* 0x000fe20000010000 */
[----:B------:R-:W-:Y:S01]  /*03a0*/  IMAD.WIDE.U32 R6, R23, -0x1cac0831, RZ ;  /* 0xe353f7cf17067825 */ /* 0x000fe200078e00ff */
[----:B------:R-:W-:Y:S02]  /*03b0*/  SHF.R.U64 R13, R28, 0x3, R29 ;  /* 0x000000031c0d7819 */ /* 0x000fe4000000121d */
[----:B------:R-:W-:Y:S01]  /*03c0*/  SHF.R.U64 R11, R44, 0x3, R45 ;  /* 0x000000032c0b7819 */ /* 0x000fe2000000122d */
[----:B------:R-:W-:Y:S01]  /*03d0*/  IMAD.WIDE.U32 R8, R51, -0x1cac0831, RZ ;  /* 0xe353f7cf33087825 */ /* 0x000fe200078e00ff */
[--C-:B------:R-:W-:Y:S02]  /*03e0*/  SHF.R.U32.HI R49, RZ, 0x3, R41.reuse ;  /* 0x00000003ff317819 */ /* 0x100fe40000011629 */
[----:B------:R-:W-:Y:S01]  /*03f0*/  SHF.R.U64 R21, R40, 0x3, R41 ;  /* 0x0000000328157819 */ /* 0x000fe20000001229 */
[----:B------:R-:W-:Y:S01]  /*0400*/  IMAD.WIDE.U32 R6, P1, R13, 0x20c49ba5, R6 ;  /* 0x20c49ba50d067825 */ /* 0x000fe20007820006 */
[----:B------:R-:W-:-:S03]  /*0410*/  LOP3.LUT P4, RZ, R70, R19, RZ, 0xfc, !PT ;  /* 0x0000001346ff7212 */ /* 0x000fc6000788fcff */
[----:B-1----:R-:W-:-:S04]  /*0420*/  IMAD.WIDE.U32 R4, R13, -0x1cac0831, RZ ;  /* 0xe353f7cf0d047825 */ /* 0x002fc800078e00ff */
[----:B------:R-:W-:-:S04]  /*0430*/  IMAD.WIDE.U32 R12, P2, R11, 0x20c49ba5, R8 ;  /* 0x20c49ba50b0c7825 */ /* 0x000fc80007840008 */
[----:B------:R-:W-:Y:S01]  /*0440*/  IMAD.WIDE.U32 R10, R11, -0x1cac0831, RZ ;  /* 0xe353f7cf0b0a7825 */ /* 0x000fe200078e00ff */
[----:B------:R-:W-:Y:S03]  /*0450*/  STS.64 [R17+0x498], R2 ;  /* 0x0004980211007388 */ /* 0x000fe60000000a00 */
[----:B------:R-:W-:Y:S01]  /*0460*/  IMAD.WIDE.U32 R14, R49, -0x1cac0831, RZ ;  /* 0xe353f7cf310e7825 */ /* 0x000fe200078e00ff */
[----:B------:R-:W-:Y:S03]  /*0470*/  BAR.SYNC.DEFER_BLOCKING 0x0 ;  /* 0x0000000000007b1d */ /* 0x000fe60000010000 */
[----:B------:R-:W-:Y:S01]  /*0480*/  IMAD.X R9, RZ, RZ, RZ, P1 ;  /* 0x000000ffff097224 */ /* 0x000fe200008e06ff */
[----:B------:R-:W-:Y:S01]  /*0490*/  IADD3 RZ, P1, PT, R11, R12, RZ ;  /* 0x0000000c0bff7210 */ /* 0x000fe20007f3e0ff */
[----:B------:R-:W-:-:S02]  /*04a0*/  IMAD.MOV.U32 R8, RZ, RZ, R7 ;  /* 0x000000ffff087224 */ /* 0x000fc400078e0007 */
[----:B------:R-:W-:Y:S02]  /*04b0*/  IMAD.X R7, RZ, RZ, RZ, P2 ;  /* 0x000000ffff077224 */ /* 0x000fe400010e06ff */
[----:B------:R-:W-:-:S04]  /*04c0*/  IMAD.WIDE.U32 R14, P2, R21, 0x20c49ba5, R14 ;  /* 0x20c49ba5150e7825 */ /* 0x000fc8000784000e */
[----:B------:R-:W-:Y:S01]  /*04d0*/  IMAD.WIDE.U32 R10, R21, -0x1cac0831, RZ ;  /* 0xe353f7cf150a7825 */ /* 0x000fe200078e00ff */
[----:B------:R-:W-:Y:S01]  /*04e0*/  SHF.R.U32.HI R21, RZ, 0x3, R33 ;  /* 0x00000003ff157819 */ /* 0x000fe20000011621 */
[----:B------:R0:W1:Y:S01]  /*04f0*/  @P0 LDS.64 R24, [R17+0x490] ;  /* 0x0004900011180984 */ /* 0x0000620000000a00 */
[----:B------:R-:W-:Y:S01]  /*0500*/  IADD3 RZ, P0, PT, R5, R6, RZ ;  /* 0x0000000605ff7210 */ /* 0x000fe20007f1e0ff */
[----:B------:R-:W-:Y:S01]  /*0510*/  IMAD.MOV.U32 R6, RZ, RZ, R13 ;  /* 0x000000ffff067224 */ /* 0x000fe200078e000d */
[----:B------:R-:W-:-:S03]  /*0520*/  SHF.R.U64 R13, R36, 0x3, R37 ;  /* 0x00000003240d7819 */ /* 0x000fc60000001225 */
[----:B------:R-:W-:Y:S01]  /*0530*/  IMAD.WIDE.U32.X R4, R23, 0x20c49ba5, R8, P0 ;  /* 0x20c49ba517047825 */ /* 0x000fe200000e0408 */
[----:B------:R-:W-:Y:S02]  /*0540*/  SHF.R.U32.HI R23, RZ, 0x3, R37 ;  /* 0x00000003ff177819 */ /* 0x000fe40000011625 */
[----:B------:R-:W-:Y:S01]  /*0550*/  IADD3 RZ, P0, PT, R11, R14, RZ ;  /* 0x0000000e0bff7210 */ /* 0x000fe20007f1e0ff */
[----:B------:R-:W-:Y:S01]  /*0560*/  IMAD.WIDE.U32.X R6, R51, 0x20c49ba5, R6, P1 ;  /* 0x20c49ba533067825 */ /* 0x000fe200008e0406 */
[--C-:B------:R-:W-:Y:S02]  /*0570*/  SHF.R.U64 R69, R4, 0x4, R5.reuse ;  /* 0x0000000404457819 */ /* 0x100fe40000001205 */
[----:B------:R-:W-:Y:S01]  /*0580*/  SHF.R.U32.HI R67, RZ, 0x4, R5 ;  /* 0x00000004ff437819 */ /* 0x000fe20000011605 */
[----:B------:R-:W-:Y:S01]  /*0590*/  IMAD.WIDE.U32 R10, R23, -0x1cac0831, RZ ;  /* 0xe353f7cf170a7825 */ /* 0x000fe200078e00ff */
[--C-:B------:R-:W-:Y:S02]  /*05a0*/  SHF.R.U64 R68, R6, 0x4, R7.reuse ;  /* 0x0000000406447819 */ /* 0x100fe40000001207 */
[----:B------:R-:W-:Y:S01]  /*05b0*/  SHF.R.U32.HI R66, RZ, 0x4, R7 ;  /* 0x00000004ff427819 */ /* 0x000fe20000011607 */
[----:B------:R-:W-:Y:S01]  /*05c0*/  IMAD.X R9, RZ, RZ, RZ, P2 ;  /* 0x000000ffff097224 */ /* 0x000fe200010e06ff */
[----:B0-----:R-:W-:Y:S01]  /*05d0*/  SHF.R.U32.HI R17, RZ, 0x3, R3 ;  /* 0x00000003ff117819 */ /* 0x001fe20000011603 */
[----:B------:R-:W-:Y:S01]  /*05e0*/  IMAD.MOV.U32 R8, RZ, RZ, R15 ;  /* 0x000000ffff087224 */ /* 0x000fe200078e000f */
[----:B------:R-:W-:Y:S01]  /*05f0*/  SHF.R.U64 R15, R2, 0x3, R3 ;  /* 0x00000003020f7819 */ /* 0x000fe20000001203 */
[----:B------:R-:W-:-:S04]  /*0600*/  IMAD.WIDE.U32 R6, R13, -0x1cac0831, RZ ;  /* 0xe353f7cf0d067825 */ /* 0x000fc800078e00ff */
[----:B------:R-:W-:Y:S01]  /*0610*/  IMAD.WIDE.U32.X R4, R49, 0x20c49ba5, R8, P0 ;  /* 0x20c49ba531047825 */ /* 0x000fe200000e0408 */
[----:B------:R-:W-:-:S03]  /*0620*/  SHF.R.U64 R9, R32, 0x3, R33 ;  /* 0x0000000320097819 */ /* 0x000fc60000001221 */
[----:B------:R-:W-:Y:S01]  /*0630*/  IMAD.WIDE.U32 R10, P0, R13, 0x20c49ba5, R10 ;  /* 0x20c49ba50d0a7825 */ /* 0x000fe2000780000a */
[--C-:B------:R-:W-:Y:S02]  /*0640*/  SHF.R.U64 R65, R4, 0x4, R5.reuse ;  /* 0x0000000404417819 */ /* 0x100fe40000001205 */
[----:B------:R-:W-:Y:S01]  /*0650*/  SHF.R.U32.HI R63, RZ, 0x4, R5 ;  /* 0x00000004ff3f7819 */ /* 0x000fe20000011605 */
[----:B------:R-:W-:Y:S01]  /*0660*/  IMAD.X R61, RZ, RZ, RZ, P0 ;  /* 0x000000ffff3d7224 */ /* 0x000fe200000e06ff */
[----:B------:R-:W-:Y:S01]  /*0670*/  IADD3 RZ, P0, PT, R7, R10, RZ ;  /* 0x0000000a07ff7210 */ /* 0x000fe20007f1e0ff */
[----:B------:R-:W-:-:S04]  /*0680*/  IMAD.WIDE.U32 R4, R21, -0x1cac0831, RZ ;  /* 0xe353f7cf15047825 */ /* 0x000fc800078e00ff */
[----:B------:R-:W-:Y:S01]  /*0690*/  IMAD.MOV.U32 R60, RZ, RZ, R11 ;  /* 0x000000ffff3c7224 */ /* 0x000fe200078e000b */
[----:B-1----:R-:W-:Y:S01]  /*06a0*/  SHF.R.U32.HI R49, RZ, 0x3, R25 ;  /* 0x00000003ff317819 */ /* 0x002fe20000011619 */
[----:B------:R-:W-:-:S04]  /*06b0*/  IMAD.WIDE.U32 R10, R17, -0x1cac0831, RZ ;  /* 0xe353f7cf110a7825 */ /* 0x000fc800078e00ff */
[----:B------:R-:W-:Y:S01]  /*06c0*/  IMAD.WIDE.U32.X R60, R23, 0x20c49ba5, R60, P0 ;  /* 0x20c49ba5173c7825 */ /* 0x000fe200000e043c */
[----:B------:R-:W-:-:S03]  /*06d0*/  SHF.R.U64 R23, R24, 0x3, R25 ;  /* 0x0000000318177819 */ /* 0x000fc60000001219 */
[C---:B------:R-:W-:Y:S01]  /*06e0*/  IMAD.WIDE.U32 R6, P0, R9.reuse, 0x20c49ba5, R4 ;  /* 0x20c49ba509067825 */ /* 0x040fe20007800004 */
[--C-:B------:R-:W-:Y:S02]  /*06f0*/  SHF.R.U64 R62, R60, 0x4, R61.reuse ;  /* 0x000000043c3e7819 */ /* 0x100fe4000000123d */
[----:B------:R-:W-:Y:S01]  /*0700*/  SHF.R.U32.HI R60, RZ, 0x4, R61 ;  /* 0x00000004ff3c7819 */ /* 0x000fe2000001163d */
[----:B------:R-:W-:-:S04]  /*0710*/  IMAD.WIDE.U32 R4, R9, -0x1cac0831, RZ ;  /* 0xe353f7cf09047825 */ /* 0x000fc800078e00ff */
[----:B------:R-:W-:Y:S01]  /*0720*/  IMAD.WIDE.U32 R2, R49, -0x1cac0831, RZ ;  /* 0xe353f7cf31027825 */ /* 0x000fe200078e00ff */
[----:B------:R-:W-:-:S03]  /*0730*/  IADD3 RZ, P1, PT, R5, R6, RZ ;  /* 0x0000000605ff7210 */ /* 0x000fc60007f3e0ff */
[----:B------:R-:W-:Y:S02]  /*0740*/  IMAD.X R9, RZ, RZ, RZ, P0 ;  /* 0x000000ffff097224 */ /* 0x000fe400000e06ff */
[----:B------:R-:W-:Y:S02]  /*0750*/  IMAD.MOV.U32 R8, RZ, RZ, R7 ;  /* 0x000000ffff087224 */ /* 0x000fe400078e0007 */
[----:B------:R-:W-:-:S04]  /*0760*/  IMAD.WIDE.U32 R4, P0, R23, 0x20c49ba5, R2 ;  /* 0x20c49ba517047825 */ /* 0x000fc80007800002 */
[----:B------:R-:W-:-:S04]  /*0770*/  IMAD.WIDE.U32 R2, R23, -0x1cac0831, RZ ;  /* 0xe353f7cf17027825 */ /* 0x000fc800078e00ff */
[----:B------:R-:W-:Y:S01]  /*0780*/  IMAD.WIDE.U32.X R8, R21, 0x20c49ba5, R8, P1 ;  /* 0x20c49ba515087825 */ /* 0x000fe200008e0408 */
[----:B------:R-:W-:-:S03]  /*0790*/  ISETP.NE.U32.AND P1, PT, R65, R62, PT ;  /* 0x0000003e4100720c */ /* 0x000fc60003f25070 */
[----:B------:R-:W-:Y:S01]  /*07a0*/  IMAD.X R7, RZ, RZ, RZ, P0 ;  /* 0x000000ffff077224 */ /* 0x000fe200000e06ff */
[----:B------:R-:W-:Y:S01]  /*07b0*/  IADD3 RZ, P0, PT, R3, R4, RZ ;  /* 0x0000000403ff7210 */ /* 0x000fe20007f1e0ff */
[----:B------:R-:W-:Y:S01]  /*07c0*/  IMAD.WIDE.U32 R12, P2, R15, 0x20c49ba5, R10 ;  /* 0x20c49ba50f0c7825 */ /* 0x000fe2000784000a */
[--C-:B------:R-:W-:Y:S02]  /*07d0*/  SHF.R.U64 R61, R8, 0x4, R9.reuse ;  /* 0x00000004083d7819 */ /* 0x100fe40000001209 */
[----:B------:R-:W-:Y:S01]  /*07e0*/  SHF.R.U32.HI R59, RZ, 0x4, R9 ;  /* 0x00000004ff3b7819 */ /* 0x000fe20000011609 */
[----:B------:R-:W-:Y:S01]  /*07f0*/  IMAD.MOV.U32 R6, RZ, RZ, R5 ;  /* 0x000000ffff067224 */ /* 0x000fe200078e0005 */
[----:B------:R-:W-:Y:S01]  /*0800*/  ISETP.NE.AND.EX P1, PT, R63, R60, PT, P1 ;  /* 0x0000003c3f00720c */ /* 0x000fe20003f25310 */
[----:B------:R-:W-:-:S04]  /*0810*/  IMAD.WIDE.U32 R10, R15, -0x1cac0831, RZ ;  /* 0xe353f7cf0f0a7825 */ /* 0x000fc800078e00ff */
[----:B------:R-:W-:Y:S01]  /*0820*/  IMAD.WIDE.U32.X R2, R49, 0x20c49ba5, R6, P0 ;  /* 0x20c49ba531027825 */ /* 0x000fe200000e0406 */
[----:B------:R-:W-:-:S03]  /*0830*/  ISETP.NE.U32.AND P0, PT, R62, R61, PT ;  /* 0x0000003d3e00720c */ /* 0x000fc60003f05070 */
[----:B------:R-:W-:Y:S01]  /*0840*/  IMAD.X R15, RZ, RZ, RZ, P2 ;  /* 0x000000ffff0f7224 */ /* 0x000fe200010e06ff */
[----:B------:R-:W-:Y:S01]  /*0850*/  IADD3 RZ, P2, PT, R11, R12, RZ ;  /* 0x0000000c0bff7210 */ /* 0x000fe20007f5e0ff */
[----:B------:R-:W-:Y:S01]  /*0860*/  IMAD.MOV.U32 R14, RZ, RZ, R13 ;  /* 0x000000ffff0e7224 */ /* 0x000fe200078e000d */
[----:B------:R-:W-:Y:S02]  /*0870*/  ISETP.NE.AND.EX P0, PT, R60, R59, PT, P0 ;  /* 0x0000003b3c00720c */ /* 0x000fe40003f05300 */
[----:B------:R-:W-:Y:S01]  /*0880*/  SHF.R.U64 R0, R2, 0x4, R3 ;  /* 0x0000000402007819 */ /* 0x000fe20000001203 */
[----:B------:R-:W-:Y:S01]  /*0890*/  IMAD.WIDE.U32.X R10, R17, 0x20c49ba5, R14, P2 ;  /* 0x20c49ba5110a7825 */ /* 0x000fe200010e040e */
[----:B------:R-:W-:Y:S02]  /*08a0*/  ISETP.NE.U32.AND P2, PT, R68, R65, PT ;  /* 0x000000414400720c */ /* 0x000fe40003f45070 */
[----:B------:R-:W-:Y:S02]  /*08b0*/  SEL R50, RZ, 0x1, !P0 ;  /* 0x00000001ff327807 */ /* 0x000fe40004000000 */
[----:B------:R-:W-:-:S02]  /*08c0*/  ISETP.NE.AND P0, PT, R70, RZ, PT ;  /* 0x000000ff4600720c */ /* 0x000fc40003f05270 */
[----:B------:R-:W-:Y:S02]  /*08d0*/  ISETP.NE.AND.EX P2, PT, R66, R63, PT, P2 ;  /* 0x0000003f4200720c */ /* 0x000fe40003f45320 */
[----:B------:R-:W-:Y:S02]  /*08e0*/  SHF.R.U64 R16, R10, 0x4, R11 ;  /* 0x000000040a107819 */ /* 0x000fe4000000120b */
[----:B------:R-:W-:Y:S02]  /*08f0*/  SHF.R.U32.HI R2, RZ, 0x4, R3 ;  /* 0x00000004ff027819 */ /* 0x000fe40000011603 */
[----:B------:R-:W-:Y:S02]  /*0900*/  ISETP.NE.U32.AND P3, PT, R0, R69, PT ;  /* 0x000000450000720c */ /* 0x000fe40003f65070 */
[----:B------:R-:W-:Y:S02]  /*0910*/  SEL R48, RZ, 0x1, !P2 ;  /* 0x00000001ff307807 */ /* 0x000fe40005000000 */
[----:B------:R-:W-:-:S02]  /*0920*/  SEL R17, RZ, 0x1, !P1 ;  /* 0x00000001ff117807 */ /* 0x000fc40004800000 */
[----:B------:R-:W-:Y:S02]  /*0930*/  SHF.R.U32.HI R18, RZ, 0x4, R11 ;  /* 0x00000004ff127819 */ /* 0x000fe4000001160b */
[----:B------:R-:W-:Y:S02]  /*0940*/  ISETP.NE.U32.AND P2, PT, R69, R68, PT ;  /* 0x000000444500720c */ /* 0x000fe40003f45070 */
[----:B------:R-:W-:Y:S02]  /*0950*/  ISETP.NE.U32.AND P1, PT, R61, R16, PT ;  /* 0x000000103d00720c */ /* 0x000fe40003f25070 */
[----:B------:R-:W-:Y:S02]  /*0960*/  P2R R0, PR, RZ, 0x10 ;  /* 0x00000010ff007803 */ /* 0x000fe40000000000 */
[CC--:B------:R-:W-:Y:S02]  /*0970*/  ISETP.NE.AND.EX P4, PT, R2.reuse, R67.reuse, P4, P3 ;  /* 0x000000430200720c */ /* 0x0c0fe40002785330 */
[----:B------:R-:W-:-:S02]  /*0980*/  ISETP.NE.AND.EX P5, PT, R2, R67, PT, P3 ;  /* 0x000000430200720c */ /* 0x000fc40003fa5330 */
[----:B------:R-:W-:Y:S02]  /*0990*/  ISETP.NE.AND.EX P3, PT, R2, R67, PT, P3 ;  /* 0x000000430200720c */ /* 0x000fe40003f65330 */
[----:B------:R-:W-:Y:S02]  /*09a0*/  ISETP.NE.AND.EX P2, PT, R67, R66, PT, P2 ;  /* 0x000000424300720c */ /* 0x000fe40003f45320 */
[----:B------:R-:W-:Y:S02]  /*09b0*/  ISETP.NE.AND.EX P1, PT, R59, R18, PT, P1 ;  /* 0x000000123b00720c */ /* 0x000fe40003f25310 */
[----:B------:R-:W-:Y:S02]  /*09c0*/  P2R R64, PR, RZ, 0x20 ;  /* 0x00000020ff407803 */ /* 0x000fe40000000000 */
[----:B------:R-:W-:Y:S02]  /*09d0*/  P2R R56, PR, RZ, 0x10 ;  /* 0x00000010ff387803 */ /* 0x000fe40000000000 */
[----:B------:R-:W-:-:S02]  /*09e0*/  P2R R71, PR, RZ, 0x8 ;  /* 0x00000008ff477803 */ /* 0x000fc40000000000 */
[----:B------:R-:W-:Y:S02]  /*09f0*/  SEL R49, RZ, 0x1, !P2 ;  /* 0x00000001ff317807 */ /* 0x000fe40005000000 */
[----:B------:R-:W-:Y:S02]  /*0a00*/  SEL R51, RZ, 0x1, !P1 ;  /* 0x00000001ff337807 */ /* 0x000fe40004800000 */
[----:B------:R-:W-:Y:S01]  /*0a10*/  SEL R23, RZ, 0x1, !P4 ;  /* 0x00000001ff177807 */ /* 0x000fe20006000000 */
[----:B------:R-:W-:Y:S06]  /*0a20*/  @P0 BRA `(.L_x_4) ;  /* 0x0000005c00a80947 */ /* 0x000fec0003800000 */
[----:B------:R-:W-:Y:S01]  /*0a30*/  BSSY.RECONVERGENT B7, `(.L_x_5) ;  /* 0x0000042000077945 */ /* 0x000fe20003800200 */
[----:B------:R-:W-:Y:S02]  /*0a40*/  IMAD.MOV.U32 R55, RZ, RZ, R46 ;  /* 0x000000ffff377224 */ /* 0x000fe400078e002e */
[----:B------:R-:W-:Y:S01]  /*0a50*/  IMAD.MOV.U32 R54, RZ, RZ, R47 ;  /* 0x000000ffff367224 */ /* 0x000fe200078e002f */
[----:B------:R-:W-:Y:S06]  /*0a60*/  @P2 BRA `(.L_x_6) ;  /* 0x0000000000f82947 */ /* 0x000fec0003800000 */
[----:B------:R-:W0:Y:S01]  /*0a70*/  LDCU.64 UR4, c[0x0][0x3d0] ;  /* 0x00007a00ff0477ac */ /* 0x000e220008000a00 */
[CC--:B------:R-:W-:Y:S01]  /*0a80*/  ISETP.LT.U32.AND P0, PT, R30.reuse, R46.reuse, PT ;  /* 0x0000002e1e00720c */ /* 0x0c0fe20003f01070 */
[----:B------:R-:W-:Y:S01]  /*0a90*/  BSSY.RECONVERGENT B6, `(.L_x_7) ;  /* 0x000001b000067945 */ /* 0x000fe20003800200 */
[CC--:B------:R-:W-:Y:S02]  /*0aa0*/  ISETP.GT.U32.AND P1, PT, R30.reuse, R46.reuse, PT ;  /* 0x0000002e1e00720c */ /* 0x0c0fe40003f24070 */
[CC--:B------:R-:W-:Y:S02]  /*0ab0*/  ISETP.LT.U32.AND.EX P0, PT, R31.reuse, R47.reuse, PT, P0 ;  /* 0x0000002f1f00720c */ /* 0x0c0fe40003f01100 */
[CC--:B------:R-:W-:Y:S02]  /*0ac0*/  ISETP.GT.U32.AND.EX P1, PT, R31.reuse, R47.reuse, PT, P1 ;  /* 0x0000002f1f00720c */ /* 0x0c0fe40003f24110 */
[----:B------:R-:W-:Y:S02]  /*0ad0*/  SEL R55, R30, R46, P0 ;  /* 0x0000002e1e377207 */ /* 0x000fe40000000000 */
[----:B------:R-:W-:-:S02]  /*0ae0*/  SEL R54, R31, R47, P0 ;  /* 0x0000002f1f367207 */ /* 0x000fc40000000000 */
[----:B------:R-:W-:Y:S02]  /*0af0*/  SEL R52, R30, R46, P1 ;  /* 0x0000002e1e347207 */ /* 0x000fe40000800000 */
[----:B------:R-:W-:Y:S02]  /*0b00*/  SEL R53, R31, R47, P1 ;  /* 0x0000002f1f357207 */ /* 0x000fe40000800000 */
[----:B0-----:R-:W-:-:S04]  /*0b10*/  ISETP.GE.U32.AND P0, PT, R55, UR4, PT ;  /* 0x0000000437007c0c */ /* 0x001fc8000bf06070 */
[----:B------:R-:W-:-:S13]  /*0b20*/  ISETP.GE.U32.AND.EX P0, PT, R54, UR5, PT, P0 ;  /* 0x0000000536007c0c */ /* 0x000fda000bf06100 */
[----:B------:R-:W-:Y:S05]  /*0b30*/  @!P0 BRA `(.L_x_8) ;  /* 0x0000000000408947 */ /* 0x000fea0003800000 */
[----:B------:R-:W-:Y:S01]  /*0b40*/  MOV R2, 0x0 ;  /* 0x0000000000027802 */ /* 0x000fe20000000f00 */
[----:B------:R-:W0:Y:S01]  /*0b50*/  LDCU.64 UR4, c[0x4][0x170] ;  /* 0x01002e00ff0477ac */ /* 0x000e220008000a00 */
[----:B------:R-:W-:Y:S02]  /*0b60*/  IMAD.MOV.U32 R8, RZ, RZ, 0x33 ;  /* 0x00000033ff087424 */ /* 0x000fe400078e00ff */
[----:B------:R-:W-:Y:S01]  /*0b70*/  IMAD.MOV.U32 R12, RZ, RZ, 0x1 ;  /* 0x00000001ff0c7424 */ /* 0x000fe200078e00ff */
[----:B------:R-:W1:Y:S01]  /*0b80*/  LDCU.64 UR6, c[0x4][0x178] ;  /* 0x01002f00ff0677ac */ /* 0x000e620008000a00 */
[----:B------:R-:W2:Y:S01]  /*0b90*/  LDC.64 R2, c[0x4][R2] ;  /* 0x0100000002027b82 */ /* 0x000ea20000000a00 */
[----:B------:R-:W-:Y:S01]  /*0ba0*/  IMAD.MOV.U32 R13, RZ, RZ, RZ ;  /* 0x000000ffff0d7224 */ /* 0x000fe200078e00ff */
[----:B------:R-:W3:Y:S01]  /*0bb0*/  LDCU.64 UR8, c[0x4][0x8] ;  /* 0x01000100ff0877ac */ /* 0x000ee20008000a00 */
[----:B0-----:R-:W-:Y:S02]  /*0bc0*/  IMAD.U32 R4, RZ, RZ, UR4 ;  /* 0x00000004ff047e24 */ /* 0x001fe4000f8e00ff */
[----:B------:R-:W-:-:S02]  /*0bd0*/  IMAD.U32 R5, RZ, RZ, UR5 ;  /* 0x00000005ff057e24 */ /* 0x000fc4000f8e00ff */
[----:B-1----:R-:W-:Y:S02]  /*0be0*/  IMAD.U32 R6, RZ, RZ, UR6 ;  /* 0x00000006ff067e24 */ /* 0x002fe4000f8e00ff */
[----:B------:R-:W-:Y:S02]  /*0bf0*/  IMAD.U32 R7, RZ, RZ, UR7 ;  /* 0x00000007ff077e24 */ /* 0x000fe4000f8e00ff */
[----:B---3--:R-:W-:Y:S02]  /*0c00*/  IMAD.U32 R10, RZ, RZ, UR8 ;  /* 0x00000008ff0a7e24 */ /* 0x008fe4000f8e00ff */
[----:B------:R-:W-:-:S07]  /*0c10*/  IMAD.U32 R11, RZ, RZ, UR9 ;  /* 0x00000009ff0b7e24 */ /* 0x000fce000f8e00ff */
[----:B------:R-:W-:-:S07]  /*0c20*/  LEPC R20, `(.L_x_8) ;  /* 0x000000001014794e */ /* 0x000fce0000000000 */
[----:B--2---:R-:W-:Y:S05]  /*0c30*/  CALL.ABS.NOINC R2 ;  /* 0x0000000002007343 */ /* 0x004fea0003c00000 */
.L_x_8:
[----:B------:R-:W-:Y:S05]  /*0c40*/  BSYNC.RECONVERGENT B6 ;  /* 0x0000000000067941 */ /* 0x000fea0003800200 */
.L_x_7:
[----:B------:R-:W0:Y:S01]  /*0c50*/  LDCU.64 UR4, c[0x0][0x3d0] ;  /* 0x00007a00ff0477ac */ /* 0x000e220008000a00 */
[----:B------:R-:W-:Y:S01]  /*0c60*/  BSSY.RECONVERGENT B6, `(.L_x_9) ;  /* 0x0000014000067945 */ /* 0x000fe20003800200 */
        /* <DEDUP_REMOVED lines=19> */
.L_x_10:
[----:B------:R-:W-:Y:S05]  /*0da0*/  BSYNC.RECONVERGENT B6 ;  /* 0x0000000000067941 */ /* 0x000fea0003800200 */
.L_x_9:
[----:B------:R-:W0:Y:S02]  /*0db0*/  LDCU.64 UR4, c[0x0][0x3c8] ;  /* 0x00007900ff0477ac */ /* 0x000e240008000a00 */
[C---:B0-----:R-:W-:Y:S02]  /*0dc0*/  LEA R2, P0, R52.reuse, UR4, 0x3 ;  /* 0x0000000434027c11 */ /* 0x041fe4000f8018ff */
[C---:B------:R-:W-:Y:S02]  /*0dd0*/  LEA R4, P1, R55.reuse, UR4, 0x3 ;  /* 0x0000000437047c11 */ /* 0x040fe4000f8218ff */
[----:B------:R-:W-:Y:S02]  /*0de0*/  LEA.HI.X R3, R52, UR5, R53, 0x3, P0 ;  /* 0x0000000534037c11 */ /* 0x000fe400080f1c35 */
[----:B------:R-:W-:-:S04]  /*0df0*/  LEA.HI.X R5, R55, UR5, R54, 0x3, P1 ;  /* 0x0000000537057c11 */ /* 0x000fc800088f1c36 */
[----:B------:R-:W2:Y:S04]  /*0e00*/  LDG.E.64 R2, desc[UR36][R2.64] ;  /* 0x0000002402027981 */ /* 0x000ea8000c1e1b00 */
[----:B------:R-:W2:Y:S02]  /*0e10*/  LDG.E.64 R6, desc[UR36][R4.64] ;  /* 0x0000002404067981 */ /* 0x000ea4000c1e1b00 */
[----:B--2---:R-:W-:-:S05]  /*0e20*/  IADD3 R6, P0, PT, R2, R6, RZ ;  /* 0x0000000602067210 */ /* 0x004fca0007f1e0ff */
[----:B------:R-:W-:-:S05]  /*0e30*/  IMAD.X R7, R3, 0x1, R7, P0 ;  /* 0x0000000103077824 */ /* 0x000fca00000e0607 */
[----:B------:R0:W-:Y:S03]  /*0e40*/  STG.E.64 desc[UR36][R4.64], R6 ;  /* 0x0000000604007986 */ /* 0x0001e6000c101b24 */
.L_x_6:
[----:B------:R-:W-:Y:S05]  /*0e50*/  BSYNC.RECONVERGENT B7 ;  /* 0x0000000000077941 */ /* 0x000fea0003800200 */
.L_x_5:
[----:B------:R-:W-:Y:S01]  /*0e60*/  ISETP.NE.U32.AND P0, PT, R68, R65, PT ;  /* 0x000000414400720c */ /* 0x000fe20003f05070 */
[----:B------:R-:W-:Y:S01]  /*0e70*/  BSSY.RECONVERGENT B7, `(.L_x_11) ;  /* 0x0000043000077945 */ /* 0x000fe20003800200 */
[----:B------:R-:W-:Y:S02]  /*0e80*/  IMAD.MOV.U32 R53, RZ, RZ, R42 ;  /* 0x000000ffff357224 */ /* 0x000fe400078e002a */
[----:B------:R-:W-:Y:S01]  /*0e90*/  ISETP.NE.AND.EX P0, PT, R66, R63, PT, P0 ;  /* 0x0000003f4200720c */ /* 0x000fe20003f05300 */
[----:B------:R-:W-:-:S12]  /*0ea0*/  IMAD.MOV.U32 R52, RZ, RZ, R43 ;  /* 0x000000ffff347224 */ /* 0x000fd800078e002b */
[----:B------:R-:W-:Y:S05]  /*0eb0*/  @P0 BRA `(.L_x_12) ;  /* 0x0000000000f80947 */ /* 0x000fea0003800000 */
[----:B------:R-:W1:Y:S01]  /*0ec0*/  LDCU.64 UR4, c[0x0][0x3d0] ;  /* 0x00007a00ff0477ac */ /* 0x000e620008000a00 */
        /* <DEDUP_REMOVED lines=9> */
[----:B-1----:R-:W-:-:S04]  /*0f60*/  ISETP.GE.U32.AND P0, PT, R53, UR4, PT ;  /* 0x0000000435007c0c */ /* 0x002fc8000bf06070 */
        /* <DEDUP_REMOVED lines=18> */
.L_x_14:
[----:B------:R-:W-:Y:S05]  /*1090*/  BSYNC.RECONVERGENT B6 ;  /* 0x0000000000067941 */ /* 0x000fea0003800200 */
.L_x_13:
[----:B------:R-:W1:Y:S01]  /*10a0*/  LDCU.64 UR4, c[0x0][0x3d0] ;  /* 0x00007a00ff0477ac */ /* 0x000e620008000a00 */
[----:B------:R-:W-:Y:S01]  /*10b0*/  BSSY.RECONVERGENT B6, `(.L_x_15) ;  /* 0x0000014000067945 */ /* 0x000fe20003800200 */
        /* <DEDUP_REMOVED lines=19> */
.L_x_16:
[----:B------:R-:W-:Y:S05]  /*11f0*/  BSYNC.RECONVERGENT B6 ;  /* 0x0000000000067941 */ /* 0x000fea0003800200 */
.L_x_15:
[----:B------:R-:W1:Y:S02]  /*1200*/  LDCU.64 UR4, c[0x0][0x3c8] ;  /* 0x00007900ff0477ac */ /* 0x000e640008000a00 */
[----:B-1----:R-:W-:Y:S02]  /*1210*/  LEA R2, P0, R55, UR4, 0x3 ;  /* 0x0000000437027c11 */ /* 0x002fe4000f8018ff */
[----:B0-----:R-:W-:Y:S02]  /*1220*/  LEA R4, P1, R53, UR4, 0x3 ;  /* 0x0000000435047c11 */ /* 0x001fe4000f8218ff */
[----:B------:R-:W-:Y:S02]  /*1230*/  LEA.HI.X R3, R55, UR5, R54, 0x3, P0 ;  /* 0x0000000537037c11 */ /* 0x000fe400080f1c36 */
[----:B------:R-:W-:-:S04]  /*1240*/  LEA.HI.X R5, R53, UR5, R52, 0x3, P1 ;  /* 0x0000000535057c11 */ /* 0x000fc800088f1c34 */
[----:B------:R-:W2:Y:S04]  /*1250*/  LDG.E.64 R2, desc[UR36][R2.64] ;  /* 0x0000002402027981 */ /* 0x000ea8000c1e1b00 */
[----:B------:R-:W2:Y:S02]  /*1260*/  LDG.E.64 R6, desc[UR36][R4.64] ;  /* 0x0000002404067981 */ /* 0x000ea4000c1e1b00 */
[----:B--2---:R-:W-:-:S05]  /*1270*/  IADD3 R6, P0, PT, R2, R6, RZ ;  /* 0x0000000602067210 */ /* 0x004fca0007f1e0ff */
[----:B------:R-:W-:-:S05]  /*1280*/  IMAD.X R7, R3, 0x1, R7, P0 ;  /* 0x0000000103077824 */ /* 0x000fca00000e0607 */
[----:B------:R1:W-:Y:S03]  /*1290*/  STG.E.64 desc[UR36][R4.64], R6 ;  /* 0x0000000604007986 */ /* 0x0003e6000c101b24 */
.L_x_12:
[----:B------:R-:W-:Y:S05]  /*12a0*/  BSYNC.RECONVERGENT B7 ;  /* 0x0000000000077941 */ /* 0x000fea0003800200 */
.L_x_11:
[----:B------:R-:W-:Y:S01]  /*12b0*/  ISETP.NE.U32.AND P0, PT, R65, R62, PT ;  /* 0x0000003e4100720c */ /* 0x000fe20003f05070 */
[----:B------:R-:W-:Y:S01]  /*12c0*/  BSSY.RECONVERGENT B7, `(.L_x_17) ;  /* 0x0000043000077945 */ /* 0x000fe20003800200 */
[----:B------:R-:W-:Y:S02]  /*12d0*/  IMAD.MOV.U32 R55, RZ, RZ, R38 ;  /* 0x000000ffff377224 */ /* 0x000fe400078e0026 */
[----:B------:R-:W-:Y:S01]  /*12e0*/  ISETP.NE.AND.EX P0, PT, R63, R60, PT, P0 ;  /* 0x0000003c3f00720c */ /* 0x000fe20003f05300 */
[----:B------:R-:W-:-:S12]  /*12f0*/  IMAD.MOV.U32 R54, RZ, RZ, R39 ;  /* 0x000000ffff367224 */ /* 0x000fd800078e0027 */
[----:B------:R-:W-:Y:S05]  /*1300*/  @P0 BRA `(.L_x_18) ;  /* 0x0000000000f80947 */ /* 0x000fea0003800000 */
[----:B------:R-:W2:Y:S01]  /*1310*/  LDCU.64 UR4, c[0x0][0x3d0] ;  /* 0x00007a00ff0477ac */ /* 0x000ea20008000a00 */
        /* <DEDUP_REMOVED lines=9> */
[----:B--2---:R-:W-:-:S04]  /*13b0*/  ISETP.GE.U32.AND P0, PT, R55, UR4, PT ;  /* 0x0000000437007c0c */ /* 0x004fc8000bf06070 */
[----:B------:R-:W-:-:S13]  /*13c0*/  ISETP.GE.U32.AND.EX P0, PT, R54, UR5, PT, P0 ;  /* 0x0000000536007c0c */ /* 0x000fda000bf06100 */
[----:B------:R-:W-:Y:S05]  /*13d0*/  @!P0 BRA `(.L_x_20) ;  /* 0x0000000000408947 */ /* 0x000fea0003800000 */
[----:B------:R-:W-:Y:S01]  /*13e0*/  MOV R2, 0x0 ;  /* 0x0000000000027802 */ /* 0x000fe20000000f00 */
[----:B------:R-:W0:Y:S01]  /*13f0*/  LDCU.64 UR4, c[0x4][0x170] ;  /* 0x01002e00ff0477ac */ /* 0x000e220008000a00 */
[----:B------:R-:W-:Y:S02]  /*1400*/  IMAD.MOV.U32 R8, RZ, RZ, 0x33 ;  /* 0x00000033ff087424 */ /* 0x000fe400078e00ff */
[----:B------:R-:W-:Y:S01]  /*1410*/  IMAD.MOV.U32 R12, RZ, RZ, 0x1 ;  /* 0x00000001ff0c7424 */ /* 0x000fe200078e00ff */
[----:B------:R-:W2:Y:S01]  /*1420*/  LDCU.64 UR6, c[0x4][0x178] ;  /* 0x01002f00ff0677ac */ /* 0x000ea20008000a00 */
[----:B------:R-:W3:Y:S01]  /*1430*/  LDC.64 R2, c[0x4][R2] ;  /* 0x0100000002027b82 */ /* 0x000ee20000000a00 */
[----:B------:R-:W-:Y:S01]  /*1440*/  IMAD.MOV.U32 R13, RZ, RZ, RZ ;  /* 0x000000ffff0d7224 */ /* 0x000fe200078e00ff */
[----:B------:R-:W4:Y:S01]  /*1450*/  LDCU.64 UR8, c[0x4][0x8] ;  /* 0x01000100ff0877ac */ /* 0x000f220008000a00 */
[----:B01----:R-:W-:Y:S02]  /*1460*/  IMAD.U32 R4, RZ, RZ, UR4 ;  /* 0x00000004ff047e24 */ /* 0x003fe4000f8e00ff */
[----:B------:R-:W-:-:S02]  /*1470*/  IMAD.U32 R5, RZ, RZ, UR5 ;  /* 0x00000005ff057e24 */ /* 0x000fc4000f8e00ff */
[----:B--2---:R-:W-:Y:S02]  /*1480*/  IMAD.U32 R6, RZ, RZ, UR6 ;  /* 0x00000006ff067e24 */ /* 0x004fe4000f8e00ff */
[----:B------:R-:W-:Y:S02]  /*1490*/  IMAD.U32 R7, RZ, RZ, UR7 ;  /* 0x00000007ff077e24 */ /* 0x000fe4000f8e00ff */
[----:B----4-:R-:W-:Y:S02]  /*14a0*/  IMAD.U32 R10, RZ, RZ, UR8 ;  /* 0x00000008ff0a7e24 */ /* 0x010fe4000f8e00ff */
[----:B------:R-:W-:-:S07]  /*14b0*/  IMAD.U32 R11, RZ, RZ, UR9 ;  /* 0x00000009ff0b7e24 */ /* 0x000fce000f8e00ff */
[----:B------:R-:W-:-:S07]  /*14c0*/  LEPC R20, `(.L_x_20) ;  /* 0x000000001014794e */ /* 0x000fce0000000000 */
[----:B---3--:R-:W-:Y:S05]  /*14d0*/  CALL.ABS.NOINC R2 ;  /* 0x0000000002007343 */ /* 0x008fea0003c00000 */
.L_x_20:
[----:B------:R-:W-:Y:S05]  /*14e0*/  BSYNC.RECONVERGENT B6 ;  /* 0x0000000000067941 */ /* 0x000fea0003800200 */
.L_x_19:
[----:B------:R-:W2:Y:S01]  /*14f0*/  LDCU.64 UR4, c[0x0][0x3d0] ;  /* 0x00007a00ff0477ac */ /* 0x000ea20008000a00 */
[----:B------:R-:W-:Y:S01]  /*1500*/  BSSY.RECONVERGENT B6, `(.L_x_21) ;  /* 0x0000014000067945 */ /* 0x000fe20003800200 */
        /* <DEDUP_REMOVED lines=19> */
.L_x_22:
[----:B------:R-:W-:Y:S05]  /*1640*/  BSYNC.RECONVERGENT B6 ;  /* 0x0000000000067941 */ /* 0x000fea0003800200 */
.L_x_21:
[----:B------:R-:W2:Y:S02]  /*1650*/  LDCU.64 UR4, c[0x0][0x3c8] ;  /* 0x00007900ff0477ac */ /* 0x000ea40008000a00 */
[----:B--2---:R-:W-:Y:S02]  /*1660*/  LEA R2, P0, R53, UR4, 0x3 ;  /* 0x0000000435027c11 */ /* 0x004fe4000f8018ff */
[----:B01----:R-:W-:Y:S02]  /*1670*/  LEA R4, P1, R55, UR4, 0x3 ;  /* 0x0000000437047c11 */ /* 0x003fe4000f8218ff */
[----:B------:R-:W-:Y:S02]  /*1680*/  LEA.HI.X R3, R53, UR5, R52, 0x3, P0 ;  /* 0x0000000535037c11 */ /* 0x000fe400080f1c34 */
[----:B------:R-:W-:-:S04]  /*1690*/  LEA.HI.X R5, R55, UR5, R54, 0x3, P1 ;  /* 0x0000000537057c11 */ /* 0x000fc800088f1c36 */
[----:B------:R-:W2:Y:S04]  /*16a0*/  LDG.E.64 R2, desc[UR36][R2.64] ;  /* 0x0000002402027981 */ /* 0x000ea8000c1e1b00 */
[----:B------:R-:W2:Y:S02]  /*16b0*/  LDG.E.64 R6, desc[UR36][R4.64] ;  /* 0x0000002404067981 */ /* 0x000ea4000c1e1b00 */
[----:B--2---:R-:W-:-:S05]  /*16c0*/  IADD3 R6, P0, PT, R2, R6, RZ ;  /* 0x0000000602067210 */ /* 0x004fca0007f1e0ff */
[----:B------:R-:W-:-:S05]  /*16d0*/  IMAD.X R7, R3, 0x1, R7, P0 ;  /* 0x0000000103077824 */ /* 0x000fca00000e0607 */
[----:B------:R2:W-:Y:S03]  /*16e0*/  STG.E.64 desc[UR36][R4.64], R6 ;  /* 0x0000000604007986 */ /* 0x0005e6000c101b24 */
.L_x_18:
[----:B------:R-:W-:Y:S05]  /*16f0*/  BSYNC.RECONVERGENT B7 ;  /* 0x0000000000077941 */ /* 0x000fea0003800200 */
.L_x_17:
[----:B------:R-:W-:Y:S01]  /*1700*/  ISETP.NE.U32.AND P0, PT, R62, R61, PT ;  /* 0x0000003d3e00720c */ /* 0x000fe20003f05070 */
[----:B------:R-:W-:Y:S01]  /*1710*/  BSSY.RECONVERGENT B7, `(.L_x_23) ;  /* 0x0000043000077945 */ /* 0x000fe20003800200 */
[----:B------:R-:W-:Y:S02]  /*1720*/  IMAD.MOV.U32 R53, RZ, RZ, R34 ;  /* 0x000000ffff357224 */ /* 0x000fe400078e0022 */
[----:B------:R-:W-:Y:S01]  /*1730*/  ISETP.NE.AND.EX P0, PT, R60, R59, PT, P0 ;  /* 0x0000003b3c00720c */ /* 0x000fe20003f05300 */
[----:B------:R-:W-:-:S12]  /*1740*/  IMAD.MOV.U32 R52, RZ, RZ, R35 ;  /* 0x000000ffff347224 */ /* 0x000fd800078e0023 */
[----:B------:R-:W-:Y:S05]  /*1750*/  @P0 BRA `(.L_x_24) ;  /* 0x0000000000f80947 */ /* 0x000fea0003800000 */
[----:B------:R-:W3:Y:S01]  /*1760*/  LDCU.64 UR4, c[0x0][0x3d0] ;  /* 0x00007a00ff0477ac */ /* 0x000ee20008000a00 */
        /* <DEDUP_REMOVED lines=9> */
[----:B---3--:R-:W-:-:S04]  /*1800*/  ISETP.GE.U32.AND P0, PT, R53, UR4, PT ;  /* 0x0000000435007c0c */ /* 0x008fc8000bf06070 */
[----:B------:R-:W-:-:S13]  /*1810*/  ISETP.GE.U32.AND.EX P0, PT, R52, UR5, PT, P0 ;  /* 0x0000000534007c0c */ /* 0x000fda000bf06100 */
[----:B------:R-:W-:Y:S05]  /*1820*/  @!P0 BRA `(.L_x_26) ;  /* 0x0000000000408947 */ /* 0x000fea0003800000 */
[----:B------:R-:W-:Y:S01]  /*1830*/  MOV R2, 0x0 ;  /* 0x0000000000027802 */ /* 0x000fe20000000f00 */
[----:B------:R-:W0:Y:S01]  /*1840*/  LDCU.64 UR4, c[0x4][0x170] ;  /* 0x01002e00ff0477ac */ /* 0x000e220008000a00 */
[----:B------:R-:W-:Y:S02]  /*1850*/  IMAD.MOV.U32 R8, RZ, RZ, 0x33 ;  /* 0x00000033ff087424 */ /* 0x000fe400078e00ff */
[----:B------:R-:W-:Y:S01]  /*1860*/  IMAD.MOV.U32 R12, RZ, RZ, 0x1 ;  /* 0x00000001ff0c7424 */ /* 0x000fe200078e00ff */
[----:B------:R-:W3:Y:S01]  /*1870*/  LDCU.64 UR6, c[0x4][0x178] ;  /* 0x01002f00ff0677ac */ /* 0x000ee20008000a00 */
[----:B------:R-:W4:Y:S01]  /*1880*/  LDC.64 R2, c[0x4][R2] ;  /* 0x0100000002027b82 */ /* 0x000f220000000a00 */
[----:B------:R-:W-:Y:S01]  /*1890*/  IMAD.MOV.U32 R13, RZ, RZ, RZ ;  /* 0x000000ffff0d7224 */ /* 0x000fe200078e00ff */
[----:B------:R-:W5:Y:S01]  /*18a0*/  LDCU.64 UR8, c[0x4][0x8] ;  /* 0x01000100ff0877ac */ /* 0x000f620008000a00 */
[----:B012---:R-:W-:Y:S02]  /*18b0*/  IMAD.U32 R4, RZ, RZ, UR4 ;  /* 0x00000004ff047e24 */ /* 0x007fe4000f8e00ff */
[----:B------:R-:W-:-:S02]  /*18c0*/  IMAD.U32 R5, RZ, RZ, UR5 ;  /* 0x00000005ff057e24 */ /* 0x000fc4000f8e00ff */
[----:B---3--:R-:W-:Y:S02]  /*18d0*/  IMAD.U32 R6, RZ, RZ, UR6 ;  /* 0x00000006ff067e24 */ /* 0x008fe4000f8e00ff */
[----:B------:R-:W-:Y:S02]  /*18e0*/  IMAD.U32 R7, RZ, RZ, UR7 ;  /* 0x00000007ff077e24 */ /* 0x000fe4000f8e00ff */
[----:B-----5:R-:W-:Y:S02]  /*18f0*/  IMAD.U32 R10, RZ, RZ, UR8 ;  /* 0x00000008ff0a7e24 */ /* 0x020fe4000f8e00ff */
[----:B------:R-:W-:-:S07]  /*1900*/  IMAD.U32 R11, RZ, RZ, UR9 ;  /* 0x00000009ff0b7e24 */ /* 0x000fce000f8e00ff */
[----:B------:R-:W-:-:S07]  /*1910*/  LEPC R20, `(.L_x_26) ;  /* 0x000000001014794e */ /* 0x000fce0000000000 */
[----:B----4-:R-:W-:Y:S05]  /*1920*/  CALL.ABS.NOINC R2 ;  /* 0x0000000002007343 */ /* 0x010fea0003c00000 */
.L_x_26:
[----:B------:R-:W-:Y:S05]  /*1930*/  BSYNC.RECONVERGENT B6 ;  /* 0x0000000000067941 */ /* 0x000fea0003800200 */
.L_x_25:
[----:B------:R-:W3:Y:S01]  /*1940*/  LDCU.64 UR4, c[0x0][0x3d0] ;  /* 0x00007a00ff0477ac */ /* 0x000ee20008000a00 */
[----:B------:R-:W-:Y:S01]  /*1950*/  BSSY.RECONVERGENT B6, `(.L_x_27) ;  /* 0x0000014000067945 */ /* 0x000fe20003800200 */
        /* <DEDUP_REMOVED lines=19> */
.L_x_28:
[----:B------:R-:W-:Y:S05]  /*1a90*/  BSYNC.RECONVERGENT B6 ;  /* 0x0000000000067941 */ /* 0x000fea0003800200 */
.L_x_27:
[----:B------:R-:W3:Y:S02]  /*1aa0*/  LDCU.64 UR4, c[0x0][0x3c8] ;  /* 0x00007900ff0477ac */ /* 0x000ee40008000a00 */
[----:B---3--:R-:W-:Y:S02]  /*1ab0*/  LEA R2, P0, R55, UR4, 0x3 ;  /* 0x0000000437027c11 */ /* 0x008fe4000f8018ff */
[----:B012---:R-:W-:Y:S02]  /*1ac0*/  LEA R4, P1, R53, UR4, 0x3 ;  /* 0x0000000435047c11 */ /* 0x007fe4000f8218ff */
[----:B------:R-:W-:Y:S02]  /*1ad0*/  LEA.HI.X R3, R55, UR5, R54, 0x3, P0 ;  /* 0x0000000537037c11 */ /* 0x000fe400080f1c36 */
[----:B------:R-:W-:-:S04]  /*1ae0*/  LEA.HI.X R5, R53, UR5, R52, 0x3, P1 ;  /* 0x0000000535057c11 */ /* 0x000fc800088f1c34 */
[----:B------:R-:W2:Y:S04]  /*1af0*/  LDG.E.64 R2, desc[UR36][R2.64] ;  /* 0x0000002402027981 */ /* 0x000ea8000c1e1b00 */
[----:B------:R-:W2:Y:S02]  /*1b00*/  LDG.E.64 R6, desc[UR36][R4.64] ;  /* 0x0000002404067981 */ /* 0x000ea4000c1e1b00 */
[----:B--2---:R-:W-:-:S05]  /*1b10*/  IADD3 R6, P0, PT, R2, R6, RZ ;  /* 0x0000000602067210 */ /* 0x004fca0007f1e0ff */
[----:B------:R-:W-:-:S05]  /*1b20*/  IMAD.X R7, R3, 0x1, R7, P0 ;  /* 0x0000000103077824 */ /* 0x000fca00000e0607 */
[----:B------:R3:W-:Y:S03]  /*1b30*/  STG.E.64 desc[UR36][R4.64], R6 ;  /* 0x0000000604007986 */ /* 0x0007e6000c101b24 */
.L_x_24:
[----:B------:R-:W-:Y:S05]  /*1b40*/  BSYNC.RECONVERGENT B7 ;  /* 0x0000000000077941 */ /* 0x000fea0003800200 */
.L_x_23:
[----:B------:R-:W-:Y:S01]  /*1b50*/  ISETP.NE.U32.AND P0, PT, R61, R16, PT ;  /* 0x000000103d00720c */ /* 0x000fe20003f05070 */
[----:B------:R-:W-:Y:S01]  /*1b60*/  BSSY.RECONVERGENT B7, `(.L_x_29) ;  /* 0x0000049000077945 */ /* 0x000fe20003800200 */
[----:B------:R-:W-:Y:S02]  /*1b70*/  IADD3 R48, P1, P2, R48, R23, R49 ;  /* 0x0000001730307210 */ /* 0x000fe40007a3e031 */
[----:B------:R-:W-:Y:S02]  /*1b80*/  ISETP.NE.AND.EX P0, PT, R59, R18, PT, P0 ;  /* 0x000000123b00720c */ /* 0x000fe40003f05300 */
[----:B------:R-:W-:Y:S02]  /*1b90*/  IADD3.X R0, PT, PT, RZ, R22, RZ, P1, P2 ;  /* 0x00000016ff007210 */ /* 0x000fe40000fe44ff */
[----:B------:R-:W-:Y:S01]  /*1ba0*/  IADD3 R50, P1, P2, R50, R48, R17 ;  /* 0x0000003032327210 */ /* 0x000fe20007a3e011 */
[----:B------:R-:W-:-:S03]  /*1bb0*/  IMAD.MOV.U32 R17, RZ, RZ, R27 ;  /* 0x000000ffff117224 */ /* 0x000fc600078e001b */
[----:B------:R-:W-:Y:S01]  /*1bc0*/  IADD3 R51, P3, PT, R50, R51, RZ ;  /* 0x0000003332337210 */ /* 0x000fe20007f7e0ff */
[----:B------:R-:W-:Y:S01]  /*1bd0*/  IMAD.MOV.U32 R50, RZ, RZ, R26 ;  /* 0x000000ffff327224 */ /* 0x000fe200078e001a */
[----:B------:R-:W-:-:S05]  /*1be0*/  IADD3.X R48, PT, PT, RZ, R0, RZ, P1, P2 ;  /* 0x00000000ff307210 */ /* 0x000fca0000fe44ff */
[----:B------:R-:W-:Y:S01]  /*1bf0*/  IMAD.X R48, RZ, RZ, R48, P3 ;  /* 0x000000ffff307224 */ /* 0x000fe200018e0630 */
[----:B------:R-:W-:Y:S06]  /*1c00*/  @P0 BRA `(.L_x_30) ;  /* 0x0000000000f80947 */ /* 0x000fec0003800000 */
[----:B------:R-:W4:Y:S01]  /*1c10*/  LDCU.64 UR4, c[0x0][0x3d0] ;  /* 0x00007a00ff0477ac */ /* 0x000f220008000a00 */
        /* <DEDUP_REMOVED lines=9> */
[----:B----4-:R-:W-:-:S04]  /*1cb0*/  ISETP.GE.U32.AND P0, PT, R50, UR4, PT ;  /* 0x0000000432007c0c */ /* 0x010fc8000bf06070 */
[----:B------:R-:W-:-:S13]  /*1cc0*/  ISETP.GE.U32.AND.EX P0, PT, R17, UR5, PT, P0 ;  /* 0x0000000511007c0c */ /* 0x000fda000bf06100 */
[----:B------:R-:W-:Y:S05]  /*1cd0*/  @!P0 BRA `(.L_x_32) ;  /* 0x0000000000408947 */ /* 0x000fea0003800000 */
[----:B------:R-:W-:Y:S01]  /*1ce0*/  MOV R2, 0x0 ;  /* 0x0000000000027802 */ /* 0x000fe20000000f00 */
[----:B------:R-:W0:Y:S01]  /*1cf0*/  LDCU.64 UR4, c[0x4][0x170] ;  /* 0x01002e00ff0477ac */ /* 0x000e220008000a00 */
[----:B------:R-:W-:Y:S02]  /*1d00*/  IMAD.MOV.U32 R8, RZ, RZ, 0x33 ;  /* 0x00000033ff087424 */ /* 0x000fe400078e00ff */
[----:B------:R-:W-:Y:S01]  /*1d10*/  IMAD.MOV.U32 R12, RZ, RZ, 0x1 ;  /* 0x00000001ff0c7424 */ /* 0x000fe200078e00ff */
[----:B------:R-:W4:Y:S01]  /*1d20*/  LDCU.64 UR6, c[0x4][0x178] ;  /* 0x01002f00ff0677ac */ /* 0x000f220008000a00 */
[----:B------:R-:W4:Y:S01]  /*1d30*/  LDC.64 R2, c[0x4][R2] ;  /* 0x0100000002027b82 */ /* 0x000f220000000a00 */
[----:B------:R-:W-:Y:S01]  /*1d40*/  IMAD.MOV.U32 R13, RZ, RZ, RZ ;  /* 0x000000ffff0d7224 */ /* 0x000fe200078e00ff */
[----:B------:R-:W5:Y:S01]  /*1d50*/  LDCU.64 UR8, c[0x4][0x8] ;  /* 0x01000100ff0877ac */ /* 0x000f620008000a00 */
[----:B0123--:R-:W-:Y:S02]  /*1d60*/  IMAD.U32 R4, RZ, RZ, UR4 ;  /* 0x00000004ff047e24 */ /* 0x00ffe4000f8e00ff */
[----:B------:R-:W-:-:S02]  /*1d70*/  IMAD.U32 R5, RZ, RZ, UR5 ;  /* 0x00000005ff057e24 */ /* 0x000fc4000f8e00ff */
[----:B----4-:R-:W-:Y:S02]  /*1d80*/  IMAD.U32 R6, RZ, RZ, UR6 ;  /* 0x00000006ff067e24 */ /* 0x010fe4000f8e00ff */
[----:B------:R-:W-:Y:S02]  /*1d90*/  IMAD.U32 R7, RZ, RZ, UR7 ;  /* 0x00000007ff077e24 */ /* 0x000fe4000f8e00ff */
[----:B-----5:R-:W-:Y:S02]  /*1da0*/  IMAD.U32 R10, RZ, RZ, UR8 ;  /* 0x00000008ff0a7e24 */ /* 0x020fe4000f8e00ff */
[----:B------:R-:W-:-:S07]  /*1db0*/  IMAD.U32 R11, RZ, RZ, UR9 ;  /* 0x00000009ff0b7e24 */ /* 0x000fce000f8e00ff */
[----:B------:R-:W-:-:S07]  /*1dc0*/  LEPC R20, `(.L_x_32) ;  /* 0x000000001014794e */ /* 0x000fce0000000000 */
[----:B------:R-:W-:Y:S05]  /*1dd0*/  CALL.ABS.NOINC R2 ;  /* 0x0000000002007343 */ /* 0x000fea0003c00000 */
.L_x_32:
[----:B------:R-:W-:Y:S05]  /*1de0*/  BSYNC.RECONVERGENT B6 ;  /* 0x0000000000067941 */ /* 0x000fea0003800200 */
.L_x_31:
[----:B------:R-:W4:Y:S01]  /*1df0*/  LDCU.64 UR4, c[0x0][0x3d0] ;  /* 0x00007a00ff0477ac */ /* 0x000f220008000a00 */
[----:B------:R-:W-:Y:S01]  /*1e00*/  BSSY.RECONVERGENT B6, `(.L_x_33) ;  /* 0x0000014000067945 */ /* 0x000fe20003800200 */
        /* <DEDUP_REMOVED lines=19> */
.L_x_34:
[----:B------:R-:W-:Y:S05]  /*1f40*/  BSYNC.RECONVERGENT B6 ;  /* 0x0000000000067941 */ /* 0x000fea0003800200 */
.L_x_33:
[----:B------:R-:W4:Y:S02]  /*1f50*/  LDCU.64 UR4, c[0x0][0x3c8] ;  /* 0x00007900ff0477ac */ /* 0x000f240008000a00 */
[C---:B----4-:R-:W-:Y:S02]  /*1f60*/  LEA R2, P0, R49.reuse, UR4, 0x3 ;  /* 0x0000000431027c11 */ /* 0x050fe4000f8018ff */
[C---:B0123--:R-:W-:Y:S02]  /*1f70*/  LEA R4, P1, R50.reuse, UR4, 0x3 ;  /* 0x0000000432047c11 */ /* 0x04ffe4000f8218ff */
[----:B------:R-:W-:Y:S02]  /*1f80*/  LEA.HI.X R3, R49, UR5, R52, 0x3, P0 ;  /* 0x0000000531037c11 */ /* 0x000fe400080f1c34 */
[----:B------:R-:W-:-:S04]  /*1f90*/  LEA.HI.X R5, R50, UR5, R17, 0x3, P1 ;  /* 0x0000000532057c11 */ /* 0x000fc800088f1c11 */
[----:B------:R-:W2:Y:S04]  /*1fa0*/  LDG.E.64 R2, desc[UR36][R2.64] ;  /* 0x0000002402027981 */ /* 0x000ea8000c1e1b00 */
[----:B------:R-:W2:Y:S02]  /*1fb0*/  LDG.E.64 R6, desc[UR36][R4.64] ;  /* 0x0000002404067981 */ /* 0x000ea4000c1e1b00 */
[----:B--2---:R-:W-:-:S05]  /*1fc0*/  IADD3 R6, P0, PT, R2, R6, RZ ;  /* 0x0000000602067210 */ /* 0x004fca0007f1e0ff */
[----:B------:R-:W-:-:S05]  /*1fd0*/  IMAD.X R7, R3, 0x1, R7, P0 ;  /* 0x0000000103077824 */ /* 0x000fca00000e0607 */
[----:B------:R4:W-:Y:S03]  /*1fe0*/  STG.E.64 desc[UR36][R4.64], R6 ;  /* 0x0000000604007986 */ /* 0x0009e6000c101b24 */
.L_x_30:
[----:B------:R-:W-:Y:S05]  /*1ff0*/  BSYNC.RECONVERGENT B7 ;  /* 0x0000000000077941 */ /* 0x000fea0003800200 */
.L_x_29:
[----:B------:R-:W0:Y:S01]  /*2000*/  S2R R64, SR_LANEID ;  /* 0x0000000000407919 */ /* 0x000e220000000000 */
[----:B------:R-:W-:Y:S01]  /*2010*/  UMOV UR4, 0xffffffff ;  /* 0xffffffff00047882 */ /* 0x000fe20000000000 */
[----:B------:R-:W-:Y:S02]  /*2020*/  SHF.R.U32.HI R72, RZ, 0x5, R19 ;  /* 0x00000005ff487819 */ /* 0x000fe40000011613 */
[----:B------:R-:W-:Y:S05]  /*2030*/  BRA.DIV UR4, `(.L_x_35) ;  /* 0x0000022e04cc7947 */ /* 0x000fea000b800000 */
[----:B------:R0:W0:Y:S04]  /*2040*/  SHFL.UP PT, R52, R51, 0x1, RZ ;  /* 0x0420000033347989 */ /* 0x00002800000e00ff */
[----:B------:R0:W0:Y:S04]  /*2050*/  SHFL.UP PT, R49, R48, 0x1, RZ ;  /* 0x0420000030317989 */ /* 0x00002800000e00ff */
[----:B------:R0:W0:Y:S04]  /*2060*/  SHFL.UP PT, R3, R50, 0x1, RZ ;  /* 0x0420000032037989 */ /* 0x00002800000e00ff */
[----:B------:R0:W0:Y:S02]  /*2070*/  SHFL.UP PT, R14, R17, 0x1, RZ ;  /* 0x04200000110e7989 */ /* 0x00002400000e00ff */
.L_x_752:
[----:B------:R-:W-:Y:S01]  /*2080*/  ISETP.NE.U32.AND P0, PT, R51, RZ, PT ;  /* 0x000000ff3300720c */ /* 0x000fe20003f05070 */
[----:B------:R-:W-:Y:S01]  /*2090*/  BSSY.RECONVERGENT B7, `(.L_x_36) ;  /* 0x0000043000077945 */ /* 0x000fe20003800200 */
[----:B------:R-:W-:Y:S02]  /*20a0*/  IMAD.MOV.U32 R53, RZ, RZ, R50 ;  /* 0x000000ffff357224 */ /* 0x000fe400078e0032 */
[----:B------:R-:W-:Y:S01]  /*20b0*/  ISETP.NE.AND.EX P0, PT, R48, RZ, PT, P0 ;  /* 0x000000ff3000720c */ /* 0x000fe20003f05300 */
[----:B------:R-:W-:-:S12]  /*20c0*/  IMAD.MOV.U32 R54, RZ, RZ, R17 ;  /* 0x000000ffff367224 */ /* 0x000fd800078e0011 */
[----:B------:R-:W-:Y:S05]  /*20d0*/  @P0 BRA `(.L_x_37) ;  /* 0x0000000000f80947 */ /* 0x000fea0003800000 */
[----:B------:R-:W5:Y:S01]  /*20e0*/  LDCU.64 UR4, c[0x0][0x3d0] ;  /* 0x00007a00ff0477ac */ /* 0x000f620008000a00 */
[CC--:B0-----:R-:W-:Y:S01]  /*20f0*/  ISETP.LT.U32.AND P0, PT, R3.reuse, R50.reuse, PT ;  /* 0x000000320300720c */ /* 0x0c1fe20003f01070 */
        /* <DEDUP_REMOVED lines=8> */
[----:B-----5:R-:W-:-:S04]  /*2180*/  ISETP.GE.U32.AND P0, PT, R53, UR4, PT ;  /* 0x0000000435007c0c */ /* 0x020fc8000bf06070 */
[----:B------:R-:W-:-:S13]  /*2190*/  ISETP.GE.U32.AND.EX P0, PT, R54, UR5, PT, P0 ;  /* 0x0000000536007c0c */ /* 0x000fda000bf06100 */
[----:B------:R-:W-:Y:S05]  /*21a0*/  @!P0 BRA `(.L_x_39) ;  /* 0x0000000000408947 */ /* 0x000fea0003800000 */
[----:B------:R-:W-:Y:S01]  /*21b0*/  MOV R2, 0x0 ;  /* 0x0000000000027802 */ /* 0x000fe20000000f00 */
[----:B------:R-:W1:Y:S01]  /*21c0*/  LDCU.64 UR4, c[0x4][0x170] ;  /* 0x01002e00ff0477ac */ /* 0x000e620008000a00 */
[----:B------:R-:W-:Y:S02]  /*21d0*/  IMAD.MOV.U32 R8, RZ, RZ, 0x33 ;  /* 0x00000033ff087424 */ /* 0x000fe400078e00ff */
[----:B------:R-:W-:Y:S01]  /*21e0*/  IMAD.MOV.U32 R12, RZ, RZ, 0x1 ;  /* 0x00000001ff0c7424 */ /* 0x000fe200078e00ff */
[----:B------:R-:W0:Y:S01]  /*21f0*/  LDCU.64 UR6, c[0x4][0x178] ;  /* 0x01002f00ff0677ac */ /* 0x000e220008000a00 */
[----:B------:R-:W0:Y:S01]  /*2200*/  LDC.64 R2, c[0x4][R2] ;  /* 0x0100000002027b82 */ /* 0x000e220000000a00 */
[----:B------:R-:W-:Y:S01]  /*2210*/  IMAD.MOV.U32 R13, RZ, RZ, RZ ;  /* 0x000000ffff0d7224 */ /* 0x000fe200078e00ff */
[----:B------:R-:W5:Y:S01]  /*2220*/  LDCU.64 UR8, c[0x4][0x8] ;  /* 0x01000100ff0877ac */ /* 0x000f620008000a00 */
[----:B-1234-:R-:W-:Y:S02]  /*2230*/  IMAD.U32 R4, RZ, RZ, UR4 ;  /* 0x00000004ff047e24 */ /* 0x01efe4000f8e00ff */
[----:B------:R-:W-:-:S02]  /*2240*/  IMAD.U32 R5, RZ, RZ, UR5 ;  /* 0x00000005ff057e24 */ /* 0x000fc4000f8e00ff */
[----:B0-----:R-:W-:Y:S02]  /*2250*/  IMAD.U32 R6, RZ, RZ, UR6 ;  /* 0x00000006ff067e24 */ /* 0x001fe4000f8e00ff */
[----:B------:R-:W-:Y:S02]  /*2260*/  IMAD.U32 R7, RZ, RZ, UR7 ;  /* 0x00000007ff077e24 */ /* 0x000fe4000f8e00ff */
[----:B-----5:R-:W-:Y:S02]  /*2270*/  IMAD.U32 R10, RZ, RZ, UR8 ;  /* 0x00000008ff0a7e24 */ /* 0x020fe4000f8e00ff */
[----:B------:R-:W-:-:S07]  /*2280*/  IMAD.U32 R11, RZ, RZ, UR9 ;  /* 0x00000009ff0b7e24 */ /* 0x000fce000f8e00ff */
[----:B------:R-:W-:-:S07]  /*2290*/  LEPC R20, `(.L_x_39) ;  /* 0x000000001014794e */ /* 0x000fce0000000000 */
[----:B------:R-:W-:Y:S05]  /*22a0*/  CALL.ABS.NOINC R2 ;  /* 0x0000000002007343 */ /* 0x000fea0003c00000 */
.L_x_39:
[----:B------:R-:W-:Y:S05]  /*22b0*/  BSYNC.RECONVERGENT B6 ;  /* 0x0000000000067941 */ /* 0x000fea0003800200 */
.L_x_38:
[----:B------:R-:W0:Y:S01]  /*22c0*/  LDCU.64 UR4, c[0x0][0x3d0] ;  /* 0x00007a00ff0477ac */ /* 0x000e220008000a00 */
[----:B------:R-:W-:Y:S01]  /*22d0*/  BSSY.RECONVERGENT B6, `(.L_x_40) ;  /* 0x0000014000067945 */ /* 0x000fe20003800200 */
[----:B0-----:R-:W-:-:S04]  /*22e0*/  ISETP.GE.U32.AND P0, PT, R55, UR4, PT ;  /* 0x0000000437007c0c */ /* 0x001fc8000bf06070 */
        /* <DEDUP_REMOVED lines=18> */
.L_x_41:
[----:B------:R-:W-:Y:S05]  /*2410*/  BSYNC.RECONVERGENT B6 ;  /* 0x0000000000067941 */ /* 0x000fea0003800200 */
.L_x_40:
[----:B------:R-:W1:Y:S02]  /*2420*/  LDCU.64 UR4, c[0x0][0x3c8] ;  /* 0x00007900ff0477ac */ /* 0x000e640008000a00 */
[----:B-1234-:R-:W-:Y:S02]  /*2430*/  LEA R4, P0, R55, UR4, 0x3 ;  /* 0x0000000437047c11 */ /* 0x01efe4000f8018ff */
[----:B------:R-:W-:Y:S02]  /*2440*/  LEA R2, P1, R53, UR4, 0x3 ;  /* 0x0000000435027c11 */ /* 0x000fe4000f8218ff */
[----:B------:R-:W-:Y:S02]  /*2450*/  LEA.HI.X R5, R55, UR5, R58, 0x3, P0 ;  /* 0x0000000537057c11 */ /* 0x000fe400080f1c3a */
[----:B------:R-:W-:-:S04]  /*2460*/  LEA.HI.X R3, R53, UR5, R54, 0x3, P1 ;  /* 0x0000000535037c11 */ /* 0x000fc800088f1c36 */
[----:B------:R-:W2:Y:S04]  /*2470*/  LDG.E.64 R4, desc[UR36][R4.64] ;  /* 0x0000002404047981 */ /* 0x000ea8000c1e1b00 */
[----:B------:R-:W2:Y:S02]  /*2480*/  LDG.E.64 R6, desc[UR36][R2.64] ;  /* 0x0000002402067981 */ /* 0x000ea4000c1e1b00 */
[----:B--2---:R-:W-:-:S05]  /*2490*/  IADD3 R6, P0, PT, R4, R6, RZ ;  /* 0x0000000604067210 */ /* 0x004fca0007f1e0ff */
[----:B------:R-:W-:-:S05]  /*24a0*/  IMAD.X R7, R5, 0x1, R7, P0 ;  /* 0x0000000105077824 */ /* 0x000fca00000e0607 */
[----:B------:R0:W-:Y:S03]  /*24b0*/  STG.E.64 desc[UR36][R2.64], R6 ;  /* 0x0000000602007986 */ /* 0x0001e6000c101b24 */
.L_x_37:
[----:B------:R-:W-:Y:S05]  /*24c0*/  BSYNC.RECONVERGENT B7 ;  /* 0x0000000000077941 */ /* 0x000fea0003800200 */
.L_x_36:
[----:B0-----:R-:W-:Y:S01]  /*24d0*/  ISETP.GE.AND P0, PT, R64, 0x1, PT ;  /* 0x000000014000780c */ /* 0x001fe20003f06270 */
[----:B------:R-:W-:-:S03]  /*24e0*/  UMOV UR4, 0xffffffff ;  /* 0xffffffff00047882 */ /* 0x000fc60000000000 */
[----:B------:R-:W-:Y:S02]  /*24f0*/  SEL R52, R52, RZ, P0 ;  /* 0x000000ff34347207 */ /* 0x000fe40000000000 */
[----:B------:R-:W-:Y:S02]  /*2500*/  SEL R3, R49, RZ, P0 ;  /* 0x000000ff31037207 */ /* 0x000fe40000000000 */
[----:B------:R-:W-:Y:S02]  /*2510*/  IADD3 R51, P1, PT, R52, R51, RZ ;  /* 0x0000003334337210 */ /* 0x000fe40007f3e0ff */
[----:B------:R-:W-:Y:S02]  /*2520*/  SEL R49, R50, R53, !P0 ;  /* 0x0000003532317207 */ /* 0x000fe40004000000 */
[----:B------:R-:W-:Y:S01]  /*2530*/  SEL R17, R17, R54, !P0 ;  /* 0x0000003611117207 */ /* 0x000fe20004000000 */
[----:B------:R-:W-:Y:S01]  /*2540*/  IMAD.X R48, R3, 0x1, R48, P1 ;  /* 0x0000000103307824 */ /* 0x000fe200008e0630 */
[----:B------:R-:W-:Y:S07]  /*2550*/  BRA.DIV UR4, `(.L_x_42) ;  /* 0x0000022a04e07947 */ /* 0x000fee000b800000 */
[----:B------:R0:W0:Y:S04]  /*2560*/  SHFL.UP PT, R52, R51, 0x2, RZ ;  /* 0x0440000033347989 */ /* 0x00002800000e00ff */
[----:B------:R0:W0:Y:S04]  /*2570*/  SHFL.UP PT, R50, R48, 0x2, RZ ;  /* 0x0440000030327989 */ /* 0x00002800000e00ff */
[----:B------:R0:W0:Y:S04]  /*2580*/  SHFL.UP PT, R0, R49, 0x2, RZ ;  /* 0x0440000031007989 */ /* 0x00002800000e00ff */
[----:B------:R0:W0:Y:S02]  /*2590*/  SHFL.UP PT, R14, R17, 0x2, RZ ;  /* 0x04400000110e7989 */ /* 0x00002400000e00ff */
.L_x_758:
        /* <DEDUP_REMOVED lines=9> */
[----:B------:R-:W-:Y:S02]  /*2630*/  ISETP.GT.U32.AND P1, PT, R0, R49, PT ;  /* 0x000000310000720c */ /* 0x000fe40003f24070 */
[CC--:B------:R-:W-:Y:S02]  /*2640*/  ISETP.LT.U32.AND.EX P0, PT, R14.reuse, R17.reuse, PT, P0 ;  /* 0x000000110e00720c */ /* 0x0c0fe40003f01100 */
[----:B------:R-:W-:Y:S02]  /*2650*/  ISETP.GT.U32.AND.EX P1, PT, R14, R17, PT, P1 ;  /* 0x000000110e00720c */ /* 0x000fe40003f24110 */
        /* <DEDUP_REMOVED lines=23> */
.L_x_46:
[----:B------:R-:W-:Y:S05]  /*27d0*/  BSYNC.RECONVERGENT B6 ;  /* 0x0000000000067941 */ /* 0x000fea0003800200 */
.L_x_45:
[----:B------:R-:W0:Y:S01]  /*27e0*/  LDCU.64 UR4, c[0x0][0x3d0] ;  /* 0x00007a00ff0477ac */ /* 0x000e220008000a00 */
[----:B------:R-:W-:Y:S01]  /*27f0*/  BSSY.RECONVERGENT B6, `(.L_x_47) ;  /* 0x0000014000067945 */ /* 0x000fe20003800200 */
[----:B0-----:R-:W-:-:S04]  /*2800*/  ISETP.GE.U32.AND P0, PT, R55, UR4, PT ;  /* 0x0000000437007c0c */ /* 0x001fc8000bf06070 */
[----:B------:R-:W-:-:S13]  /*2810*/  ISETP.GE.U32.AND.EX P0, PT, R58, UR5, PT, P0 ;  /* 0x000000053a007c0c */ /* 0x000fda000bf06100 */
[----:B------:R-:W-:Y:S05]  /*2820*/  @!P0 BRA `(.L_x_48) ;  /* 0x0000000000408947 */ /* 0x000fea0003800000 */
[----:B------:R-:W-:Y:S01]  /*2830*/  MOV R2, 0x0 ;  /* 0x0000000000027802 */ /* 0x000fe20000000f00 */
[----:B------:R-:W1:Y:S01]  /*2840*/  LDCU.64 UR4, c[0x4][0x180] ;  /* 0x01003000ff0477ac */ /* 0x000e620008000a00 */
[----:B------:R-:W-:Y:S02]  /*2850*/  HFMA2 R12, -RZ, RZ, 0, 5.9604644775390625e-08 ;  /* 0x00000001ff0c7431 */ /* 0x000fe400000001ff */
        /* <DEDUP_REMOVED lines=13> */
.L_x_48:
[----:B------:R-:W-:Y:S05]  /*2930*/  BSYNC.RECONVERGENT B6 ;  /* 0x0000000000067941 */ /* 0x000fea0003800200 */
.L_x_47:
        /* <DEDUP_REMOVED lines=10> */
.L_x_44:
[----:B------:R-:W-:Y:S05]  /*29e0*/  BSYNC.RECONVERGENT B7 ;  /* 0x0000000000077941 */ /* 0x000fea0003800200 */
.L_x_43:
[----:B------:R-:W-:Y:S01]  /*29f0*/  ISETP.GE.AND P0, PT, R64, 0x2, PT ;  /* 0x000000024000780c */ /* 0x000fe20003f06270 */
[----:B------:R-:W-:-:S03]  /*2a00*/  UMOV UR4, 0xffffffff ;  /* 0xffffffff00047882 */ /* 0x000fc60000000000 */
[----:B0-----:R-:W-:Y:S02]  /*2a10*/  SEL R52, R52, RZ, P0 ;  /* 0x000000ff34347207 */ /* 0x001fe40000000000 */
        /* <DEDUP_REMOVED lines=10> */
.L_x_764:
        /* <DEDUP_REMOVED lines=35> */
.L_x_53:
[----:B------:R-:W-:Y:S05]  /*2cf0*/  BSYNC.RECONVERGENT B6 ;  /* 0x0000000000067941 */ /* 0x000fea0003800200 */
.L_x_52:
        /* <DEDUP_REMOVED lines=21> */
.L_x_55:
[----:B------:R-:W-:Y:S05]  /*2e50*/  BSYNC.RECONVERGENT B6 ;  /* 0x0000000000067941 */ /* 0x000fea0003800200 */
.L_x_54:
        /* <DEDUP_REMOVED lines=10> */
.L_x_51:
[----:B------:R-:W-:Y:S05]  /*2f00*/  BSYNC.RECONVERGENT B7 ;  /* 0x0000000000077941 */ /* 0x000fea0003800200 */
.L_x_50:
        /* <DEDUP_REMOVED lines=13> */
.L_x_770:
        /* <DEDUP_REMOVED lines=35> */
.L_x_60:
[----:B------:R-:W-:Y:S05]  /*3210*/  BSYNC.RECONVERGENT B6 ;  /* 0x0000000000067941 */ /* 0x000fea0003800200 */
.L_x_59:
        /* <DEDUP_REMOVED lines=21> */
.L_x_62:
[----:B------:R-:W-:Y:S05]  /*3370*/  BSYNC.RECONVERGENT B6 ;  /* 0x0000000000067941 */ /* 0x000fea0003800200 */
.L_x_61:
        /* <DEDUP_REMOVED lines=10> */
.L_x_58:
[----:B------:R-:W-:Y:S05]  /*3420*/  BSYNC.RECONVERGENT B7 ;  /* 0x0000000000077941 */ /* 0x000fea0003800200 */
.L_x_57:
        /* <DEDUP_REMOVED lines=13> */
.L_x_776:
        /* <DEDUP_REMOVED lines=35> */
.L_x_67:
[----:B------:R-:W-:Y:S05]  /*3730*/  BSYNC.RECONVERGENT B6 ;  /* 0x0000000000067941 */ /* 0x000fea0003800200 */
.L_x_66:
        /* <DEDUP_REMOVED lines=21> */
.L_x_69:
[----:B------:R-:W-:Y:S05]  /*3890*/  BSYNC.RECONVERGENT B6 ;  /* 0x0000000000067941 */ /* 0x000fea0003800200 */
.L_x_68:
[----:B------:R-:W1:Y:S02]  /*38a0*/  LDCU.64 UR4, c[0x0][0x3c8] ;  /* 0x00007900ff0477ac */ /* 0x000e640008000a00 */
[C---:B-1234-:R-:W-:Y:S02]  /*38b0*/  LEA R4, P0, R53.reuse, UR4, 0x3 ;  /* 0x0000000435047c11 */ /* 0x05efe4000f8018ff */
        /* <DEDUP_REMOVED lines=8> */
.L_x_65:
[----:B------:R-:W-:Y:S05]  /*3940*/  BSYNC.RECONVERGENT B7 ;  /* 0x0000000000077941 */ /* 0x000fea0003800200 */
.L_x_64:
[----:B------:R-:W-:Y:S01]  /*3950*/  ISETP.GE.AND P0, PT, R64, 0x10, PT ;  /* 0x000000104000780c */ /* 0x000fe20003f06270 */
[----:B------:R-:W-:-:S03]  /*3960*/  UMOV UR4, 0xffffffff ;  /* 0xffffffff00047882 */ /* 0x000fc60000000000 */
[----:B01234-:R-:W-:Y:S02]  /*3970*/  SEL R4, R52, RZ, P0 ;  /* 0x000000ff34047207 */ /* 0x01ffe40000000000 */
[----:B------:R-:W-:Y:S02]  /*3980*/  SEL R5, R50, RZ, P0 ;  /* 0x000000ff32057207 */ /* 0x000fe40000000000 */
[----:B------:R-:W-:Y:S02]  /*3990*/  IADD3 R4, P1, PT, R4, R51, RZ ;  /* 0x0000003304047210 */ /* 0x000fe40007f3e0ff */
[----:B------:R-:W-:Y:S02]  /*39a0*/  SEL R57, R49, R54, !P0 ;  /* 0x0000003631397207 */ /* 0x000fe40004000000 */
[----:B------:R-:W-:Y:S01]  /*39b0*/  SEL R58, R17, R55, !P0 ;  /* 0x00000037113a7207 */ /* 0x000fe20004000000 */
[----:B------:R-:W-:Y:S01]  /*39c0*/  IMAD.X R5, R5, 0x1, R48, P1 ;  /* 0x0000000105057824 */ /* 0x000fe200008e0630 */
[----:B------:R-:W-:Y:S07]  /*39d0*/  BRA.DIV UR4, `(.L_x_70) ;  /* 0x0000021e04807947 */ /* 0x000fee000b800000 */
[----:B------:R0:W1:Y:S04]  /*39e0*/  SHFL.UP PT, R2, R4, 0x1, RZ ;  /* 0x0420000004027989 */ /* 0x00006800000e00ff */
[----:B------:R0:W2:Y:S04]  /*39f0*/  SHFL.UP PT, R17, R5, 0x1, RZ ;  /* 0x0420000005117989 */ /* 0x0000a800000e00ff */
[----:B------:R-:W3:Y:S04]  /*3a00*/  SHFL.UP PT, R57, R57, 0x1, RZ ;  /* 0x0420000039397989 */ /* 0x000ee800000e00ff */
[----:B0-----:R-:W4:Y:S02]  /*3a10*/  SHFL.UP PT, R58, R58, 0x1, RZ ;  /* 0x042000003a3a7989 */ /* 0x001f2400000e00ff */
.L_x_782:
[----:B------:R-:W-:Y:S01]  /*3a20*/  ISETP.NE.AND P0, PT, R64, 0x1f, PT ;  /* 0x0000001f4000780c */ /* 0x000fe20003f05270 */
[----:B------:R-:W-:-:S12]  /*3a30*/  WARPSYNC.ALL ;  /* 0x0000000000007948 */ /* 0x000fd80003800000 */
[----:B------:R-:W-:Y:S01]  /*3a40*/  @!P0 LEA R3, R72, UR38, 0x4 ;  /* 0x0000002648038c11 */ /* 0x000fe2000f8e20ff */
[----:B------:R-:W-:Y:S02]  /*3a50*/  @!P0 IMAD.MOV.U32 R6, RZ, RZ, R54 ;  /* 0x000000ffff068224 */ /* 0x000fe400078e0036 */
[----:B------:R-:W-:-:S05]  /*3a60*/  @!P0 IMAD.MOV.U32 R7, RZ, RZ, R55 ;  /* 0x000000ffff078224 */ /* 0x000fca00078e0037 */
[----:B------:R-:W-:Y:S01]  /*3a70*/  @!P0 STS.128 [R3], R4 ;  /* 0x0000000403008388 */ /* 0x000fe20000000c00 */
[----:B------:R-:W0:Y:S08]  /*3a80*/  S2UR UR5, SR_CgaCtaId ;  /* 0x00000000000579c3 */ /* 0x000e300000008800 */
[----:B------:R-:W-:Y:S06]  /*3a90*/  BAR.SYNC.DEFER_BLOCKING 0x0 ;  /* 0x0000000000007b1d */ /* 0x000fec0000010000 */
[----:B------:R-:W-:-:S02]  /*3aa0*/  UMOV UR4, 0x400 ;  /* 0x0000040000047882 */ /* 0x000fc40000000000 */
[----:B0-----:R-:W-:-:S09]  /*3ab0*/  ULEA UR4, UR5, UR4, 0x18 ;  /* 0x0000000405047291 */ /* 0x001fd2000f8ec0ff */
[----:B------:R-:W0:Y:S04]  /*3ac0*/  LDS.128 R52, [UR4+0x10] ;  /* 0x00001004ff347984 */ /* 0x000e280008000c00 */
[----:B------:R-:W1:Y:S01]  /*3ad0*/  LDS.128 R48, [UR4] ;  /* 0x00000004ff307984 */ /* 0x000e620008000c00 */
[----:B0-----:R-:W-:Y:S01]  /*3ae0*/  ISETP.NE.U32.AND P0, PT, R52, RZ, PT ;  /* 0x000000ff3400720c */ /* 0x001fe20003f05070 */
[----:B------:R-:W-:Y:S02]  /*3af0*/  IMAD.MOV.U32 R13, RZ, RZ, R54 ;  /* 0x000000ffff0d7224 */ /* 0x000fe400078e0036 */
[----:B------:R-:W-:Y:S01]  /*3b00*/  IMAD.MOV.U32 R15, RZ, RZ, R55 ;  /* 0x000000ffff0f7224 */ /* 0x000fe200078e0037 */
[----:B------:R-:W-:-:S13]  /*3b10*/  ISETP.NE.AND.EX P0, PT, R53, RZ, PT, P0 ;  /* 0x000000ff3500720c */ /* 0x000fda0003f05300 */
[----:B-1----:R-:W-:Y:S05]  /*3b20*/  @P0 BRA `(.L_x_71) ;  /* 0x0000000000f00947 */ /* 0x002fea0003800000 */
[----:B------:R-:W0:Y:S01]  /*3b30*/  LDCU.64 UR4, c[0x0][0x3d0] ;  /* 0x00007a00ff0477ac */ /* 0x000e220008000a00 */
[CC--:B------:R-:W-:Y:S02]  /*3b40*/  ISETP.LT.U32.AND P0, PT, R50.reuse, R13.reuse, PT ;  /* 0x0000000d3200720c */ /* 0x0c0fe40003f01070 */
[C---:B------:R-:W-:Y:S02]  /*3b50*/  ISETP.GT.U32.AND P1, PT, R50.reuse, R13, PT ;  /* 0x0000000d3200720c */ /* 0x040fe40003f24070 */
[CC--:B------:R-:W-:Y:S02]  /*3b60*/  ISETP.LT.U32.AND.EX P0, PT, R51.reuse, R15.reuse, PT, P0 ;  /* 0x0000000f3300720c */ /* 0x0c0fe40003f01100 */
[C---:B------:R-:W-:Y:S02]  /*3b70*/  ISETP.GT.U32.AND.EX P1, PT, R51.reuse, R15, PT, P1 ;  /* 0x0000000f3300720c */ /* 0x040fe40003f24110 */
        /* <DEDUP_REMOVED lines=14> */
[----:B------:R-:W5:Y:S01]  /*3c60*/  LDCU.64 UR8, c[0x4][0x8] ;  /* 0x01000100ff0877ac */ /* 0x000f620008000a00 */
[----:B0-----:R-:W-:Y:S02]  /*3c70*/  IMAD.U32 R4, RZ, RZ, UR4 ;  /* 0x00000004ff047e24 */ /* 0x001fe4000f8e00ff */
[----:B------:R-:W-:-:S02]  /*3c80*/  IMAD.U32 R5, RZ, RZ, UR5 ;  /* 0x00000005ff057e24 */ /* 0x000fc4000f8e00ff */
[----:B-1----:R-:W-:Y:S02]  /*3c90*/  IMAD.U32 R6, RZ, RZ, UR6 ;  /* 0x00000006ff067e24 */ /* 0x002fe4000f8e00ff */
[----:B------:R-:W-:Y:S02]  /*3ca0*/  IMAD.U32 R7, RZ, RZ, UR7 ;  /* 0x00000007ff077e24 */ /* 0x000fe4000f8e00ff */
[----:B-----5:R-:W-:Y:S02]  /*3cb0*/  IMAD.U32 R10, RZ, RZ, UR8 ;  /* 0x00000008ff0a7e24 */ /* 0x020fe4000f8e00ff */
[----:B------:R-:W-:-:S07]  /*3cc0*/  IMAD.U32 R11, RZ, RZ, UR9 ;  /* 0x00000009ff0b7e24 */ /* 0x000fce000f8e00ff */
[----:B------:R-:W-:-:S07]  /*3cd0*/  LEPC R20, `(.L_x_72) ;  /* 0x000000001014794e */ /* 0x000fce0000000000 */
[----:B--234-:R-:W-:Y:S05]  /*3ce0*/  CALL.ABS.NOINC R14 ;  /* 0x000000000e007343 */ /* 0x01cfea0003c00000 */
.L_x_72:
[----:B------:R-:W0:Y:S02]  /*3cf0*/  LDCU.64 UR4, c[0x0][0x3d0] ;  /* 0x00007a00ff0477ac */ /* 0x000e240008000a00 */
        /* <DEDUP_REMOVED lines=19> */
.L_x_73:
[----:B------:R-:W0:Y:S02]  /*3e30*/  LDC.64 R4, c[0x0][0x3c8] ;  /* 0x0000f200ff047b82 */ /* 0x000e240000000a00 */
[-C--:B0-----:R-:W-:Y:S02]  /*3e40*/  LEA R6, P0, R73, R4.reuse, 0x3 ;  /* 0x0000000449067211 */ /* 0x081fe400078018ff */
[----:B------:R-:W-:Y:S02]  /*3e50*/  LEA R4, P1, R55, R4, 0x3 ;  /* 0x0000000437047211 */ /* 0x000fe400078218ff */
[-C--:B------:R-:W-:Y:S02]  /*3e60*/  LEA.HI.X R7, R73, R5.reuse, R74, 0x3, P0 ;  /* 0x0000000549077211 */ /* 0x080fe400000f1c4a */
[----:B------:R-:W-:-:S04]  /*3e70*/  LEA.HI.X R5, R55, R5, R54, 0x3, P1 ;  /* 0x0000000537057211 */ /* 0x000fc800008f1c36 */
[----:B------:R-:W5:Y:S04]  /*3e80*/  LDG.E.64 R6, desc[UR36][R6.64] ;  /* 0x0000002406067981 */ /* 0x000f68000c1e1b00 */
[----:B------:R-:W5:Y:S01]  /*3e90*/  LDG.E.64 R8, desc[UR36][R4.64] ;  /* 0x0000002404087981 */ /* 0x000f62000c1e1b00 */
[----:B------:R-:W-:Y:S02]  /*3ea0*/  IMAD.MOV.U32 R13, RZ, RZ, R55 ;  /* 0x000000ffff0d7224 */ /* 0x000fe400078e0037 */
[----:B------:R-:W-:Y:S01]  /*3eb0*/  IMAD.MOV.U32 R15, RZ, RZ, R54 ;  /* 0x000000ffff0f7224 */ /* 0x000fe200078e0036 */
[----:B-----5:R-:W-:-:S05]  /*3ec0*/  IADD3 R8, P0, PT, R6, R8, RZ ;  /* 0x0000000806087210 */ /* 0x020fca0007f1e0ff */
[----:B------:R-:W-:-:S05]  /*3ed0*/  IMAD.X R9, R7, 0x1, R9, P0 ;  /* 0x0000000107097824 */ /* 0x000fca00000e0609 */
[----:B------:R0:W-:Y:S03]  /*3ee0*/  STG.E.64 desc[UR36][R4.64], R8 ;  /* 0x0000000804007986 */ /* 0x0001e6000c101b24 */
.L_x_71:
[----:B------:R-:W1:Y:S01]  /*3ef0*/  S2UR UR5, SR_CgaCtaId ;  /* 0x00000000000579c3 */ /* 0x000e620000008800 */
[----:B------:R-:W-:Y:S01]  /*3f00*/  UMOV UR4, 0x400 ;  /* 0x0000040000047882 */ /* 0x000fe20000000000 */
[----:B------:R-:W-:Y:S02]  /*3f10*/  IADD3 R3, P2, PT, R48, R52, RZ ;  /* 0x0000003430037210 */ /* 0x000fe40007f5e0ff */
[----:B------:R-:W-:-:S03]  /*3f20*/  ISETP.NE.AND P1, PT, R72, 0x2, PT ;  /* 0x000000024800780c */ /* 0x000fc60003f25270 */
[----:B0-----:R-:W-:Y:S01]  /*3f30*/  IMAD.X R9, R49, 0x1, R53, P2 ;  /* 0x0000000131097824 */ /* 0x001fe200010e0635 */
[----:B------:R-:W-:Y:S02]  /*3f40*/  SEL R50, R13, R50, !P1 ;  /* 0x000000320d327207 */ /* 0x000fe40004800000 */
[----:B------:R-:W-:Y:S02]  /*3f50*/  SEL R51, R15, R51, !P1 ;  /* 0x000000330f337207 */ /* 0x000fe40004800000 */
[----:B------:R-:W-:Y:S02]  /*3f60*/  SEL R52, R3, R48, !P1 ;  /* 0x0000003003347207 */ /* 0x000fe40004800000 */
[----:B------:R-:W-:Y:S01]  /*3f70*/  SEL R49, R9, R49, !P1 ;  /* 0x0000003109317207 */ /* 0x000fe20004800000 */
[----:B-1----:R-:W-:-:S09]  /*3f80*/  ULEA UR4, UR5, UR4, 0x18 ;  /* 0x0000000405047291 */ /* 0x002fd2000f8ec0ff */
[----:B------:R-:W0:Y:S02]  /*3f90*/  LDS.128 R4, [UR4+0x20] ;  /* 0x00002004ff047984 */ /* 0x000e240008000c00 */
[C---:B0-----:R-:W-:Y:S01]  /*3fa0*/  ISETP.NE.U32.AND P0, PT, R4.reuse, RZ, PT ;  /* 0x000000ff0400720c */ /* 0x041fe20003f05070 */
[----:B------:R-:W-:Y:S01]  /*3fb0*/  IMAD.MOV.U32 R11, RZ, RZ, R6 ;  /* 0x000000ffff0b7224 */ /* 0x000fe200078e0006 */
[----:B------:R-:W-:Y:S01]  /*3fc0*/  IADD3 R53, P2, PT, R4, R3, RZ ;  /* 0x0000000304357210 */ /* 0x000fe20007f5e0ff */
[----:B------:R-:W-:Y:S01]  /*3fd0*/  IMAD.MOV.U32 R10, RZ, RZ, R7 ;  /* 0x000000ffff0a7224 */ /* 0x000fe200078e0007 */
[----:B------:R-:W-:-:S03]  /*3fe0*/  ISETP.NE.AND.EX P0, PT, R5, RZ, PT, P0 ;  /* 0x000000ff0500720c */ /* 0x000fc60003f05300 */
[----:B------:R-:W-:-:S10]  /*3ff0*/  IMAD.X R54, R5, 0x1, R9, P2 ;  /* 0x0000000105367824 */ /* 0x000fd400010e0609 */
[----:B------:R-:W-:Y:S05]  /*4000*/  @P0 BRA `(.L_x_74) ;  /* 0x0000000000f00947 */ /* 0x000fea0003800000 */
[----:B------:R-:W0:Y:S01]  /*4010*/  LDCU.64 UR4, c[0x0][0x3d0] ;  /* 0x00007a00ff0477ac */ /* 0x000e220008000a00 */
[CC--:B------:R-:W-:Y:S02]  /*4020*/  ISETP.LT.U32.AND P0, PT, R13.reuse, R11.reuse, PT ;  /* 0x0000000b0d00720c */ /* 0x0c0fe40003f01070 */
[-C--:B------:R-:W-:Y:S02]  /*4030*/  ISETP.GT.U32.AND P1, PT, R13, R11.reuse, PT ;  /* 0x0000000b0d00720c */ /* 0x080fe40003f24070 */
[CC--:B------:R-:W-:Y:S02]  /*4040*/  ISETP.LT.U32.AND.EX P0, PT, R15.reuse, R10.reuse, PT, P0 ;  /* 0x0000000a0f00720c */ /* 0x0c0fe40003f01100 */
[-C--:B------:R-:W-:Y:S02]  /*4050*/  ISETP.GT.U32.AND.EX P1, PT, R15, R10.reuse, PT, P1 ;  /* 0x0000000a0f00720c */ /* 0x080fe40003f24110 */
        /* <DEDUP_REMOVED lines=23> */
.L_x_75:
        /* <DEDUP_REMOVED lines=20> */
.L_x_76:
[----:B------:R-:W0:Y:S02]  /*4310*/  LDCU.64 UR4, c[0x0][0x3c8] ;  /* 0x00007900ff0477ac */ /* 0x000e240008000a00 */
[----:B0-----:R-:W-:Y:S02]  /*4320*/  LEA R6, P0, R73, UR4, 0x3 ;  /* 0x0000000449067c11 */ /* 0x001fe4000f8018ff */
[----:B------:R-:W-:Y:S02]  /*4330*/  LEA R4, P1, R55, UR4, 0x3 ;  /* 0x0000000437047c11 */ /* 0x000fe4000f8218ff */
[----:B------:R-:W-:Y:S02]  /*4340*/  LEA.HI.X R7, R73, UR5, R74, 0x3, P0 ;  /* 0x0000000549077c11 */ /* 0x000fe400080f1c4a */
[----:B------:R-:W-:-:S04]  /*4350*/  LEA.HI.X R5, R55, UR5, R48, 0x3, P1 ;  /* 0x0000000537057c11 */ /* 0x000fc800088f1c30 */
[----:B------:R-:W5:Y:S04]  /*4360*/  LDG.E.64 R6, desc[UR36][R6.64] ;  /* 0x0000002406067981 */ /* 0x000f68000c1e1b00 */
[----:B------:R-:W5:Y:S01]  /*4370*/  LDG.E.64 R8, desc[UR36][R4.64] ;  /* 0x0000002404087981 */ /* 0x000f62000c1e1b00 */
[----:B------:R-:W-:Y:S02]  /*4380*/  IMAD.MOV.U32 R11, RZ, RZ, R55 ;  /* 0x000000ffff0b7224 */ /* 0x000fe400078e0037 */
[----:B------:R-:W-:Y:S01]  /*4390*/  IMAD.MOV.U32 R10, RZ, RZ, R48 ;  /* 0x000000ffff0a7224 */ /* 0x000fe200078e0030 */
[----:B-----5:R-:W-:-:S05]  /*43a0*/  IADD3 R8, P0, PT, R6, R8, RZ ;  /* 0x0000000806087210 */ /* 0x020fca0007f1e0ff */
[----:B------:R-:W-:-:S05]  /*43b0*/  IMAD.X R9, R7, 0x1, R9, P0 ;  /* 0x0000000107097824 */ /* 0x000fca00000e0609 */
[----:B------:R0:W-:Y:S03]  /*43c0*/  STG.E.64 desc[UR36][R4.64], R8 ;  /* 0x0000000804007986 */ /* 0x0001e6000c101b24 */
.L_x_74:
[----:B------:R-:W1:Y:S01]  /*43d0*/  S2UR UR5, SR_CgaCtaId ;  /* 0x00000000000579c3 */ /* 0x000e620000008800 */
[----:B------:R-:W-:Y:S01]  /*43e0*/  UMOV UR4, 0x400 ;  /* 0x0000040000047882 */ /* 0x000fe20000000000 */
[----:B------:R-:W-:-:S04]  /*43f0*/  ISETP.NE.AND P1, PT, R72, 0x3, PT ;  /* 0x000000034800780c */ /* 0x000fc80003f25270 */
[----:B------:R-:W-:Y:S02]  /*4400*/  SEL R52, R53, R52, !P1 ;  /* 0x0000003435347207 */ /* 0x000fe40004800000 */
[----:B------:R-:W-:Y:S01]  /*4410*/  SEL R55, R10, R51, !P1 ;  /* 0x000000330a377207 */ /* 0x000fe20004800000 */
[----:B-1----:R-:W-:-:S09]  /*4420*/  ULEA UR4, UR5, UR4, 0x18 ;  /* 0x0000000405047291 */ /* 0x002fd2000f8ec0ff */
[----:B0-----:R-:W0:Y:S02]  /*4430*/  LDS.128 R4, [UR4+0x30] ;  /* 0x00003004ff047984 */ /* 0x001e240008000c00 */
[C---:B0-----:R-:W-:Y:S01]  /*4440*/  ISETP.NE.U32.AND P0, PT, R4.reuse, RZ, PT ;  /* 0x000000ff0400720c */ /* 0x041fe20003f05070 */
[----:B------:R-:W-:Y:S01]  /*4450*/  IMAD.MOV.U32 R0, RZ, RZ, R6 ;  /* 0x000000ffff007224 */ /* 0x000fe200078e0006 */
[----:B------:R-:W-:Y:S01]  /*4460*/  IADD3 R48, P2, PT, R4, R53, RZ ;  /* 0x0000003504307210 */ /* 0x000fe20007f5e0ff */
[----:B------:R-:W-:Y:S01]  /*4470*/  IMAD.MOV.U32 R3, RZ, RZ, R7 ;  /* 0x000000ffff037224 */ /* 0x000fe200078e0007 */
[C---:B------:R-:W-:Y:S02]  /*4480*/  ISETP.NE.AND.EX P0, PT, R5.reuse, RZ, PT, P0 ;  /* 0x000000ff0500720c */ /* 0x040fe40003f05300 */
[----:B------:R-:W-:Y:S01]  /*4490*/  SEL R53, R54, R49, !P1 ;  /* 0x0000003136357207 */ /* 0x000fe20004800000 */
[----:B------:R-:W-:Y:S01]  /*44a0*/  IMAD.X R49, R5, 0x1, R54, P2 ;  /* 0x0000000105317824 */ /* 0x000fe200010e0636 */
[----:B------:R-:W-:-:S09]  /*44b0*/  SEL R54, R11, R50, !P1 ;  /* 0x000000320b367207 */ /* 0x000fd20004800000 */
[----:B------:R-:W-:Y:S05]  /*44c0*/  @P0 BRA `(.L_x_77) ;  /* 0x0000000000f00947 */ /* 0x000fea0003800000 */
[----:B------:R-:W0:Y:S01]  /*44d0*/  LDCU.64 UR4, c[0x0][0x3d0] ;  /* 0x00007a00ff0477ac */ /* 0x000e220008000a00 */
[CC--:B------:R-:W-:Y:S02]  /*44e0*/  ISETP.LT.U32.AND P0, PT, R11.reuse, R0.reuse, PT ;  /* 0x000000000b00720c */ /* 0x0c0fe40003f01070 */
        /* <DEDUP_REMOVED lines=26> */
.L_x_78:
        /* <DEDUP_REMOVED lines=20> */
.L_x_79:
        /* <DEDUP_REMOVED lines=12> */
.L_x_77:
[----:B------:R-:W-:Y:S01]  /*4890*/  ISETP.GE.U32.AND P0, PT, R19, 0x20, PT ;  /* 0x000000201300780c */ /* 0x000fe20003f06070 */
[----:B------:R-:W-:Y:S01]  /*48a0*/  BSSY.RECONVERGENT B8, `(.L_x_80) ;  /* 0x0000050000087945 */ /* 0x000fe20003800200 */
[----:B------:R-:W-:Y:S02]  /*48b0*/  IMAD.MOV.U32 R50, RZ, RZ, R0 ;  /* 0x000000ffff327224 */ /* 0x000fe400078e0000 */
[----:B------:R-:W-:-:S09]  /*48c0*/  IMAD.MOV.U32 R51, RZ, RZ, R3 ;  /* 0x000000ffff337224 */ /* 0x000fd200078e0003 */
[----:B------:R-:W-:Y:S05]  /*48d0*/  @!P0 BRA `(.L_x_81) ;  /* 0x0000000400308947 */ /* 0x000fea0003800000 */
[----:B------:R-:W-:Y:S01]  /*48e0*/  ISETP.NE.U32.AND P0, PT, R2, RZ, PT ;  /* 0x000000ff0200720c */ /* 0x000fe20003f05070 */
[----:B------:R-:W-:Y:S03]  /*48f0*/  BSSY.RECONVERGENT B7, `(.L_x_82) ;  /* 0x0000043000077945 */ /* 0x000fe60003800200 */
[----:B--2---:R-:W-:-:S13]  /*4900*/  ISETP.NE.AND.EX P0, PT, R17, RZ, PT, P0 ;  /* 0x000000ff1100720c */ /* 0x004fda0003f05300 */
[----:B------:R-:W-:Y:S05]  /*4910*/  @P0 BRA `(.L_x_83) ;  /* 0x0000000400000947 */ /* 0x000fea0003800000 */
[----:B------:R-:W1:Y:S01]  /*4920*/  LDCU.64 UR4, c[0x0][0x3d0] ;  /* 0x00007a00ff0477ac */ /* 0x000e620008000a00 */
[CC--:B---3--:R-:W-:Y:S01]  /*4930*/  ISETP.LT.U32.AND P0, PT, R54.reuse, R57.reuse, PT ;  /* 0x000000393600720c */ /* 0x0c8fe20003f01070 */
[----:B------:R-:W-:Y:S01]  /*4940*/  BSSY.RECONVERGENT B6, `(.L_x_84) ;  /* 0x000001b000067945 */ /* 0x000fe20003800200 */
[CC--:B------:R-:W-:Y:S02]  /*4950*/  ISETP.GT.U32.AND P1, PT, R54.reuse, R57.reuse, PT ;  /* 0x000000393600720c */ /* 0x0c0fe40003f24070 */
[CC--:B----4-:R-:W-:Y:S02]  /*4960*/  ISETP.LT.U32.AND.EX P0, PT, R55.reuse, R58.reuse, PT, P0 ;  /* 0x0000003a3700720c */ /* 0x0d0fe40003f01100 */
        /* <DEDUP_REMOVED lines=9> */
[----:B------:R-:W1:Y:S01]  /*4a00*/  LDCU.64 UR4, c[0x4][0x170] ;  /* 0x01002e00ff0477ac */ /* 0x000e620008000a00 */
[----:B0-----:R-:W-:Y:S02]  /*4a10*/  IMAD.MOV.U32 R8, RZ, RZ, 0x33 ;  /* 0x00000033ff087424 */ /* 0x001fe400078e00ff */
[----:B------:R-:W-:Y:S01]  /*4a20*/  IMAD.MOV.U32 R12, RZ, RZ, 0x1 ;  /* 0x00000001ff0c7424 */ /* 0x000fe200078e00ff */
[----:B------:R-:W0:Y:S01]  /*4a30*/  LDCU.64 UR6, c[0x4][0x178] ;  /* 0x01002f00ff0677ac */ /* 0x000e220008000a00 */
[----:B------:R-:W2:Y:S01]  /*4a40*/  LDC.64 R14, c[0x4][R14] ;  /* 0x010000000e0e7b82 */ /* 0x000ea20000000a00 */
[----:B------:R-:W-:Y:S01]  /*4a50*/  IMAD.MOV.U32 R13, RZ, RZ, RZ ;  /* 0x000000ffff0d7224 */ /* 0x000fe200078e00ff */
[----:B------:R-:W3:Y:S01]  /*4a60*/  LDCU.64 UR8, c[0x4][0x8] ;  /* 0x01000100ff0877ac */ /* 0x000ee20008000a00 */
[----:B-1----:R-:W-:Y:S02]  /*4a70*/  IMAD.U32 R4, RZ, RZ, UR4 ;  /* 0x00000004ff047e24 */ /* 0x002fe4000f8e00ff */
[----:B------:R-:W-:-:S02]  /*4a80*/  IMAD.U32 R5, RZ, RZ, UR5 ;  /* 0x00000005ff057e24 */ /* 0x000fc4000f8e00ff */
[----:B0-----:R-:W-:Y:S02]  /*4a90*/  IMAD.U32 R6, RZ, RZ, UR6 ;  /* 0x00000006ff067e24 */ /* 0x001fe4000f8e00ff */
[----:B------:R-:W-:Y:S02]  /*4aa0*/  IMAD.U32 R7, RZ, RZ, UR7 ;  /* 0x00000007ff077e24 */ /* 0x000fe4000f8e00ff */
[----:B---3--:R-:W-:Y:S02]  /*4ab0*/  IMAD.U32 R10, RZ, RZ, UR8 ;  /* 0x00000008ff0a7e24 */ /* 0x008fe4000f8e00ff */
[----:B------:R-:W-:-:S07]  /*4ac0*/  IMAD.U32 R11, RZ, RZ, UR9 ;  /* 0x00000009ff0b7e24 */ /* 0x000fce000f8e00ff */
[----:B------:R-:W-:-:S07]  /*4ad0*/  LEPC R20, `(.L_x_85) ;  /* 0x000000001014794e */ /* 0x000fce0000000000 */
[----:B--2---:R-:W-:Y:S05]  /*4ae0*/  CALL.ABS.NOINC R14 ;  /* 0x000000000e007343 */ /* 0x004fea0003c00000 */
.L_x_85:
[----:B------:R-:W-:Y:S05]  /*4af0*/  BSYNC.RECONVERGENT B6 ;  /* 0x0000000000067941 */ /* 0x000fea0003800200 */
.L_x_84:
[----:B------:R-:W1:Y:S01]  /*4b00*/  LDCU.64 UR4, c[0x0][0x3d0] ;  /* 0x00007a00ff0477ac */ /* 0x000e620008000a00 */
[----:B------:R-:W-:Y:S01]  /*4b10*/  BSSY.RECONVERGENT B6, `(.L_x_86) ;  /* 0x0000014000067945 */ /* 0x000fe20003800200 */
        /* <DEDUP_REMOVED lines=13> */
[----:B0-----:R-:W-:Y:S01]  /*4bf0*/  IMAD.U32 R6, RZ, RZ, UR6 ;  /* 0x00000006ff067e24 */ /* 0x001fe2000f8e00ff */
[----:B------:R-:W-:Y:S01]  /*4c00*/  MOV R7, UR7 ;  /* 0x0000000700077c02 */ /* 0x000fe20008000f00 */
[----:B---3--:R-:W-:Y:S02]  /*4c10*/  IMAD.U32 R10, RZ, RZ, UR8 ;  /* 0x00000008ff0a7e24 */ /* 0x008fe4000f8e00ff */
[----:B------:R-:W-:-:S07]  /*4c20*/  IMAD.U32 R11, RZ, RZ, UR9 ;  /* 0x00000009ff0b7e24 */ /* 0x000fce000f8e00ff */
[----:B------:R-:W-:-:S07]  /*4c30*/  LEPC R20, `(.L_x_87) ;  /* 0x000000001014794e */ /* 0x000fce0000000000 */
[----:B--2---:R-:W-:Y:S05]  /*4c40*/  CALL.ABS.NOINC R14 ;  /* 0x000000000e007343 */ /* 0x004fea0003c00000 */
.L_x_87:
[----:B------:R-:W-:Y:S05]  /*4c50*/  BSYNC.RECONVERGENT B6 ;  /* 0x0000000000067941 */ /* 0x000fea0003800200 */
.L_x_86:
[----:B------:R-:W1:Y:S02]  /*4c60*/  LDCU.64 UR4, c[0x0][0x3c8] ;  /* 0x00007900ff0477ac */ /* 0x000e640008000a00 */
[----:B-1----:R-:W-:Y:S02]  /*4c70*/  LEA R6, P0, R57, UR4, 0x3 ;  /* 0x0000000439067c11 */ /* 0x002fe4000f8018ff */
[----:B0-----:R-:W-:Y:S02]  /*4c80*/  LEA R4, P1, R73, UR4, 0x3 ;  /* 0x0000000449047c11 */ /* 0x001fe4000f8218ff */
[----:B------:R-:W-:Y:S02]  /*4c90*/  LEA.HI.X R7, R57, UR5, R58, 0x3, P0 ;  /* 0x0000000539077c11 */ /* 0x000fe400080f1c3a */
[----:B------:R-:W-:-:S04]  /*4ca0*/  LEA.HI.X R5, R73, UR5, R72, 0x3, P1 ;  /* 0x0000000549057c11 */ /* 0x000fc800088f1c48 */
[----:B------:R-:W2:Y:S04]  /*4cb0*/  LDG.E.64 R6, desc[UR36][R6.64] ;  /* 0x0000002406067981 */ /* 0x000ea8000c1e1b00 */
[----:B------:R-:W2:Y:S01]  /*4cc0*/  LDG.E.64 R8, desc[UR36][R4.64] ;  /* 0x0000002404087981 */ /* 0x000ea2000c1e1b00 */
[----:B------:R-:W-:Y:S02]  /*4cd0*/  IMAD.MOV.U32 R57, RZ, RZ, R73 ;  /* 0x000000ffff397224 */ /* 0x000fe400078e0049 */
[----:B------:R-:W-:Y:S01]  /*4ce0*/  IMAD.MOV.U32 R58, RZ, RZ, R72 ;  /* 0x000000ffff3a7224 */ /* 0x000fe200078e0048 */
[----:B--2---:R-:W-:-:S05]  /*4cf0*/  IADD3 R8, P0, PT, R6, R8, RZ ;  /* 0x0000000806087210 */ /* 0x004fca0007f1e0ff */
[----:B------:R-:W-:-:S05]  /*4d00*/  IMAD.X R9, R7, 0x1, R9, P0 ;  /* 0x0000000107097824 */ /* 0x000fca00000e0609 */
[----:B------:R1:W-:Y:S03]  /*4d10*/  STG.E.64 desc[UR36][R4.64], R8 ;  /* 0x0000000804007986 */ /* 0x0003e6000c101b24 */
.L_x_83:
[----:B------:R-:W-:Y:S05]  /*4d20*/  BSYNC.RECONVERGENT B7 ;  /* 0x0000000000077941 */ /* 0x000fea0003800200 */
.L_x_82:
[----:B------:R-:W-:-:S04]  /*4d30*/  ISETP.NE.AND P0, PT, R64, RZ, PT ;  /* 0x000000ff4000720c */ /* 0x000fc80003f05270 */
[----:B------:R-:W-:Y:S02]  /*4d40*/  SEL R3, R2, RZ, P0 ;  /* 0x000000ff02037207 */ /* 0x000fe40000000000 */
[----:B------:R-:W-:Y:S02]  /*4d50*/  SEL R0, R17, RZ, P0 ;  /* 0x000000ff11007207 */ /* 0x000fe40000000000 */
[----:B------:R-:W-:Y:S02]  /*4d60*/  IADD3 R2, P1, PT, R3, R52, RZ ;  /* 0x0000003403027210 */ /* 0x000fe40007f3e0ff */
[----:B---3--:R-:W-:Y:S02]  /*4d70*/  SEL R57, R54, R57, !P0 ;  /* 0x0000003936397207 */ /* 0x008fe40004000000 */
[----:B----4-:R-:W-:Y:S01]  /*4d80*/  SEL R58, R55, R58, !P0 ;  /* 0x0000003a373a7207 */ /* 0x010fe20004000000 */
[----:B------:R-:W-:-:S08]  /*4d90*/  IMAD.X R17, R0, 0x1, R53, P1 ;  /* 0x0000000100117824 */ /* 0x000fd000008e0635 */
.L_x_81:
[----:B------:R-:W-:Y:S05]  /*4da0*/  BSYNC.RECONVERGENT B8 ;  /* 0x0000000000087941 */ /* 0x000fea0003800200 */
.L_x_80:
[----:B------:R-:W-:Y:S01]  /*4db0*/  ISETP.NE.AND P0, PT, R19, RZ, PT ;  /* 0x000000ff1300720c */ /* 0x000fe20003f05270 */
[----:B------:R-:W-:-:S12]  /*4dc0*/  BSSY.RECONVERGENT B7, `(.L_x_88) ;  /* 0x0000047000077945 */ /* 0x000fd80003800200 */
[----:B------:R-:W-:Y:S05]  /*4dd0*/  @!P0 BRA `(.L_x_89) ;  /* 0x0000000400148947 */ /* 0x000fea0003800000 */
[----:B------:R-:W-:Y:S02]  /*4de0*/  LOP3.LUT P2, RZ, R70, R19, RZ, 0xfc, !PT ;  /* 0x0000001346ff7212 */ /* 0x000fe4000784fcff */
[----:B------:R-:W-:Y:S02]  /*4df0*/  ISETP.NE.AND P1, PT, R71, RZ, PT ;  /* 0x000000ff4700720c */ /* 0x000fe40003f25270 */
[----:B------:R-:W-:-:S05]  /*4e00*/  IADD3 R23, P0, PT, R2, R23, RZ ;  /* 0x0000001702177210 */ /* 0x000fca0007f1e0ff */
[----:B--2---:R-:W-:-:S06]  /*4e10*/  IMAD.X R22, R17, 0x1, R22, P0 ;  /* 0x0000000111167824 */ /* 0x004fcc00000e0616 */
[----:B------:R-:W-:Y:S05]  /*4e20*/  @P2 BRA P1, `(.L_x_89) ;  /* 0x0000000400002947 */ /* 0x000fea0000800000 */
[----:B------:R-:W2:Y:S01]  /*4e30*/  LDCU.64 UR4, c[0x0][0x3d0] ;  /* 0x00007a00ff0477ac */ /* 0x000ea20008000a00 */
        /* <DEDUP_REMOVED lines=13> */
[----:B------:R-:W2:Y:S01]  /*4f10*/  LDCU.64 UR4, c[0x4][0x170] ;  /* 0x01002e00ff0477ac */ /* 0x000ea20008000a00 */
[----:B01----:R-:W-:Y:S02]  /*4f20*/  IMAD.MOV.U32 R8, RZ, RZ, 0x33 ;  /* 0x00000033ff087424 */ /* 0x003fe400078e00ff */
[----:B------:R-:W-:Y:S01]  /*4f30*/  IMAD.MOV.U32 R12, RZ, RZ, 0x1 ;  /* 0x00000001ff0c7424 */ /* 0x000fe200078e00ff */
[----:B------:R-:W0:Y:S01]  /*4f40*/  LDCU.64 UR6, c[0x4][0x178] ;  /* 0x01002f00ff0677ac */ /* 0x000e220008000a00 */
[----:B------:R-:W1:Y:S01]  /*4f50*/  LDC.64 R14, c[0x4][R14] ;  /* 0x010000000e0e7b82 */ /* 0x000e620000000a00 */
[----:B------:R-:W-:Y:S01]  /*4f60*/  IMAD.MOV.U32 R13, RZ, RZ, RZ ;  /* 0x000000ffff0d7224 */ /* 0x000fe200078e00ff */
[----:B------:R-:W3:Y:S01]  /*4f70*/  LDCU.64 UR8, c[0x4][0x8] ;  /* 0x01000100ff0877ac */ /* 0x000ee20008000a00 */
[----:B--2---:R-:W-:Y:S02]  /*4f80*/  IMAD.U32 R4, RZ, RZ, UR4 ;  /* 0x00000004ff047e24 */ /* 0x004fe4000f8e00ff */
[----:B------:R-:W-:-:S02]  /*4f90*/  IMAD.U32 R5, RZ, RZ, UR5 ;  /* 0x00000005ff057e24 */ /* 0x000fc4000f8e00ff */
[----:B0-----:R-:W-:Y:S02]  /*4fa0*/  IMAD.U32 R6, RZ, RZ, UR6 ;  /* 0x00000006ff067e24 */ /* 0x001fe4000f8e00ff */
[----:B------:R-:W-:Y:S02]  /*4fb0*/  IMAD.U32 R7, RZ, RZ, UR7 ;  /* 0x00000007ff077e24 */ /* 0x000fe4000f8e00ff */
[----:B---3--:R-:W-:Y:S02]  /*4fc0*/  IMAD.U32 R10, RZ, RZ, UR8 ;  /* 0x00000008ff0a7e24 */ /* 0x008fe4000f8e00ff */
[----:B------:R-:W-:-:S07]  /*4fd0*/  IMAD.U32 R11, RZ, RZ, UR9 ;  /* 0x00000009ff0b7e24 */ /* 0x000fce000f8e00ff */
[----:B------:R-:W-:-:S07]  /*4fe0*/  LEPC R20, `(.L_x_91) ;  /* 0x000000001014794e */ /* 0x000fce0000000000 */
[----:B-1----:R-:W-:Y:S05]  /*4ff0*/  CALL.ABS.NOINC R14 ;  /* 0x000000000e007343 */ /* 0x002fea0003c00000 */
.L_x_91:
[----:B------:R-:W-:Y:S05]  /*5000*/  BSYNC.RECONVERGENT B6 ;  /* 0x0000000000067941 */ /* 0x000fea0003800200 */
.L_x_90:
[----:B------:R-:W2:Y:S01]  /*5010*/  LDCU.64 UR4, c[0x0][0x3d0] ;  /* 0x00007a00ff0477ac */ /* 0x000ea20008000a00 */
[----:B------:R-:W-:Y:S01]  /*5020*/  BSSY.RECONVERGENT B6, `(.L_x_92) ;  /* 0x0000014000067945 */ /* 0x000fe20003800200 */
        /* <DEDUP_REMOVED lines=19> */
.L_x_93:
[----:B------:R-:W-:Y:S05]  /*5160*/  BSYNC.RECONVERGENT B6 ;  /* 0x0000000000067941 */ /* 0x000fea0003800200 */
.L_x_92:
[----:B------:R-:W0:Y:S02]  /*5170*/  LDCU.64 UR4, c[0x0][0x3c8] ;  /* 0x00007900ff0477ac */ /* 0x000e240008000a00 */
[----:B01----:R-:W-:Y:S02]  /*5180*/  LEA R4, P0, R30, UR4, 0x3 ;  /* 0x000000041e047c11 */ /* 0x003fe4000f8018ff */
[----:B------:R-:W-:Y:S02]  /*5190*/  LEA R6, P1, R52, UR4, 0x3 ;  /* 0x0000000434067c11 */ /* 0x000fe4000f8218ff */
        /* <DEDUP_REMOVED lines=9> */
.L_x_89:
[----:B------:R-:W-:Y:S05]  /*5230*/  BSYNC.RECONVERGENT B7 ;  /* 0x0000000000077941 */ /* 0x000fea0003800200 */
.L_x_88:
[----:B------:R-:W-:Y:S01]  /*5240*/  ISETP.NE.U32.AND P0, PT, R69, R68, PT ;  /* 0x000000444500720c */ /* 0x000fe20003f05070 */
[----:B------:R-:W-:Y:S03]  /*5250*/  BSSY.RECONVERGENT B7, `(.L_x_94) ;  /* 0x0000043000077945 */ /* 0x000fe60003800200 */
[----:B------:R-:W-:-:S13]  /*5260*/  ISETP.NE.AND.EX P0, PT, R67, R66, PT, P0 ;  /* 0x000000424300720c */ /* 0x000fda0003f05300 */
[----:B------:R-:W-:Y:S05]  /*5270*/  @P0 BRA `(.L_x_95) ;  /* 0x0000000400000947 */ /* 0x000fea0003800000 */
[----:B------:R-:W5:Y:S01]  /*5280*/  LDCU.64 UR4, c[0x0][0x3d0] ;  /* 0x00007a00ff0477ac */ /* 0x000f620008000a00 */
        /* <DEDUP_REMOVED lines=13> */
[----:B------:R-:W5:Y:S01]  /*5360*/  LDCU.64 UR4, c[0x4][0x170] ;  /* 0x01002e00ff0477ac */ /* 0x000f620008000a00 */
[----:B01----:R-:W-:Y:S02]  /*5370*/  IMAD.MOV.U32 R8, RZ, RZ, 0x33 ;  /* 0x00000033ff087424 */ /* 0x003fe400078e00ff */
[----:B------:R-:W-:Y:S01]  /*5380*/  IMAD.MOV.U32 R12, RZ, RZ, 0x1 ;  /* 0x00000001ff0c7424 */ /* 0x000fe200078e00ff */
[----:B------:R-:W0:Y:S01]  /*5390*/  LDCU.64 UR6, c[0x4][0x178] ;  /* 0x01002f00ff0677ac */ /* 0x000e220008000a00 */
[----:B------:R-:W1:Y:S01]  /*53a0*/  LDC.64 R14, c[0x4][R14] ;  /* 0x010000000e0e7b82 */ /* 0x000e620000000a00 */
[----:B------:R-:W-:Y:S01]  /*53b0*/  IMAD.MOV.U32 R13, RZ, RZ, RZ ;  /* 0x000000ffff0d7224 */ /* 0x000fe200078e00ff */
[----:B------:R-:W2:Y:S01]  /*53c0*/  LDCU.64 UR8, c[0x4][0x8] ;  /* 0x01000100ff0877ac */ /* 0x000ea20008000a00 */
[----:B-----5:R-:W-:Y:S02]  /*53d0*/  IMAD.U32 R4, RZ, RZ, UR4 ;  /* 0x00000004ff047e24 */ /* 0x020fe4000f8e00ff */
[----:B------:R-:W-:-:S02]  /*53e0*/  IMAD.U32 R5, RZ, RZ, UR5 ;  /* 0x00000005ff057e24 */ /* 0x000fc4000f8e00ff */
[----:B0-----:R-:W-:Y:S02]  /*53f0*/  IMAD.U32 R6, RZ, RZ, UR6 ;  /* 0x00000006ff067e24 */ /* 0x001fe4000f8e00ff */
[----:B------:R-:W-:Y:S02]  /*5400*/  IMAD.U32 R7, RZ, RZ, UR7 ;  /* 0x00000007ff077e24 */ /* 0x000fe4000f8e00ff */
[----:B--2---:R-:W-:Y:S02]  /*5410*/  IMAD.U32 R10, RZ, RZ, UR8 ;  /* 0x00000008ff0a7e24 */ /* 0x004fe4000f8e00ff */
[----:B------:R-:W-:-:S07]  /*5420*/  IMAD.U32 R11, RZ, RZ, UR9 ;  /* 0x00000009ff0b7e24 */ /* 0x000fce000f8e00ff */
[----:B------:R-:W-:-:S07]  /*5430*/  LEPC R20, `(.L_x_97) ;  /* 0x000000001014794e */ /* 0x000fce0000000000 */
[----:B-1-34-:R-:W-:Y:S05]  /*5440*/  CALL.ABS.NOINC R14 ;  /* 0x000000000e007343 */ /* 0x01afea0003c00000 */
.L_x_97:
[----:B------:R-:W-:Y:S05]  /*5450*/  BSYNC.RECONVERGENT B6 ;  /* 0x0000000000067941 */ /* 0x000fea0003800200 */
.L_x_96:
[----:B------:R-:W5:Y:S01]  /*5460*/  LDCU.64 UR4, c[0x0][0x3d0] ;  /* 0x00007a00ff0477ac */ /* 0x000f620008000a00 */
[----:B------:R-:W-:Y:S01]  /*5470*/  BSSY.RECONVERGENT B6, `(.L_x_98) ;  /* 0x0000014000067945 */ /* 0x000fe20003800200 */
        /* <DEDUP_REMOVED lines=19> */
.L_x_99:
[----:B------:R-:W-:Y:S05]  /*55b0*/  BSYNC.RECONVERGENT B6 ;  /* 0x0000000000067941 */ /* 0x000fea0003800200 */
.L_x_98:
[----:B------:R-:W0:Y:S02]  /*55c0*/  LDCU.64 UR4, c[0x0][0x3c8] ;  /* 0x00007900ff0477ac */ /* 0x000e240008000a00 */
[----:B01----:R-:W-:Y:S02]  /*55d0*/  LEA R4, P0, R46, UR4, 0x3 ;  /* 0x000000042e047c11 */ /* 0x003fe4000f8018ff */
        /* <DEDUP_REMOVED lines=10> */
.L_x_95:
[----:B------:R-:W-:Y:S05]  /*5680*/  BSYNC.RECONVERGENT B7 ;  /* 0x0000000000077941 */ /* 0x000fea0003800200 */
.L_x_94:
        /* <DEDUP_REMOVED lines=20> */
[----:B------:R0:W1:Y:S01]  /*57d0*/  LDC.64 R14, c[0x4][R0] ;  /* 0x01000000000e7b82 */ /* 0x0000620000000a00 */
[----:B------:R-:W2:Y:S01]  /*57e0*/  LDCU.64 UR6, c[0x4][0x178] ;  /* 0x01002f00ff0677ac */ /* 0x000ea20008000a00 */
[----:B------:R-:W-:Y:S02]  /*57f0*/  IMAD.MOV.U32 R12, RZ, RZ, 0x1 ;  /* 0x00000001ff0c7424 */ /* 0x000fe400078e00ff */
[----:B------:R-:W-:Y:S01]  /*5800*/  IMAD.MOV.U32 R13, RZ, RZ, RZ ;  /* 0x000000ffff0d7224 */ /* 0x000fe200078e00ff */
[----:B------:R-:W3:Y:S01]  /*5810*/  LDCU.64 UR8, c[0x4][0x8] ;  /* 0x01000100ff0877ac */ /* 0x000ee20008000a00 */
[----:B-----5:R-:W-:-:S02]  /*5820*/  IMAD.U32 R4, RZ, RZ, UR4 ;  /* 0x00000004ff047e24 */ /* 0x020fc4000f8e00ff */
[----:B------:R-:W-:Y:S02]  /*5830*/  IMAD.U32 R5, RZ, RZ, UR5 ;  /* 0x00000005ff057e24 */ /* 0x000fe4000f8e00ff */
[----:B--2---:R-:W-:Y:S02]  /*5840*/  IMAD.U32 R6, RZ, RZ, UR6 ;  /* 0x00000006ff067e24 */ /* 0x004fe4000f8e00ff */
[----:B------:R-:W-:Y:S02]  /*5850*/  IMAD.U32 R7, RZ, RZ, UR7 ;  /* 0x00000007ff077e24 */ /* 0x000fe4000f8e00ff */
[----:B---3--:R-:W-:Y:S02]  /*5860*/  IMAD.U32 R10, RZ, RZ, UR8 ;  /* 0x00000008ff0a7e24 */ /* 0x008fe4000f8e00ff */
[----:B0-----:R-:W-:-:S07]  /*5870*/  IMAD.U32 R11, RZ, RZ, UR9 ;  /* 0x00000009ff0b7e24 */ /* 0x001fce000f8e00ff */
[----:B------:R-:W-:-:S07]  /*5880*/  LEPC R20, `(.L_x_103) ;  /* 0x000000001014794e */ /* 0x000fce0000000000 */
[----:B-1--4-:R-:W-:Y:S05]  /*5890*/  CALL.ABS.NOINC R14 ;  /* 0x000000000e007343 */ /* 0x012fea0003c00000 */
.L_x_103:
[----:B------:R-:W-:Y:S05]  /*58a0*/  BSYNC.RECONVERGENT B6 ;  /* 0x0000000000067941 */ /* 0x000fea0003800200 */
.L_x_102:
        /* <DEDUP_REMOVED lines=21> */
.L_x_105:
[----:B------:R-:W-:Y:S05]  /*5a00*/  BSYNC.RECONVERGENT B6 ;  /* 0x0000000000067941 */ /* 0x000fea0003800200 */
.L_x_104:
        /* <DEDUP_REMOVED lines=12> */
.L_x_101:
[----:B------:R-:W-:Y:S05]  /*5ad0*/  BSYNC.RECONVERGENT B7 ;  /* 0x0000000000077941 */ /* 0x000fea0003800200 */
.L_x_100:
        /* <DEDUP_REMOVED lines=33> */
.L_x_109:
[----:B------:R-:W-:Y:S05]  /*5cf0*/  BSYNC.RECONVERGENT B6 ;  /* 0x0000000000067941 */ /* 0x000fea0003800200 */
.L_x_108:
        /* <DEDUP_REMOVED lines=21> */
.L_x_111:
[----:B------:R-:W-:Y:S05]  /*5e50*/  BSYNC.RECONVERGENT B6 ;  /* 0x0000000000067941 */ /* 0x000fea0003800200 */
.L_x_110:
        /* <DEDUP_REMOVED lines=12> */
.L_x_107:
[----:B------:R-:W-:Y:S05]  /*5f20*/  BSYNC.RECONVERGENT B7 ;  /* 0x0000000000077941 */ /* 0x000fea0003800200 */
.L_x_106:
        /* <DEDUP_REMOVED lines=33> */
.L_x_115:
[----:B------:R-:W-:Y:S05]  /*6140*/  BSYNC.RECONVERGENT B6 ;  /* 0x0000000000067941 */ /* 0x000fea0003800200 */
.L_x_114:
        /* <DEDUP_REMOVED lines=21> */
.L_x_117:
[----:B------:R-:W-:Y:S05]  /*62a0*/  BSYNC.RECONVERGENT B6 ;  /* 0x0000000000067941 */ /* 0x000fea0003800200 */
.L_x_116:
        /* <DEDUP_REMOVED lines=12> */
.L_x_113:
[----:B------:R-:W-:Y:S05]  /*6370*/  BSYNC.RECONVERGENT B7 ;  /* 0x0000000000077941 */ /* 0x000fea0003800200 */
.L_x_112:
        /* <DEDUP_REMOVED lines=33> */
.L_x_121:
[----:B------:R-:W-:Y:S05]  /*6590*/  BSYNC.RECONVERGENT B6 ;  /* 0x0000000000067941 */ /* 0x000fea0003800200 */
.L_x_120:
        /* <DEDUP_REMOVED lines=21> */
.L_x_123:
[----:B------:R-:W-:Y:S05]  /*66f0*/  BSYNC.RECONVERGENT B6 ;  /* 0x0000000000067941 */ /* 0x000fea0003800200 */
.L_x_122:
[----:B------:R-:W0:Y:S02]  /*6700*/  LDCU.64 UR4, c[0x0][0x3c8] ;  /* 0x00007900ff0477ac */ /* 0x000e240008000a00 */
[----:B01----:R-:W-:Y:S02]  /*6710*/  LEA R4, P0, R26, UR4, 0x3 ;  /* 0x000000041a047c11 */ /* 0x003fe4000f8018ff */
[----:B------:R-:W-:Y:S02]  /*6720*/  LEA R6, P1, R52, UR4, 0x3 ;  /* 0x0000000434067c11 */ /* 0x000fe4000f8218ff */
[----:B------:R-:W-:Y:S02]  /*6730*/  LEA.HI.X R5, R26, UR5, R27, 0x3, P0 ;  /* 0x000000051a057c11 */ /* 0x000fe400080f1c1b */
[----:B------:R-:W-:-:S04]  /*6740*/  LEA.HI.X R7, R52, UR5, R53, 0x3, P1 ;  /* 0x0000000534077c11 */ /* 0x000fc800088f1c35 */
[----:B------:R-:W5:Y:S04]  /*6750*/  LDG.E.64 R4, desc[UR36][R4.64] ;  /* 0x0000002404047981 */ /* 0x000f68000c1e1b00 */
[----:B------:R-:W5:Y:S02]  /*6760*/  LDG.E.64 R8, desc[UR36][R6.64] ;  /* 0x0000002406087981 */ /* 0x000f64000c1e1b00 */
[----:B-----5:R-:W-:-:S05]  /*6770*/  IADD3 R8, P0, PT, R4, R8, RZ ;  /* 0x0000000804087210 */ /* 0x020fca0007f1e0ff */
[----:B------:R-:W-:-:S05]  /*6780*/  IMAD.X R9, R5, 0x1, R9, P0 ;  /* 0x0000000105097824 */ /* 0x000fca00000e0609 */
[----:B------:R0:W-:Y:S03]  /*6790*/  STG.E.64 desc[UR36][R6.64], R8 ;  /* 0x0000000806007986 */ /* 0x0001e6000c101b24 */
.L_x_119:
[----:B------:R-:W-:Y:S05]  /*67a0*/  BSYNC.RECONVERGENT B7 ;  /* 0x0000000000077941 */ /* 0x000fea0003800200 */
.L_x_118:
[----:B------:R-:W-:Y:S02]  /*67b0*/  ISETP.NE.AND P0, PT, R19, RZ, PT ;  /* 0x000000ff1300720c */ /* 0x000fe40003f05270 */
[----:B01----:R-:W-:-:S11]  /*67c0*/  CS2R R4, SRZ ;  /* 0x0000000000047805 */ /* 0x003fd6000001ff00 */
[----:B------:R-:W-:Y:S05]  /*67d0*/  @P0 BRA `(.L_x_124) ;  /* 0x000000a800f40947 */ /* 0x000fea0003800000 */
[----:B------:R-:W0:Y:S01]  /*67e0*/  LDC.64 R6, c[0x0][0x3b8] ;  /* 0x0000ee00ff067b82 */ /* 0x000e220000000a00 */
[----:B------:R-:W-:-:S07]  /*67f0*/  IMAD.MOV.U32 R3, RZ, RZ, 0x65 ;  /* 0x00000065ff037424 */ /* 0x000fce00078e00ff */
[----:B------:R-:W1:Y:S01]  /*6800*/  LDC.64 R8, c[0x0][0x3a8] ;  /* 0x0000ea00ff087b82 */ /* 0x000e620000000a00 */
[----:B0-----:R0:W-:Y:S04]  /*6810*/  ST.E.64.STRONG.GPU desc[UR36][R6.64+0x208], R50 ;  /* 0x0002083206007985 */ /* 0x0011e8000c10fb24 */
[----:B------:R0:W-:Y:S01]  /*6820*/  ST.E.64.STRONG.GPU desc[UR36][R6.64+0x200], R48 ;  /* 0x0002003006007985 */ /* 0x0001e2000c10fb24 */
[----:B------:R-:W-:Y:S01]  /*6830*/  @!PT LDS RZ, [RZ] ;  /* 0x00000000fffff984 */ /* 0x000fe20000000800 */
[----:B------:R-:W-:Y:S01]  /*6840*/  @!PT LDS RZ, [RZ] ;  /* 0x00000000fffff984 */ /* 0x000fe20000000800 */
[----:B------:R-:W-:Y:S01]  /*6850*/  @!PT LDS RZ, [RZ] ;  /* 0x00000000fffff984 */ /* 0x000fe20000000800 */
[----:B------:R-:W-:Y:S01]  /*6860*/  @!PT LDS RZ, [RZ] ;  /* 0x00000000fffff984 */ /* 0x000fe20000000800 */
[----:B------:R-:W-:-:S00]  /*6870*/  MEMBAR.ALL.CTA ;  /* 0x0000000000007992 */ /* 0x000fc00000008000 */
[----:B------:R-:W-:Y:S06]  /*6880*/  MEMBAR.ALL.GPU ;  /* 0x0000000000007992 */ /* 0x000fec000000a000 */
[----:B------:R-:W-:-:S00]  /*6890*/  ERRBAR ;  /* 0x00000000000079ab */ /* 0x000fc00000000000 */
[----:B------:R-:W-:Y:S06]  /*68a0*/  CGAERRBAR ;  /* 0x00000000000075ab */ /* 0x000fec0000000000 */
[----:B-1----:R0:W-:Y:S01]  /*68b0*/  ST.E.STRONG.GPU desc[UR36][R8.64+0x80], R3 ;  /* 0x0000800308007985 */ /* 0x0021e2000c10f924 */
[----:B------:R-:W-:Y:S05]  /*68c0*/  BRA `(.L_x_124) ;  /* 0x000000a800b87947 */ /* 0x000fea0003800000 */
.L_x_4:
        /* <DEDUP_REMOVED lines=33> */
.L_x_128:
[----:B------:R-:W-:Y:S05]  /*6ae0*/  BSYNC.RECONVERGENT B6 ;  /* 0x0000000000067941 */ /* 0x000fea0003800200 */
.L_x_127:
        /* <DEDUP_REMOVED lines=21> */
.L_x_130:
[----:B------:R-:W-:Y:S05]  /*6c40*/  BSYNC.RECONVERGENT B6 ;  /* 0x0000000000067941 */ /* 0x000fea0003800200 */
.L_x_129:
        /* <DEDUP_REMOVED lines=10> */
.L_x_126:
[----:B------:R-:W-:Y:S05]  /*6cf0*/  BSYNC.RECONVERGENT B7 ;  /* 0x0000000000077941 */ /* 0x000fea0003800200 */
.L_x_125:
[----:B------:R-:W-:Y:S01]  /*6d00*/  ISETP.NE.U32.AND P0, PT, R68, R65, PT ;  /* 0x000000414400720c */ /* 0x000fe20003f05070 */
[----:B------:R-:W-:Y:S01]  /*6d10*/  BSSY.RECONVERGENT B7, `(.L_x_131) ;  /* 0x0000043000077945 */ /* 0x000fe20003800200 */
[----:B------:R-:W-:Y:S01]  /*6d20*/  IMAD.MOV.U32 R53, RZ, RZ, R42 ;  /* 0x000000ffff357224 */ /* 0x000fe200078e002a */
[----:B------:R-:W-:Y:S02]  /*6d30*/  MOV R52, R43 ;  /* 0x0000002b00347202 */ /* 0x000fe40000000f00 */
[----:B------:R-:W-:-:S13]  /*6d40*/  ISETP.NE.AND.EX P0, PT, R66, R63, PT, P0 ;  /* 0x0000003f4200720c */ /* 0x000fda0003f05300 */
        /* <DEDUP_REMOVED lines=30> */
.L_x_134:
[----:B------:R-:W-:Y:S05]  /*6f30*/  BSYNC.RECONVERGENT B6 ;  /* 0x0000000000067941 */ /* 0x000fea0003800200 */
.L_x_133:
        /* <DEDUP_REMOVED lines=21> */
.L_x_136:
[----:B------:R-:W-:Y:S05]  /*7090*/  BSYNC.RECONVERGENT B6 ;  /* 0x0000000000067941 */ /* 0x000fea0003800200 */
.L_x_135:
        /* <DEDUP_REMOVED lines=10> */
.L_x_132:
[----:B------:R-:W-:Y:S05]  /*7140*/  BSYNC.RECONVERGENT B7 ;  /* 0x0000000000077941 */ /* 0x000fea0003800200 */
.L_x_131:
        /* <DEDUP_REMOVED lines=22> */
[----:B------:R2:W3:Y:S01]  /*72b0*/  LDC.64 R2, c[0x4][R0] ;  /* 0x0100000000027b82 */ /* 0x0004e20000000a00 */
[----:B------:R-:W4:Y:S01]  /*72c0*/  LDCU.64 UR6, c[0x4][0x178] ;  /* 0x01002f00ff0677ac */ /* 0x000f220008000a00 */
[----:B------:R-:W-:Y:S02]  /*72d0*/  IMAD.MOV.U32 R12, RZ, RZ, 0x1 ;  /* 0x00000001ff0c7424 */ /* 0x000fe400078e00ff */
[----:B------:R-:W-:Y:S01]  /*72e0*/  IMAD.MOV.U32 R13, RZ, RZ, RZ ;  /* 0x000000ffff0d7224 */ /* 0x000fe200078e00ff */
[----:B------:R-:W5:Y:S01]  /*72f0*/  LDCU.64 UR8, c[0x4][0x8] ;  /* 0x01000100ff0877ac */ /* 0x000f620008000a00 */
[----:B01----:R-:W-:-:S02]  /*7300*/  IMAD.U32 R4, RZ, RZ, UR4 ;  /* 0x00000004ff047e24 */ /* 0x003fc4000f8e00ff */
[----:B------:R-:W-:Y:S02]  /*7310*/  IMAD.U32 R5, RZ, RZ, UR5 ;  /* 0x00000005ff057e24 */ /* 0x000fe4000f8e00ff */
[----:B----4-:R-:W-:Y:S02]  /*7320*/  IMAD.U32 R6, RZ, RZ, UR6 ;  /* 0x00000006ff067e24 */ /* 0x010fe4000f8e00ff */
[----:B------:R-:W-:Y:S02]  /*7330*/  IMAD.U32 R7, RZ, RZ, UR7 ;  /* 0x00000007ff077e24 */ /* 0x000fe4000f8e00ff */
[----:B-----5:R-:W-:Y:S02]  /*7340*/  IMAD.U32 R10, RZ, RZ, UR8 ;  /* 0x00000008ff0a7e24 */ /* 0x020fe4000f8e00ff */
[----:B--2---:R-:W-:-:S07]  /*7350*/  IMAD.U32 R11, RZ, RZ, UR9 ;  /* 0x00000009ff0b7e24 */ /* 0x004fce000f8e00ff */
[----:B------:R-:W-:-:S07]  /*7360*/  LEPC R20, `(.L_x_140) ;  /* 0x000000001014794e */ /* 0x000fce0000000000 */
[----:B---3--:R-:W-:Y:S05]  /*7370*/  CALL.ABS.NOINC R2 ;  /* 0x0000000002007343 */ /* 0x008fea0003c00000 */
.L_x_140:
[----:B------:R-:W-:Y:S05]  /*7380*/  BSYNC.RECONVERGENT B6 ;  /* 0x0000000000067941 */ /* 0x000fea0003800200 */
.L_x_139:
        /* <DEDUP_REMOVED lines=21> */
.L_x_142:
[----:B------:R-:W-:Y:S05]  /*74e0*/  BSYNC.RECONVERGENT B6 ;  /* 0x0000000000067941 */ /* 0x000fea0003800200 */
.L_x_141:
        /* <DEDUP_REMOVED lines=10> */
.L_x_138:
[----:B------:R-:W-:Y:S05]  /*7590*/  BSYNC.RECONVERGENT B7 ;  /* 0x0000000000077941 */ /* 0x000fea0003800200 */
.L_x_137:
        /* <DEDUP_REMOVED lines=22> */
[----:B------:R3:W4:Y:S01]  /*7700*/  LDC.64 R2, c[0x4][R0] ;  /* 0x0100000000027b82 */ /* 0x0007220000000a00 */
[----:B------:R-:W5:Y:S01]  /*7710*/  LDCU.64 UR6, c[0x4][0x178] ;  /* 0x01002f00ff0677ac */ /* 0x000f620008000a00 */
[----:B------:R-:W-:Y:S02]  /*7720*/  IMAD.MOV.U32 R12, RZ, RZ, 0x1 ;  /* 0x00000001ff0c7424 */ /* 0x000fe400078e00ff */
[----:B------:R-:W-:Y:S01]  /*7730*/  IMAD.MOV.U32 R13, RZ, RZ, RZ ;  /* 0x000000ffff0d7224 */ /* 0x000fe200078e00ff */
[----:B------:R-:W3:Y:S01]  /*7740*/  LDCU.64 UR8, c[0x4][0x8] ;  /* 0x01000100ff0877ac */ /* 0x000ee20008000a00 */
[----:B012---:R-:W-:-:S02]  /*7750*/  IMAD.U32 R4, RZ, RZ, UR4 ;  /* 0x00000004ff047e24 */ /* 0x007fc4000f8e00ff */
[----:B------:R-:W-:Y:S02]  /*7760*/  IMAD.U32 R5, RZ, RZ, UR5 ;  /* 0x00000005ff057e24 */ /* 0x000fe4000f8e00ff */
[----:B-----5:R-:W-:Y:S02]  /*7770*/  IMAD.U32 R6, RZ, RZ, UR6 ;  /* 0x00000006ff067e24 */ /* 0x020fe4000f8e00ff */
[----:B------:R-:W-:Y:S02]  /*7780*/  IMAD.U32 R7, RZ, RZ, UR7 ;  /* 0x00000007ff077e24 */ /* 0x000fe4000f8e00ff */
[----:B---3--:R-:W-:Y:S02]  /*7790*/  IMAD.U32 R10, RZ, RZ, UR8 ;  /* 0x00000008ff0a7e24 */ /* 0x008fe4000f8e00ff */
[----:B------:R-:W-:-:S07]  /*77a0*/  IMAD.U32 R11, RZ, RZ, UR9 ;  /* 0x00000009ff0b7e24 */ /* 0x000fce000f8e00ff */
[----:B------:R-:W-:-:S07]  /*77b0*/  LEPC R20, `(.L_x_146) ;  /* 0x000000001014794e */ /* 0x000fce0000000000 */
[----:B----4-:R-:W-:Y:S05]  /*77c0*/  CALL.ABS.NOINC R2 ;  /* 0x0000000002007343 */ /* 0x010fea0003c00000 */
.L_x_146:
[----:B------:R-:W-:Y:S05]  /*77d0*/  BSYNC.RECONVERGENT B6 ;  /* 0x0000000000067941 */ /* 0x000fea0003800200 */
.L_x_145:
        /* <DEDUP_REMOVED lines=21> */
.L_x_148:
[----:B------:R-:W-:Y:S05]  /*7930*/  BSYNC.RECONVERGENT B6 ;  /* 0x0000000000067941 */ /* 0x000fea0003800200 */
.L_x_147:
        /* <DEDUP_REMOVED lines=10> */
.L_x_144:
[----:B------:R-:W-:Y:S05]  /*79e0*/  BSYNC.RECONVERGENT B7 ;  /* 0x0000000000077941 */ /* 0x000fea0003800200 */
.L_x_143:
[----:B------:R-:W-:Y:S01]  /*79f0*/  ISETP.NE.U32.AND P0, PT, R61, R16, PT ;  /* 0x000000103d00720c */ /* 0x000fe20003f05070 */
[----:B------:R-:W-:Y:S01]  /*7a00*/  BSSY.RECONVERGENT B7, `(.L_x_149) ;  /* 0x0000049000077945 */ /* 0x000fe20003800200 */
[----:B------:R-:W-:Y:S01]  /*7a10*/  IADD3 R48, P1, P2, R48, R23, R49 ;  /* 0x0000001730307210 */ /* 0x000fe20007a3e031 */
[----:B------:R-:W-:Y:S01]  /*7a20*/  IMAD.MOV.U32 R49, RZ, RZ, R26 ;  /* 0x000000ffff317224 */ /* 0x000fe200078e001a */
[----:B------:R-:W-:Y:S01]  /*7a30*/  ISETP.NE.AND.EX P0, PT, R59, R18, PT, P0 ;  /* 0x000000123b00720c */ /* 0x000fe20003f05300 */
[----:B------:R-:W-:Y:S01]  /*7a40*/  IMAD.MOV.U32 R2, RZ, RZ, R27 ;  /* 0x000000ffff027224 */ /* 0x000fe200078e001b */
[----:B------:R-:W-:Y:S02]  /*7a50*/  IADD3.X R0, PT, PT, RZ, R22, RZ, P1, P2 ;  /* 0x00000016ff007210 */ /* 0x000fe40000fe44ff */
[----:B------:R-:W-:-:S04]  /*7a60*/  IADD3 R48, P1, P2, R50, R48, R17 ;  /* 0x0000003032307210 */ /* 0x000fc80007a3e011 */
[----:B------:R-:W-:Y:S02]  /*7a70*/  IADD3 R51, P3, PT, R48, R51, RZ ;  /* 0x0000003330337210 */ /* 0x000fe40007f7e0ff */
        /* <DEDUP_REMOVED lines=23> */
[----:B------:R-:W5:Y:S01]  /*7bf0*/  LDCU.64 UR8, c[0x4][0x8] ;  /* 0x01000100ff0877ac */ /* 0x000f620008000a00 */
[----:B0123--:R-:W-:-:S02]  /*7c00*/  IMAD.U32 R4, RZ, RZ, UR4 ;  /* 0x00000004ff047e24 */ /* 0x00ffc4000f8e00ff */
[----:B------:R-:W-:Y:S02]  /*7c10*/  IMAD.U32 R5, RZ, RZ, UR5 ;  /* 0x00000005ff057e24 */ /* 0x000fe4000f8e00ff */
[----:B-----5:R-:W-:Y:S02]  /*7c20*/  IMAD.U32 R6, RZ, RZ, UR6 ;  /* 0x00000006ff067e24 */ /* 0x020fe4000f8e00ff */
[----:B------:R-:W-:Y:S02]  /*7c30*/  IMAD.U32 R7, RZ, RZ, UR7 ;  /* 0x00000007ff077e24 */ /* 0x000fe4000f8e00ff */
[----:B------:R-:W-:Y:S02]  /*7c40*/  IMAD.U32 R10, RZ, RZ, UR8 ;  /* 0x00000008ff0a7e24 */ /* 0x000fe4000f8e00ff */
[----:B------:R-:W-:-:S07]  /*7c50*/  IMAD.U32 R11, RZ, RZ, UR9 ;  /* 0x00000009ff0b7e24 */ /* 0x000fce000f8e00ff */
[----:B------:R-:W-:-:S07]  /*7c60*/  LEPC R20, `(.L_x_152) ;  /* 0x000000001014794e */ /* 0x000fce0000000000 */
[----:B----4-:R-:W-:Y:S05]  /*7c70*/  CALL.ABS.NOINC R14 ;  /* 0x000000000e007343 */ /* 0x010fea0003c00000 */
.L_x_152:
[----:B------:R-:W-:Y:S05]  /*7c80*/  BSYNC.RECONVERGENT B6 ;  /* 0x0000000000067941 */ /* 0x000fea0003800200 */
.L_x_151:
        /* <DEDUP_REMOVED lines=21> */
.L_x_154:
[----:B------:R-:W-:Y:S05]  /*7de0*/  BSYNC.RECONVERGENT B6 ;  /* 0x0000000000067941 */ /* 0x000fea0003800200 */
.L_x_153:
[----:B------:R-:W0:Y:S02]  /*7df0*/  LDCU.64 UR4, c[0x0][0x3c8] ;  /* 0x00007900ff0477ac */ /* 0x000e240008000a00 */
[C---:B0123--:R-:W-:Y:S02]  /*7e00*/  LEA R4, P0, R48.reuse, UR4, 0x3 ;  /* 0x0000000430047c11 */ /* 0x04ffe4000f8018ff */
        /* <DEDUP_REMOVED lines=8> */
.L_x_150:
[----:B------:R-:W-:Y:S05]  /*7e90*/  BSYNC.RECONVERGENT B7 ;  /* 0x0000000000077941 */ /* 0x000fea0003800200 */
.L_x_149:
        /* <DEDUP_REMOVED lines=8> */
.L_x_787:
        /* <DEDUP_REMOVED lines=9> */
[-C--:B------:R-:W-:Y:S02]  /*7fb0*/  ISETP.GT.U32.AND P1, PT, R0, R49.reuse, PT ;  /* 0x000000310000720c */ /* 0x080fe40003f24070 */
[CC--:B------:R-:W-:Y:S02]  /*7fc0*/  ISETP.LT.U32.AND.EX P0, PT, R14.reuse, R2.reuse, PT, P0 ;  /* 0x000000020e00720c */ /* 0x0c0fe40003f01100 */
[-C--:B------:R-:W-:Y:S02]  /*7fd0*/  ISETP.GT.U32.AND.EX P1, PT, R14, R2.reuse, PT, P1 ;  /* 0x000000020e00720c */ /* 0x080fe40003f24110 */
        /* <DEDUP_REMOVED lines=9> */
[----:B----4-:R-:W-:Y:S02]  /*8070*/  IMAD.MOV.U32 R8, RZ, RZ, 0x33 ;  /* 0x00000033ff087424 */ /* 0x010fe400078e00ff */
[----:B------:R0:W4:Y:S01]  /*8080*/  LDC.64 R14, c[0x4][R0] ;  /* 0x01000000000e7b82 */ /* 0x0001220000000a00 */
[----:B------:R-:W5:Y:S01]  /*8090*/  LDCU.64 UR6, c[0x4][0x178] ;  /* 0x01002f00ff0677ac */ /* 0x000f620008000a00 */
[----:B------:R-:W-:Y:S02]  /*80a0*/  IMAD.MOV.U32 R12, RZ, RZ, 0x1 ;  /* 0x00000001ff0c7424 */ /* 0x000fe400078e00ff */
[----:B------:R-:W-:Y:S01]  /*80b0*/  IMAD.MOV.U32 R13, RZ, RZ, RZ ;  /* 0x000000ffff0d7224 */ /* 0x000fe200078e00ff */
[----:B------:R-:W0:Y:S01]  /*80c0*/  LDCU.64 UR8, c[0x4][0x8] ;  /* 0x01000100ff0877ac */ /* 0x000e220008000a00 */
[----:B-123--:R-:W-:-:S02]  /*80d0*/  IMAD.U32 R4, RZ, RZ, UR4 ;  /* 0x00000004ff047e24 */ /* 0x00efc4000f8e00ff */
[----:B------:R-:W-:Y:S02]  /*80e0*/  IMAD.U32 R5, RZ, RZ, UR5 ;  /* 0x00000005ff057e24 */ /* 0x000fe4000f8e00ff */
[----:B-----5:R-:W-:Y:S02]  /*80f0*/  IMAD.U32 R6, RZ, RZ, UR6 ;  /* 0x00000006ff067e24 */ /* 0x020fe4000f8e00ff */
[----:B------:R-:W-:Y:S02]  /*8100*/  IMAD.U32 R7, RZ, RZ, UR7 ;  /* 0x00000007ff077e24 */ /* 0x000fe4000f8e00ff */
[----:B0-----:R-:W-:Y:S02]  /*8110*/  IMAD.U32 R10, RZ, RZ, UR8 ;  /* 0x00000008ff0a7e24 */ /* 0x001fe4000f8e00ff */
[----:B------:R-:W-:-:S07]  /*8120*/  IMAD.U32 R11, RZ, RZ, UR9 ;  /* 0x00000009ff0b7e24 */ /* 0x000fce000f8e00ff */
[----:B------:R-:W-:-:S07]  /*8130*/  LEPC R20, `(.L_x_159) ;  /* 0x000000001014794e */ /* 0x000fce0000000000 */
[----:B----4-:R-:W-:Y:S05]  /*8140*/  CALL.ABS.NOINC R14 ;  /* 0x000000000e007343 */ /* 0x010fea0003c00000 */
.L_x_159:
[----:B------:R-:W-:Y:S05]  /*8150*/  BSYNC.RECONVERGENT B6 ;  /* 0x0000000000067941 */ /* 0x000fea0003800200 */
.L_x_158:
[----:B------:R-:W0:Y:S01]  /*8160*/  LDCU.64 UR4, c[0x0][0x3d0] ;  /* 0x00007a00ff0477ac */ /* 0x000e220008000a00 */
[----:B------:R-:W-:Y:S01]  /*8170*/  BSSY.RECONVERGENT B6, `(.L_x_160) ;  /* 0x0000014000067945 */ /* 0x000fe20003800200 */
[----:B0-----:R-:W-:-:S04]  /*8180*/  ISETP.GE.U32.AND P0, PT, R54, UR4, PT ;  /* 0x0000000436007c0c */ /* 0x001fc8000bf06070 */
        /* <DEDUP_REMOVED lines=18> */
.L_x_161:
[----:B------:R-:W-:Y:S05]  /*82b0*/  BSYNC.RECONVERGENT B6 ;  /* 0x0000000000067941 */ /* 0x000fea0003800200 */
.L_x_160:
[----:B------:R-:W1:Y:S02]  /*82c0*/  LDCU.64 UR4, c[0x0][0x3c8] ;  /* 0x00007900ff0477ac */ /* 0x000e640008000a00 */
[----:B-123--:R-:W-:Y:S02]  /*82d0*/  LEA R4, P0, R54, UR4, 0x3 ;  /* 0x0000000436047c11 */ /* 0x00efe4000f8018ff */
[----:B----4-:R-:W-:Y:S02]  /*82e0*/  LEA R6, P1, R52, UR4, 0x3 ;  /* 0x0000000434067c11 */ /* 0x010fe4000f8218ff */
[----:B------:R-:W-:Y:S02]  /*82f0*/  LEA.HI.X R5, R54, UR5, R55, 0x3, P0 ;  /* 0x0000000536057c11 */ /* 0x000fe400080f1c37 */
[----:B------:R-:W-:-:S04]  /*8300*/  LEA.HI.X R7, R52, UR5, R53, 0x3, P1 ;  /* 0x0000000534077c11 */ /* 0x000fc800088f1c35 */
[----:B------:R-:W2:Y:S04]  /*8310*/  LDG.E.64 R4, desc[UR36][R4.64] ;  /* 0x0000002404047981 */ /* 0x000ea8000c1e1b00 */
[----:B------:R-:W2:Y:S02]  /*8320*/  LDG.E.64 R8, desc[UR36][R6.64] ;  /* 0x0000002406087981 */ /* 0x000ea4000c1e1b00 */
[----:B--2---:R-:W-:-:S05]  /*8330*/  IADD3 R8, P0, PT, R4, R8, RZ ;  /* 0x0000000804087210 */ /* 0x004fca0007f1e0ff */
[----:B------:R-:W-:-:S05]  /*8340*/  IMAD.X R9, R5, 0x1, R9, P0 ;  /* 0x0000000105097824 */ /* 0x000fca00000e0609 */
[----:B------:R0:W-:Y:S03]  /*8350*/  STG.E.64 desc[UR36][R6.64], R8 ;  /* 0x0000000806007986 */ /* 0x0001e6000c101b24 */
.L_x_157:
[----:B------:R-:W-:Y:S05]  /*8360*/  BSYNC.RECONVERGENT B7 ;  /* 0x0000000000077941 */ /* 0x000fea0003800200 */
.L_x_156:
[----:B0-----:R-:W-:Y:S01]  /*8370*/  ISETP.GE.AND P1, PT, R59, 0x1, PT ;  /* 0x000000013b00780c */ /* 0x001fe20003f26270 */
[----:B------:R-:W-:-:S03]  /*8380*/  UMOV UR4, 0xffffffff ;  /* 0xffffffff00047882 */ /* 0x000fc60000000000 */
[----:B------:R-:W-:Y:S02]  /*8390*/  SEL R48, R48, RZ, P1 ;  /* 0x000000ff30307207 */ /* 0x000fe40000800000 */
[----:B------:R-:W-:Y:S02]  /*83a0*/  SEL R49, R49, R52, !P1 ;  /* 0x0000003431317207 */ /* 0x000fe40004800000 */
[----:B------:R-:W-:Y:S02]  /*83b0*/  IADD3 R51, P0, PT, R48, R51, RZ ;  /* 0x0000003330337210 */ /* 0x000fe40007f1e0ff */
[----:B------:R-:W-:Y:S02]  /*83c0*/  SEL R48, R50, RZ, P1 ;  /* 0x000000ff32307207 */ /* 0x000fe40000800000 */
[----:B------:R-:W-:-:S03]  /*83d0*/  SEL R53, R2, R53, !P1 ;  /* 0x0000003502357207 */ /* 0x000fc60004800000 */
[----:B------:R-:W-:Y:S01]  /*83e0*/  IMAD.X R48, R48, 0x1, R17, P0 ;  /* 0x0000000130307824 */ /* 0x000fe200000e0611 */
[----:B------:R-:W-:Y:S06]  /*83f0*/  BRA.DIV UR4, `(.L_x_162) ;  /* 0x000001d604c87947 */ /* 0x000fec000b800000 */
[----:B------:R0:W0:Y:S04]  /*8400*/  SHFL.UP PT, R2, R51, 0x2, RZ ;  /* 0x0440000033027989 */ /* 0x00002800000e00ff */
[----:B------:R0:W0:Y:S04]  /*8410*/  SHFL.UP PT, R17, R48, 0x2, RZ ;  /* 0x0440000030117989 */ /* 0x00002800000e00ff */
[----:B------:R0:W0:Y:S04]  /*8420*/  SHFL.UP PT, R0, R49, 0x2, RZ ;  /* 0x0440000031007989 */ /* 0x00002800000e00ff */
[----:B------:R0:W0:Y:S02]  /*8430*/  SHFL.UP PT, R14, R53, 0x2, RZ ;  /* 0x04400000350e7989 */ /* 0x00002400000e00ff */
.L_x_793:
        /* <DEDUP_REMOVED lines=35> */
.L_x_166:
[----:B------:R-:W-:Y:S05]  /*8670*/  BSYNC.RECONVERGENT B6 ;  /* 0x0000000000067941 */ /* 0x000fea0003800200 */
.L_x_165:
        /* <DEDUP_REMOVED lines=21> */
.L_x_168:
[----:B------:R-:W-:Y:S05]  /*87d0*/  BSYNC.RECONVERGENT B6 ;  /* 0x0000000000067941 */ /* 0x000fea0003800200 */
.L_x_167:
        /* <DEDUP_REMOVED lines=10> */
.L_x_164:
[----:B------:R-:W-:Y:S05]  /*8880*/  BSYNC.RECONVERGENT B7 ;  /* 0x0000000000077941 */ /* 0x000fea0003800200 */
.L_x_163:
        /* <DEDUP_REMOVED lines=13> */
.L_x_799:
        /* <DEDUP_REMOVED lines=35> */
.L_x_173:
[----:B------:R-:W-:Y:S05]  /*8b90*/  BSYNC.RECONVERGENT B6 ;  /* 0x0000000000067941 */ /* 0x000fea0003800200 */
.L_x_172:
        /* <DEDUP_REMOVED lines=21> */
.L_x_175:
[----:B------:R-:W-:Y:S05]  /*8cf0*/  BSYNC.RECONVERGENT B6 ;  /* 0x0000000000067941 */ /* 0x000fea0003800200 */
.L_x_174:
        /* <DEDUP_REMOVED lines=10> */
.L_x_171:
[----:B------:R-:W-:Y:S05]  /*8da0*/  BSYNC.RECONVERGENT B7 ;  /* 0x0000000000077941 */ /* 0x000fea0003800200 */
.L_x_170:
        /* <DEDUP_REMOVED lines=13> */
.L_x_805:
        /* <DEDUP_REMOVED lines=21> */
[----:B----4-:R-:W-:Y:S02]  /*8fd0*/  HFMA2 R8, -RZ, RZ, 0, 3.039836883544921875e-06 ;  /* 0x00000033ff087431 */ /* 0x010fe400000001ff */
[----:B------:R-:W-:Y:S01]  /*8fe0*/  IMAD.MOV.U32 R12, RZ, RZ, 0x1 ;  /* 0x00000001ff0c7424 */ /* 0x000fe200078e00ff */
[----:B------:R0:W4:Y:S01]  /*8ff0*/  LDC.64 R14, c[0x4][R0] ;  /* 0x01000000000e7b82 */ /* 0x0001220000000a00 */
[----:B------:R-:W5:Y:S01]  /*9000*/  LDCU.64 UR6, c[0x4][0x178] ;  /* 0x01002f00ff0677ac */ /* 0x000f620008000a00 */
[----:B------:R-:W-:Y:S01]  /*9010*/  IMAD.MOV.U32 R13, RZ, RZ, RZ ;  /* 0x000000ffff0d7224 */ /* 0x000fe200078e00ff */
[----:B------:R-:W0:Y:S01]  /*9020*/  LDCU.64 UR8, c[0x4][0x8] ;  /* 0x01000100ff0877ac */ /* 0x000e220008000a00 */
[----:B-123--:R-:W-:Y:S02]  /*9030*/  IMAD.U32 R4, RZ, RZ, UR4 ;  /* 0x00000004ff047e24 */ /* 0x00efe4000f8e00ff */
[----:B------:R-:W-:-:S02]  /*9040*/  IMAD.U32 R5, RZ, RZ, UR5 ;  /* 0x00000005ff057e24 */ /* 0x000fc4000f8e00ff */
[----:B-----5:R-:W-:Y:S02]  /*9050*/  IMAD.U32 R6, RZ, RZ, UR6 ;  /* 0x00000006ff067e24 */ /* 0x020fe4000f8e00ff */
[----:B------:R-:W-:Y:S02]  /*9060*/  IMAD.U32 R7, RZ, RZ, UR7 ;  /* 0x00000007ff077e24 */ /* 0x000fe4000f8e00ff */
[----:B0-----:R-:W-:Y:S02]  /*9070*/  IMAD.U32 R10, RZ, RZ, UR8 ;  /* 0x00000008ff0a7e24 */ /* 0x001fe4000f8e00ff */
[----:B------:R-:W-:-:S07]  /*9080*/  IMAD.U32 R11, RZ, RZ, UR9 ;  /* 0x00000009ff0b7e24 */ /* 0x000fce000f8e00ff */
[----:B------:R-:W-:-:S07]  /*9090*/  LEPC R20, `(.L_x_180) ;  /* 0x000000001014794e */ /* 0x000fce0000000000 */
[----:B----4-:R-:W-:Y:S05]  /*90a0*/  CALL.ABS.NOINC R14 ;  /* 0x000000000e007343 */ /* 0x010fea0003c00000 */
.L_x_180:
[----:B------:R-:W-:Y:S05]  /*90b0*/  BSYNC.RECONVERGENT B6 ;  /* 0x0000000000067941 */ /* 0x000fea0003800200 */
.L_x_179:
        /* <DEDUP_REMOVED lines=21> */
.L_x_182:
[----:B------:R-:W-:Y:S05]  /*9210*/  BSYNC.RECONVERGENT B6 ;  /* 0x0000000000067941 */ /* 0x000fea0003800200 */
.L_x_181:
        /* <DEDUP_REMOVED lines=10> */
.L_x_178:
[----:B------:R-:W-:Y:S05]  /*92c0*/  BSYNC.RECONVERGENT B7 ;  /* 0x0000000000077941 */ /* 0x000fea0003800200 */
.L_x_177:
        /* <DEDUP_REMOVED lines=13> */
.L_x_811:
        /* <DEDUP_REMOVED lines=35> */
.L_x_187:
[----:B------:R-:W-:Y:S05]  /*95d0*/  BSYNC.RECONVERGENT B6 ;  /* 0x0000000000067941 */ /* 0x000fea0003800200 */
.L_x_186:
        /* <DEDUP_REMOVED lines=21> */
.L_x_189:
[----:B------:R-:W-:Y:S05]  /*9730*/  BSYNC.RECONVERGENT B6 ;  /* 0x0000000000067941 */ /* 0x000fea0003800200 */
.L_x_188:
[----:B------:R-:W1:Y:S02]  /*9740*/  LDCU.64 UR4, c[0x0][0x3c8] ;  /* 0x00007900ff0477ac */ /* 0x000e640008000a00 */
[C---:B-123--:R-:W-:Y:S02]  /*9750*/  LEA R4, P0, R52.reuse, UR4, 0x3 ;  /* 0x0000000434047c11 */ /* 0x04efe4000f8018ff */
[C---:B----4-:R-:W-:Y:S02]  /*9760*/  LEA R6, P1, R55.reuse, UR4, 0x3 ;  /* 0x0000000437067c11 */ /* 0x050fe4000f8218ff */
[----:B------:R-:W-:Y:S02]  /*9770*/  LEA.HI.X R5, R52, UR5, R57, 0x3, P0 ;  /* 0x0000000534057c11 */ /* 0x000fe400080f1c39 */
[----:B------:R-:W-:-:S04]  /*9780*/  LEA.HI.X R7, R55, UR5, R50, 0x3, P1 ;  /* 0x0000000537077c11 */ /* 0x000fc800088f1c32 */
[----:B------:R-:W2:Y:S04]  /*9790*/  LDG.E.64 R4, desc[UR36][R4.64] ;  /* 0x0000002404047981 */ /* 0x000ea8000c1e1b00 */
[----:B------:R-:W2:Y:S02]  /*97a0*/  LDG.E.64 R8, desc[UR36][R6.64] ;  /* 0x0000002406087981 */ /* 0x000ea4000c1e1b00 */
[----:B--2---:R-:W-:-:S05]  /*97b0*/  IADD3 R8, P0, PT, R4, R8, RZ ;  /* 0x0000000804087210 */ /* 0x004fca0007f1e0ff */
[----:B------:R-:W-:-:S05]  /*97c0*/  IMAD.X R9, R5, 0x1, R9, P0 ;  /* 0x0000000105097824 */ /* 0x000fca00000e0609 */
[----:B------:R0:W-:Y:S03]  /*97d0*/  STG.E.64 desc[UR36][R6.64], R8 ;  /* 0x0000000806007986 */ /* 0x0001e6000c101b24 */
.L_x_185:
[----:B------:R-:W-:Y:S05]  /*97e0*/  BSYNC.RECONVERGENT B7 ;  /* 0x0000000000077941 */ /* 0x000fea0003800200 */
.L_x_184:
[----:B------:R-:W-:Y:S01]  /*97f0*/  ISETP.GE.AND P1, PT, R59, 0x10, PT ;  /* 0x000000103b00780c */ /* 0x000fe20003f26270 */
[----:B------:R-:W-:-:S03]  /*9800*/  UMOV UR4, 0xffffffff ;  /* 0xffffffff00047882 */ /* 0x000fc60000000000 */
[----:B0-----:R-:W-:Y:S02]  /*9810*/  SEL R2, R2, RZ, P1 ;  /* 0x000000ff02027207 */ /* 0x001fe40000800000 */
[----:B-123--:R-:W-:Y:S02]  /*9820*/  SEL R5, R17, RZ, P1 ;  /* 0x000000ff11057207 */ /* 0x00efe40000800000 */
        /* <DEDUP_REMOVED lines=8> */
[----:B------:R-:W0:Y:S02]  /*98b0*/  SHFL.UP PT, R58, R58, 0x1, RZ ;  /* 0x042000003a3a7989 */ /* 0x000e2400000e00ff */
.L_x_817:
[----:B------:R-:W-:Y:S01]  /*98c0*/  ISETP.NE.AND P0, PT, R59, 0x1f, PT ;  /* 0x0000001f3b00780c */ /* 0x000fe20003f05270 */
[----:B------:R-:W-:-:S12]  /*98d0*/  WARPSYNC.ALL ;  /* 0x0000000000007948 */ /* 0x000fd80003800000 */
[----:B------:R-:W-:Y:S01]  /*98e0*/  @!P0 LEA R3, R60, UR38, 0x4 ;  /* 0x000000263c038c11 */ /* 0x000fe2000f8e20ff */
[----:B----4-:R-:W-:Y:S02]  /*98f0*/  @!P0 IMAD.MOV.U32 R6, RZ, RZ, R55 ;  /* 0x000000ffff068224 */ /* 0x010fe400078e0037 */
[----:B------:R-:W-:-:S05]  /*9900*/  @!P0 IMAD.MOV.U32 R7, RZ, RZ, R50 ;  /* 0x000000ffff078224 */ /* 0x000fca00078e0032 */
[----:B------:R-:W-:Y:S01]  /*9910*/  @!P0 STS.128 [R3], R4 ;  /* 0x0000000403008388 */ /* 0x000fe20000000c00 */
[----:B------:R-:W4:Y:S08]  /*9920*/  S2UR UR5, SR_CgaCtaId ;  /* 0x00000000000579c3 */ /* 0x000f300000008800 */
[----:B------:R-:W-:Y:S06]  /*9930*/  BAR.SYNC.DEFER_BLOCKING 0x0 ;  /* 0x0000000000007b1d */ /* 0x000fec0000010000 */
[----:B------:R-:W-:-:S02]  /*9940*/  UMOV UR4, 0x400 ;  /* 0x0000040000047882 */ /* 0x000fc40000000000 */
[----:B----4-:R-:W-:-:S09]  /*9950*/  ULEA UR4, UR5, UR4, 0x18 ;  /* 0x0000000405047291 */ /* 0x010fd2000f8ec0ff */
[----:B------:R-:W4:Y:S04]  /*9960*/  LDS.128 R52, [UR4+0x10] ;  /* 0x00001004ff347984 */ /* 0x000f280008000c00 */
[----:B------:R-:W0:Y:S01]  /*9970*/  LDS.128 R48, [UR4] ;  /* 0x00000004ff307984 */ /* 0x000e220008000c00 */
[----:B----4-:R-:W-:Y:S01]  /*9980*/  ISETP.NE.U32.AND P0, PT, R52, RZ, PT ;  /* 0x000000ff3400720c */ /* 0x010fe20003f05070 */
[----:B------:R-:W-:-:S03]  /*9990*/  IMAD.MOV.U32 R11, RZ, RZ, R54 ;  /* 0x000000ffff0b7224 */ /* 0x000fc600078e0036 */
[----:B------:R-:W-:-:S13]  /*99a0*/  ISETP.NE.AND.EX P0, PT, R53, RZ, PT, P0 ;  /* 0x000000ff3500720c */ /* 0x000fda0003f05300 */
[----:B0-----:R-:W-:Y:S05]  /*99b0*/  @P0 BRA `(.L_x_191) ;  /* 0x0000000000f00947 */ /* 0x001fea0003800000 */
        /* <DEDUP_REMOVED lines=15> */
[----:B------:R4:W1:Y:S01]  /*9ab0*/  LDC.64 R14, c[0x4][R0] ;  /* 0x01000000000e7b82 */ /* 0x0008620000000a00 */
[----:B------:R-:W5:Y:S01]  /*9ac0*/  LDCU.64 UR6, c[0x4][0x178] ;  /* 0x01002f00ff0677ac */ /* 0x000f620008000a00 */
[----:B------:R-:W-:Y:S02]  /*9ad0*/  IMAD.MOV.U32 R12, RZ, RZ, 0x1 ;  /* 0x00000001ff0c7424 */ /* 0x000fe400078e00ff */
[----:B------:R-:W-:Y:S01]  /*9ae0*/  IMAD.MOV.U32 R13, RZ, RZ, RZ ;  /* 0x000000ffff0d7224 */ /* 0x000fe200078e00ff */
[----:B------:R-:W2:Y:S01]  /*9af0*/  LDCU.64 UR8, c[0x4][0x8] ;  /* 0x01000100ff0877ac */ /* 0x000ea20008000a00 */
[----:B0-----:R-:W-:-:S02]  /*9b00*/  IMAD.U32 R4, RZ, RZ, UR4 ;  /* 0x00000004ff047e24 */ /* 0x001fc4000f8e00ff */
[----:B------:R-:W-:Y:S02]  /*9b10*/  IMAD.U32 R5, RZ, RZ, UR5 ;  /* 0x00000005ff057e24 */ /* 0x000fe4000f8e00ff */
[----:B-----5:R-:W-:Y:S02]  /*9b20*/  IMAD.U32 R6, RZ, RZ, UR6 ;  /* 0x00000006ff067e24 */ /* 0x020fe4000f8e00ff */
[----:B------:R-:W-:Y:S02]  /*9b30*/  IMAD.U32 R7, RZ, RZ, UR7 ;  /* 0x00000007ff077e24 */ /* 0x000fe4000f8e00ff */
[----:B--2---:R-:W-:Y:S02]  /*9b40*/  IMAD.U32 R10, RZ, RZ, UR8 ;  /* 0x00000008ff0a7e24 */ /* 0x004fe4000f8e00ff */
[----:B----4-:R-:W-:-:S07]  /*9b50*/  IMAD.U32 R11, RZ, RZ, UR9 ;  /* 0x00000009ff0b7e24 */ /* 0x010fce000f8e00ff */
[----:B------:R-:W-:-:S07]  /*9b60*/  LEPC R20, `(.L_x_192) ;  /* 0x000000001014794e */ /* 0x000fce0000000000 */
[----:B-1-3--:R-:W-:Y:S05]  /*9b70*/  CALL.ABS.NOINC R14 ;  /* 0x000000000e007343 */ /* 0x00afea0003c00000 */
.L_x_192:
[----:B------:R-:W0:Y:S02]  /*9b80*/  LDCU.64 UR4, c[0x0][0x3d0] ;  /* 0x00007a00ff0477ac */ /* 0x000e240008000a00 */
        /* <DEDUP_REMOVED lines=19> */
.L_x_193:
[----:B------:R-:W0:Y:S02]  /*9cc0*/  LDC.64 R6, c[0x0][0x3c8] ;  /* 0x0000f200ff067b82 */ /* 0x000e240000000a00 */
[-C--:B0-----:R-:W-:Y:S02]  /*9cd0*/  LEA R4, P0, R62, R6.reuse, 0x3 ;  /* 0x000000063e047211 */ /* 0x081fe400078018ff */
[----:B------:R-:W-:Y:S02]  /*9ce0*/  LEA R6, P1, R54, R6, 0x3 ;  /* 0x0000000636067211 */ /* 0x000fe400078218ff */
[-C--:B------:R-:W-:Y:S02]  /*9cf0*/  LEA.HI.X R5, R62, R7.reuse, R55, 0x3, P0 ;  /* 0x000000073e057211 */ /* 0x080fe400000f1c37 */
[----:B------:R-:W-:-:S04]  /*9d00*/  LEA.HI.X R7, R54, R7, R61, 0x3, P1 ;  /* 0x0000000736077211 */ /* 0x000fc800008f1c3d */
[----:B------:R-:W4:Y:S04]  /*9d10*/  LDG.E.64 R4, desc[UR36][R4.64] ;  /* 0x0000002404047981 */ /* 0x000f28000c1e1b00 */
[----:B------:R-:W4:Y:S01]  /*9d20*/  LDG.E.64 R8, desc[UR36][R6.64] ;  /* 0x0000002406087981 */ /* 0x000f22000c1e1b00 */
[----:B------:R-:W-:Y:S02]  /*9d30*/  IMAD.MOV.U32 R11, RZ, RZ, R54 ;  /* 0x000000ffff0b7224 */ /* 0x000fe400078e0036 */
[----:B------:R-:W-:Y:S01]  /*9d40*/  IMAD.MOV.U32 R55, RZ, RZ, R61 ;  /* 0x000000ffff377224 */ /* 0x000fe200078e003d */
[----:B----4-:R-:W-:-:S05]  /*9d50*/  IADD3 R8, P0, PT, R4, R8, RZ ;  /* 0x0000000804087210 */ /* 0x010fca0007f1e0ff */
[----:B------:R-:W-:-:S05]  /*9d60*/  IMAD.X R9, R5, 0x1, R9, P0 ;  /* 0x0000000105097824 */ /* 0x000fca00000e0609 */
[----:B------:R0:W-:Y:S03]  /*9d70*/  STG.E.64 desc[UR36][R6.64], R8 ;  /* 0x0000000806007986 */ /* 0x0001e6000c101b24 */
.L_x_191:
[----:B------:R-:W4:Y:S01]  /*9d80*/  S2UR UR5, SR_CgaCtaId ;  /* 0x00000000000579c3 */ /* 0x000f220000008800 */
[----:B------:R-:W-:Y:S01]  /*9d90*/  UMOV UR4, 0x400 ;  /* 0x0000040000047882 */ /* 0x000fe20000000000 */
[----:B------:R-:W-:Y:S02]  /*9da0*/  IADD3 R3, P2, PT, R48, R52, RZ ;  /* 0x0000003430037210 */ /* 0x000fe40007f5e0ff */
[----:B------:R-:W-:-:S03]  /*9db0*/  ISETP.NE.AND P1, PT, R60, 0x2, PT ;  /* 0x000000023c00780c */ /* 0x000fc60003f25270 */
[----:B------:R-:W-:Y:S01]  /*9dc0*/  IMAD.X R53, R49, 0x1, R53, P2 ;  /* 0x0000000131357824 */ /* 0x000fe200010e0635 */
[----:B------:R-:W-:Y:S02]  /*9dd0*/  SEL R48, R3, R48, !P1 ;  /* 0x0000003003307207 */ /* 0x000fe40004800000 */
[----:B------:R-:W-:Y:S02]  /*9de0*/  SEL R50, R11, R50, !P1 ;  /* 0x000000320b327207 */ /* 0x000fe40004800000 */
[----:B------:R-:W-:Y:S02]  /*9df0*/  SEL R51, R55, R51, !P1 ;  /* 0x0000003337337207 */ /* 0x000fe40004800000 */
[----:B------:R-:W-:Y:S01]  /*9e00*/  SEL R49, R53, R49, !P1 ;  /* 0x0000003135317207 */ /* 0x000fe20004800000 */
[----:B----4-:R-:W-:-:S09]  /*9e10*/  ULEA UR4, UR5, UR4, 0x18 ;  /* 0x0000000405047291 */ /* 0x010fd2000f8ec0ff */
[----:B0-----:R-:W0:Y:S02]  /*9e20*/  LDS.128 R4, [UR4+0x20] ;  /* 0x00002004ff047984 */ /* 0x001e240008000c00 */
        /* <DEDUP_REMOVED lines=23> */
[----:B------:R-:W4:Y:S01]  /*9fa0*/  LDCU.64 UR6, c[0x4][0x178] ;  /* 0x01002f00ff0677ac */ /* 0x000f220008000a00 */
[----:B------:R-:W1:Y:S01]  /*9fb0*/  LDC.64 R14, c[0x4][R14] ;  /* 0x010000000e0e7b82 */ /* 0x000e620000000a00 */
[----:B------:R-:W-:Y:S01]  /*9fc0*/  IMAD.MOV.U32 R13, RZ, RZ, RZ ;  /* 0x000000ffff0d7224 */ /* 0x000fe200078e00ff */
[----:B------:R-:W5:Y:S01]  /*9fd0*/  LDCU.64 UR8, c[0x4][0x8] ;  /* 0x01000100ff0877ac */ /* 0x000f620008000a00 */
[----:B0-----:R-:W-:Y:S02]  /*9fe0*/  IMAD.U32 R4, RZ, RZ, UR4 ;  /* 0x00000004ff047e24 */ /* 0x001fe4000f8e00ff */
[----:B------:R-:W-:-:S02]  /*9ff0*/  IMAD.U32 R5, RZ, RZ, UR5 ;  /* 0x00000005ff057e24 */ /* 0x000fc4000f8e00ff */
[----:B----4-:R-:W-:Y:S02]  /*a000*/  IMAD.U32 R6, RZ, RZ, UR6 ;  /* 0x00000006ff067e24 */ /* 0x010fe4000f8e00ff */
[----:B------:R-:W-:Y:S02]  /*a010*/  IMAD.U32 R7, RZ, RZ, UR7 ;  /* 0x00000007ff077e24 */ /* 0x000fe4000f8e00ff */
[----:B-----5:R-:W-:Y:S02]  /*a020*/  IMAD.U32 R10, RZ, RZ, UR8 ;  /* 0x00000008ff0a7e24 */ /* 0x020fe4000f8e00ff */
[----:B------:R-:W-:-:S07]  /*a030*/  IMAD.U32 R11, RZ, RZ, UR9 ;  /* 0x00000009ff0b7e24 */ /* 0x000fce000f8e00ff */
[----:B------:R-:W-:-:S07]  /*a040*/  LEPC R20, `(.L_x_195) ;  /* 0x000000001014794e */ /* 0x000fce0000000000 */
[----:B-123--:R-:W-:Y:S05]  /*a050*/  CALL.ABS.NOINC R14 ;  /* 0x000000000e007343 */ /* 0x00efea0003c00000 */
.L_x_195:
        /* <DEDUP_REMOVED lines=20> */
.L_x_196:
[----:B------:R-:W0:Y:S02]  /*a1a0*/  LDCU.64 UR4, c[0x0][0x3c8] ;  /* 0x00007900ff0477ac */ /* 0x000e240008000a00 */
[C---:B0-----:R-:W-:Y:S02]  /*a1b0*/  LEA R4, P0, R62.reuse, UR4, 0x3 ;  /* 0x000000043e047c11 */ /* 0x041fe4000f8018ff */
[C---:B------:R-:W-:Y:S02]  /*a1c0*/  LEA R6, P1, R53.reuse, UR4, 0x3 ;  /* 0x0000000435067c11 */ /* 0x040fe4000f8218ff */
[----:B------:R-:W-:Y:S02]  /*a1d0*/  LEA.HI.X R5, R62, UR5, R55, 0x3, P0 ;  /* 0x000000053e057c11 */ /* 0x000fe400080f1c37 */
[----:B------:R-:W-:-:S04]  /*a1e0*/  LEA.HI.X R7, R53, UR5, R54, 0x3, P1 ;  /* 0x0000000535077c11 */ /* 0x000fc800088f1c36 */
[----:B------:R-:W4:Y:S04]  /*a1f0*/  LDG.E.64 R4, desc[UR36][R4.64] ;  /* 0x0000002404047981 */ /* 0x000f28000c1e1b00 */
[----:B------:R-:W4:Y:S01]  /*a200*/  LDG.E.64 R8, desc[UR36][R6.64] ;  /* 0x0000002406087981 */ /* 0x000f22000c1e1b00 */
[----:B------:R-:W-:Y:S02]  /*a210*/  IMAD.MOV.U32 R0, RZ, RZ, R53 ;  /* 0x000000ffff007224 */ /* 0x000fe400078e0035 */
[----:B------:R-:W-:Y:S01]  /*a220*/  IMAD.MOV.U32 R3, RZ, RZ, R54 ;  /* 0x000000ffff037224 */ /* 0x000fe200078e0036 */
[----:B----4-:R-:W-:-:S05]  /*a230*/  IADD3 R8, P0, PT, R4, R8, RZ ;  /* 0x0000000804087210 */ /* 0x010fca0007f1e0ff */
[----:B------:R-:W-:-:S05]  /*a240*/  IMAD.X R9, R5, 0x1, R9, P0 ;  /* 0x0000000105097824 */ /* 0x000fca00000e0609 */
[----:B------:R0:W-:Y:S03]  /*a250*/  STG.E.64 desc[UR36][R6.64], R8 ;  /* 0x0000000806007986 */ /* 0x0001e6000c101b24 */
.L_x_194:
[----:B------:R-:W4:Y:S01]  /*a260*/  S2UR UR5, SR_CgaCtaId ;  /* 0x00000000000579c3 */ /* 0x000f220000008800 */
[----:B------:R-:W-:Y:S01]  /*a270*/  UMOV UR4, 0x400 ;  /* 0x0000040000047882 */ /* 0x000fe20000000000 */
[----:B------:R-:W-:-:S04]  /*a280*/  ISETP.NE.AND P2, PT, R60, 0x3, PT ;  /* 0x000000033c00780c */ /* 0x000fc80003f45270 */
        /* <DEDUP_REMOVED lines=41> */
.L_x_198:
        /* <DEDUP_REMOVED lines=20> */
.L_x_199:
[----:B------:R-:W0:Y:S02]  /*a660*/  LDCU.64 UR4, c[0x0][0x3c8] ;  /* 0x00007900ff0477ac */ /* 0x000e240008000a00 */
[----:B0-----:R-:W-:Y:S02]  /*a670*/  LEA R4, P0, R54, UR4, 0x3 ;  /* 0x0000000436047c11 */ /* 0x001fe4000f8018ff */
[----:B------:R-:W-:Y:S02]  /*a680*/  LEA R6, P1, R52, UR4, 0x3 ;  /* 0x0000000434067c11 */ /* 0x000fe4000f8218ff */
        /* <DEDUP_REMOVED lines=9> */
.L_x_197:
[----:B------:R-:W-:-:S13]  /*a720*/  ISETP.GE.U32.AND P0, PT, R19, 0x20, PT ;  /* 0x000000201300780c */ /* 0x000fda0003f06070 */
[----:B------:R-:W-:Y:S05]  /*a730*/  @!P0 BRA `(.L_x_200) ;  /* 0x0000000400348947 */ /* 0x000fea0003800000 */
[----:B-1----:R-:W-:Y:S01]  /*a740*/  ISETP.NE.U32.AND P0, PT, R2, RZ, PT ;  /* 0x000000ff0200720c */ /* 0x002fe20003f05070 */
[----:B------:R-:W-:Y:S03]  /*a750*/  BSSY.RECONVERGENT B7, `(.L_x_201) ;  /* 0x0000043000077945 */ /* 0x000fe60003800200 */
[----:B--2---:R-:W-:-:S13]  /*a760*/  ISETP.NE.AND.EX P0, PT, R17, RZ, PT, P0 ;  /* 0x000000ff1100720c */ /* 0x004fda0003f05300 */
[----:B------:R-:W-:Y:S05]  /*a770*/  @P0 BRA `(.L_x_202) ;  /* 0x0000000400000947 */ /* 0x000fea0003800000 */
[----:B------:R-:W1:Y:S01]  /*a780*/  LDCU.64 UR4, c[0x0][0x3d0] ;  /* 0x00007a00ff0477ac */ /* 0x000e620008000a00 */
[CC--:B---3--:R-:W-:Y:S01]  /*a790*/  ISETP.LT.U32.AND P0, PT, R50.reuse, R57.reuse, PT ;  /* 0x000000393200720c */ /* 0x0c8fe20003f01070 */
        /* <DEDUP_REMOVED lines=14> */
[----:B------:R0:W2:Y:S01]  /*a880*/  LDC.64 R14, c[0x4][R0] ;  /* 0x01000000000e7b82 */ /* 0x0000a20000000a00 */
[----:B------:R-:W3:Y:S01]  /*a890*/  LDCU.64 UR6, c[0x4][0x178] ;  /* 0x01002f00ff0677ac */ /* 0x000ee20008000a00 */
[----:B------:R-:W-:Y:S02]  /*a8a0*/  IMAD.MOV.U32 R12, RZ, RZ, 0x1 ;  /* 0x00000001ff0c7424 */ /* 0x000fe400078e00ff */
[----:B------:R-:W-:Y:S01]  /*a8b0*/  IMAD.MOV.U32 R13, RZ, RZ, RZ ;  /* 0x000000ffff0d7224 */ /* 0x000fe200078e00ff */
[----:B------:R-:W4:Y:S01]  /*a8c0*/  LDCU.64 UR8, c[0x4][0x8] ;  /* 0x01000100ff0877ac */ /* 0x000f220008000a00 */
[----:B-1----:R-:W-:-:S02]  /*a8d0*/  IMAD.U32 R4, RZ, RZ, UR4 ;  /* 0x00000004ff047e24 */ /* 0x002fc4000f8e00ff */
[----:B------:R-:W-:Y:S02]  /*a8e0*/  IMAD.U32 R5, RZ, RZ, UR5 ;  /* 0x00000005ff057e24 */ /* 0x000fe4000f8e00ff */
[----:B---3--:R-:W-:Y:S02]  /*a8f0*/  IMAD.U32 R6, RZ, RZ, UR6 ;  /* 0x00000006ff067e24 */ /* 0x008fe4000f8e00ff */
[----:B------:R-:W-:Y:S02]  /*a900*/  IMAD.U32 R7, RZ, RZ, UR7 ;  /* 0x00000007ff077e24 */ /* 0x000fe4000f8e00ff */
[----:B----4-:R-:W-:Y:S02]  /*a910*/  IMAD.U32 R10, RZ, RZ, UR8 ;  /* 0x00000008ff0a7e24 */ /* 0x010fe4000f8e00ff */
[----:B0-----:R-:W-:-:S07]  /*a920*/  IMAD.U32 R11, RZ, RZ, UR9 ;  /* 0x00000009ff0b7e24 */ /* 0x001fce000f8e00ff */
[----:B------:R-:W-:-:S07]  /*a930*/  LEPC R20, `(.L_x_204) ;  /* 0x000000001014794e */ /* 0x000fce0000000000 */
[----:B--2---:R-:W-:Y:S05]  /*a940*/  CALL.ABS.NOINC R14 ;  /* 0x000000000e007343 */ /* 0x004fea0003c00000 */
.L_x_204:
[----:B------:R-:W-:Y:S05]  /*a950*/  BSYNC.RECONVERGENT B6 ;  /* 0x0000000000067941 */ /* 0x000fea0003800200 */
.L_x_203:
        /* <DEDUP_REMOVED lines=21> */
.L_x_206:
[----:B------:R-:W-:Y:S05]  /*aab0*/  BSYNC.RECONVERGENT B6 ;  /* 0x0000000000067941 */ /* 0x000fea0003800200 */
.L_x_205:
        /* <DEDUP_REMOVED lines=12> */
.L_x_202:
[----:B------:R-:W-:Y:S05]  /*ab80*/  BSYNC.RECONVERGENT B7 ;  /* 0x0000000000077941 */ /* 0x000fea0003800200 */
.L_x_201:
[----:B------:R-:W-:-:S04]  /*ab90*/  ISETP.NE.AND P1, PT, R59, RZ, PT ;  /* 0x000000ff3b00720c */ /* 0x000fc80003f25270 */
[----:B------:R-:W-:Y:S02]  /*aba0*/  SEL R3, R2, RZ, P1 ;  /* 0x000000ff02037207 */ /* 0x000fe40000800000 */
[----:B------:R-:W-:Y:S02]  /*abb0*/  SEL R0, R17, RZ, P1 ;  /* 0x000000ff11007207 */ /* 0x000fe40000800000 */
[----:B------:R-:W-:Y:S02]  /*abc0*/  IADD3 R2, P0, PT, R48, R3, RZ ;  /* 0x0000000330027210 */ /* 0x000fe40007f1e0ff */
[----:B---3--:R-:W-:Y:S02]  /*abd0*/  SEL R57, R50, R57, !P1 ;  /* 0x0000003932397207 */ /* 0x008fe40004800000 */
[----:B------:R-:W-:Y:S01]  /*abe0*/  SEL R58, R51, R58, !P1 ;  /* 0x0000003a333a7207 */ /* 0x000fe20004800000 */
[----:B------:R-:W-:Y:S01]  /*abf0*/  IMAD.X R17, R49, 0x1, R0, P0 ;  /* 0x0000000131117824 */ /* 0x000fe200000e0600 */
[----:B------:R-:W-:Y:S07]  /*ac00*/  BRA `(.L_x_207) ;  /* 0x0000004400387947 */ /* 0x000fee0003800000 */
.L_x_200:
[----:B0-----:R-:W0:Y:S01]  /*ac10*/  LDC.64 R8, c[0x0][0x3a8] ;  /* 0x0000ea00ff087b82 */ /* 0x001e220000000a00 */
[----:B------:R-:W-:Y:S01]  /*ac20*/  ISETP.NE.AND P0, PT, R19, RZ, PT ;  /* 0x000000ff1300720c */ /* 0x000fe20003f05270 */
[----:B------:R-:W-:Y:S01]  /*ac30*/  BSSY.RECONVERGENT B0, `(.L_x_208) ;  /* 0x0000018000007945 */ /* 0x000fe20003800200 */
[----:B0-----:R-:W-:-:S11]  /*ac40*/  IMAD.WIDE R54, R70, 0x4, R8 ;  /* 0x0000000446367825 */ /* 0x001fd600078e0208 */
[----:B------:R-:W-:Y:S05]  /*ac50*/  @P0 BRA `(.L_x_209) ;  /* 0x0000000000540947 */ /* 0x000fea0003800000 */
[----:B------:R-:W0:Y:S01]  /*ac60*/  S2UR UR5, SR_CgaCtaId ;  /* 0x00000000000579c3 */ /* 0x000e220000008800 */
[----:B------:R-:W-:Y:S01]  /*ac70*/  UMOV UR4, 0x400 ;  /* 0x0000040000047882 */ /* 0x000fe20000000000 */
[----:B------:R-:W-:Y:S02]  /*ac80*/  IMAD.MOV.U32 R6, RZ, RZ, R65 ;  /* 0x000000ffff067224 */ /* 0x000fe400078e0041 */
[----:B------:R-:W-:Y:S02]  /*ac90*/  IMAD.MOV.U32 R7, RZ, RZ, R66 ;  /* 0x000000ffff077224 */ /* 0x000fe400078e0042 */
[----:B------:R-:W-:Y:S02]  /*aca0*/  IMAD.MOV.U32 R3, RZ, RZ, 0x64 ;  /* 0x00000064ff037424 */ /* 0x000fe400078e00ff */
[----:B------:R-:W4:Y:S01]  /*acb0*/  LDC.64 R4, c[0x0][0x3b0] ;  /* 0x0000ec00ff047b82 */ /* 0x000f220000000a00 */
[----:B0-----:R-:W-:Y:S01]  /*acc0*/  ULEA UR4, UR5, UR4, 0x18 ;  /* 0x0000000405047291 */ /* 0x001fe2000f8ec0ff */
[----:B----4-:R-:W-:-:S08]  /*acd0*/  IMAD.WIDE R4, R70, 0x10, R4 ;  /* 0x0000001046047825 */ /* 0x010fd000078e0204 */
[----:B------:R0:W-:Y:S04]  /*ace0*/  STS.64 [UR4+0x88], R60 ;  /* 0x0000883cff007988 */ /* 0x0001e80008000a04 */
[----:B------:R0:W-:Y:S04]  /*acf0*/  STS.64 [UR4+0x90], R6 ;  /* 0x00009006ff007988 */ /* 0x0001e80008000a04 */
[----:B------:R0:W-:Y:S04]  /*ad00*/  ST.E.64.STRONG.GPU desc[UR36][R4.64+0x200], R60 ;  /* 0x0002003c04007985 */ /* 0x0001e8000c10fb24 */
        /* <DEDUP_REMOVED lines=9> */
[----:B------:R0:W-:Y:S02]  /*ada0*/  ST.E.STRONG.GPU desc[UR36][R54.64+0x80], R3 ;  /* 0x0000800336007985 */ /* 0x0001e4000c10f924 */
.L_x_209:
[----:B------:R-:W-:Y:S05]  /*adb0*/  BSYNC.RECONVERGENT B0 ;  /* 0x0000000000007941 */ /* 0x000fea0003800200 */
.L_x_208:
[----:B------:R-:W4:Y:S01]  /*adc0*/  LDCU UR4, c[0x0][0x370] ;  /* 0x00006e00ff0477ac */ /* 0x000f220008000800 */
[----:B0-----:R-:W-:-:S05]  /*add0*/  LOP3.LUT R3, RZ, R19, RZ, 0x33, !PT ;  /* 0x00000013ff037212 */ /* 0x001fca00078e33ff */
[----:B------:R-:W-:Y:S01]  /*ade0*/  IMAD.IADD R74, R70, 0x1, R3 ;  /* 0x00000001464a7824 */ /* 0x000fe200078e0203 */
[----:B----4-:R-:W-:-:S09]  /*adf0*/  UISETP.GT.U32.AND UP0, UPT, UR4, 0x1f3, UPT ;  /* 0x000001f30400788c */ /* 0x010fd2000bf04070 */
[----:B------:R-:W-:Y:S05]  /*ae00*/  BRA.U UP0, `(.L_x_210) ;  /* 0x0000000100187547 */ /* 0x000fea000b800000 */
[----:B------:R-:W-:Y:S01]  /*ae10*/  @!PT LDS RZ, [RZ] ;  /* 0x00000000fffff984 */ /* 0x000fe20000000800 */
[----:B------:R-:W-:Y:S01]  /*ae20*/  @!PT LDS RZ, [RZ] ;  /* 0x00000000fffff984 */ /* 0x000fe20000000800 */
[----:B------:R-:W-:Y:S01]  /*ae30*/  @!PT LDS RZ, [RZ] ;  /* 0x00000000fffff984 */ /* 0x000fe20000000800 */
[----:B------:R-:W-:Y:S01]  /*ae40*/  @!PT LDS RZ, [RZ] ;  /* 0x00000000fffff984 */ /* 0x000fe20000000800 */
[----:B------:R0:W-:Y:S06]  /*ae50*/  MEMBAR.SC.CTA ;  /* 0x0000000000007992 */ /* 0x0001ec0000000000 */
[----:B0-----:R-:W-:Y:S05]  /*ae60*/  BRA `(.L_x_211) ;  /* 0x0000000000087947 */ /* 0x001fea0003800000 */
.L_x_210:
[----:B------:R-:W-:Y:S05]  /*ae70*/  NANOSLEEP 0x1c2 ;  /* 0x000001c20000795d */ /* 0x000fea0003800000 */
[----:B------:R-:W-:Y:S01]  /*ae80*/  NOP ;  /* 0x0000000000007918 */ /* 0x000fe20000000000 */
.L_x_211:
[----:B------:R-:W-:-:S07]  /*ae90*/  IMAD.WIDE R8, R74, 0x4, R8 ;  /* 0x000000044a087825 */ /* 0x000fce00078e0208 */
.L_x_213:
[----:B------:R-:W4:Y:S01]  /*aea0*/  LD.E.STRONG.GPU R50, desc[UR36][R8.64+0x80] ;  /* 0x0000802408327980 */ /* 0x000f22000c10f900 */
[----:B------:R-:W-:Y:S05]  /*aeb0*/  YIELD ;  /* 0x0000000000007946 */ /* 0x000fea0003800000 */
[----:B----4-:R-:W-:Y:S01]  /*aec0*/  ISETP.NE.AND P5, PT, R50, 0x63, PT ;  /* 0x000000633200780c */ /* 0x010fe20003fa5270 */
[----:B------:R-:W-:Y:S01]  /*aed0*/  @!PT LDS RZ, [RZ] ;  /* 0x00000000fffff984 */ /* 0x000fe20000000800 */
[----:B------:R-:W-:Y:S01]  /*aee0*/  @!PT LDS RZ, [RZ] ;  /* 0x00000000fffff984 */ /* 0x000fe20000000800 */
[----:B------:R-:W-:Y:S01]  /*aef0*/  @!PT LDS RZ, [RZ] ;  /* 0x00000000fffff984 */ /* 0x000fe20000000800 */
[----:B------:R-:W-:Y:S01]  /*af00*/  @!PT LDS RZ, [RZ] ;  /* 0x00000000fffff984 */ /* 0x000fe20000000800 */
[----:B------:R-:W-:-:S00]  /*af10*/  MEMBAR.ALL.CTA ;  /* 0x0000000000007992 */ /* 0x000fc00000008000 */
[----:B------:R-:W-:Y:S06]  /*af20*/  MEMBAR.SC.GPU ;  /* 0x0000000000007992 */ /* 0x000fec0000002000 */
[----:B------:R-:W-:-:S00]  /*af30*/  ERRBAR ;  /* 0x00000000000079ab */ /* 0x000fc00000000000 */
[----:B------:R-:W-:Y:S06]  /*af40*/  CGAERRBAR ;  /* 0x00000000000075ab */ /* 0x000fec0000000000 */
[----:B------:R-:W-:Y:S01]  /*af50*/  CCTL.IVALL ;  /* 0x00000000ff00798f */ /* 0x000fe20002000000 */
[----:B------:R-:W-:-:S03]  /*af60*/  UMOV UR4, 0xffffffff ;  /* 0xffffffff00047882 */ /* 0x000fc60000000000 */
[----:B------:R-:W-:Y:S05]  /*af70*/  BRA.DIV UR4, `(.L_x_212) ;  /* 0x000001b6041c7947 */ /* 0x000fea000b800000 */
[----:B------:R-:W-:-:S13]  /*af80*/  VOTE.ANY P6, !P5 ;  /* 0x0000000000ff7806 */ /* 0x000fda00068c0100 */
.L_x_820:
[----:B------:R-:W-:Y:S05]  /*af90*/  @P6 BRA `(.L_x_213) ;  /* 0xfffffffc00c06947 */ /* 0x000fea000383ffff */
[----:B------:R-:W-:Y:S01]  /*afa0*/  ISETP.NE.AND P6, PT, R50, 0x65, PT ;  /* 0x000000653200780c */ /* 0x000fe20003fc5270 */
[----:B------:R-:W-:-:S12]  /*afb0*/  BSSY.RECONVERGENT B0, `(.L_x_214) ;  /* 0x000000d000007945 */ /* 0x000fd80003800200 */
[----:B------:R-:W-:Y:S05]  /*afc0*/  @!P6 BRA `(.L_x_215) ;  /* 0x00000000001ce947 */ /* 0x000fea0003800000 */
[----:B------:R-:W-:-:S13]  /*afd0*/  ISETP.NE.AND P0, PT, R50, 0x64, PT ;  /* 0x000000643200780c */ /* 0x000fda0003f05270 */
[----:B------:R-:W-:Y:S05]  /*afe0*/  @P0 BRA `(.L_x_216) ;  /* 0x0000000000240947 */ /* 0x000fea0003800000 */
[----:B------:R-:W0:Y:S02]  /*aff0*/  LDC.64 R4, c[0x0][0x3b0] ;  /* 0x0000ec00ff047b82 */ /* 0x000e240000000a00 */
[----:B0-----:R-:W-:-:S05]  /*b000*/  IMAD.WIDE R4, R74, 0x10, R4 ;  /* 0x000000104a047825 */ /* 0x001fca00078e0204 */
[----:B------:R0:W5:Y:S04]  /*b010*/  LD.E.64.STRONG.GPU R62, desc[UR36][R4.64+0x200] ;  /* 0x00020024043e7980 */ /* 0x000168000c10fb00 */
[----:B------:R0:W5:Y:S01]  /*b020*/  LD.E.64.STRONG.GPU R48, desc[UR36][R4.64+0x208] ;  /* 0x0002082404307980 */ /* 0x000162000c10fb00 */
[----:B------:R-:W-:Y:S05]  /*b030*/  BRA `(.L_x_216) ;  /* 0x0000000000107947 */ /* 0x000fea0003800000 */
.L_x_215:
[----:B------:R-:W0:Y:S02]  /*b040*/  LDC.64 R4, c[0x0][0x3b8] ;  /* 0x0000ee00ff047b82 */ /* 0x000e240000000a00 */
[----:B0-----:R-:W-:-:S05]  /*b050*/  IMAD.WIDE R4, R74, 0x10, R4 ;  /* 0x000000104a047825 */ /* 0x001fca00078e0204 */
[----:B------:R4:W5:Y:S04]  /*b060*/  LD.E.64.STRONG.GPU R62, desc[UR36][R4.64+0x200] ;  /* 0x00020024043e7980 */ /* 0x000968000c10fb00 */
[----:B------:R4:W5:Y:S02]  /*b070*/  LD.E.64.STRONG.GPU R48, desc[UR36][R4.64+0x208] ;  /* 0x0002082404307980 */ /* 0x000964000c10fb00 */
.L_x_216:
[----:B------:R-:W-:Y:S05]  /*b080*/  BSYNC.RECONVERGENT B0 ;  /* 0x0000000000007941 */ /* 0x000fea0003800200 */
.L_x_214:
[----:B------:R-:W-:-:S03]  /*b090*/  UMOV UR4, 0xffffffff ;  /* 0xffffffff00047882 */ /* 0x000fc60000000000 */
[----:B------:R-:W-:Y:S05]  /*b0a0*/  BRA.DIV UR4, `(.L_x_217) ;  /* 0x000001b204f07947 */ /* 0x000fea000b800000 */
[----:B------:R-:W0:Y:S01]  /*b0b0*/  S2R R73, SR_GEMASK ;  /* 0x0000000000497919 */ /* 0x000e220000003c00 */
[----:B------:R-:W-:-:S04]  /*b0c0*/  VOTE.ANY R14, PT, !P6 ;  /* 0x00000000000e7806 */ /* 0x000fc800070e0100 */
[----:B0-----:R-:W-:-:S05]  /*b0d0*/  LOP3.LUT R14, R14, 0x80000000, R73, 0xec, !PT ;  /* 0x800000000e0e7812 */ /* 0x001fca00078eec49 */
[----:B------:R-:W-:-:S05]  /*b0e0*/  VIADD R3, R14, 0xffffffff ;  /* 0xffffffff0e037836 */ /* 0x000fca0000000000 */
[----:B------:R-:W-:-:S06]  /*b0f0*/  LOP3.LUT R52, R14, R3, RZ, 0xc, !PT ;  /* 0x000000030e347212 */ /* 0x000fcc00078e0cff */
[----:B------:R-:W0:Y:S02]  /*b100*/  POPC R52, R52 ;  /* 0x0000003400347309 */ /* 0x000e240000000000 */
[----:B0----5:R0:W0:Y:S04]  /*b110*/  SHFL.DOWN PT, R3, R62, 0x1, R52 ;  /* 0x082000003e037989 */ /* 0x02102800000e0034 */
[----:B------:R0:W0:Y:S04]  /*b120*/  SHFL.DOWN PT, R0, R63, 0x1, R52 ;  /* 0x082000003f007989 */ /* 0x00002800000e0034 */
[----:B----4-:R4:W0:Y:S04]  /*b130*/  SHFL.DOWN PT, R5, R48, 0x1, R52 ;  /* 0x0820000030057989 */ /* 0x01082800000e0034 */
[----:B------:R4:W0:Y:S02]  /*b140*/  SHFL.DOWN PT, R14, R49, 0x1, R52 ;  /* 0x08200000310e7989 */ /* 0x00082400000e0034 */
.L_x_827:
[----:B------:R-:W-:Y:S01]  /*b150*/  ISETP.GE.AND P0, PT, R59, R52, PT ;  /* 0x000000343b00720c */ /* 0x000fe20003f06270 */
[----:B------:R-:W-:-:S12]  /*b160*/  BSSY.RECONVERGENT B7, `(.L_x_218) ;  /* 0x0000047000077945 */ /* 0x000fd80003800200 */
[----:B------:R-:W-:Y:S05]  /*b170*/  @P0 BRA `(.L_x_219) ;  /* 0x0000000400140947 */ /* 0x000fea0003800000 */
[----:B------:R-:W-:Y:S02]  /*b180*/  ISETP.NE.U32.AND P0, PT, R62, RZ, PT ;  /* 0x000000ff3e00720c */ /* 0x000fe40003f05070 */
[----:B0-----:R-:W-:Y:S02]  /*b190*/  IADD3 R62, P1, PT, R3, R62, RZ ;  /* 0x0000003e033e7210 */ /* 0x001fe40007f3e0ff */
[----:B------:R-:W-:-:S03]  /*b1a0*/  ISETP.NE.AND.EX P0, PT, R63, RZ, PT, P0 ;  /* 0x000000ff3f00720c */ /* 0x000fc60003f05300 */
[----:B------:R-:W-:-:S10]  /*b1b0*/  IMAD.X R63, R0, 0x1, R63, P1 ;  /* 0x00000001003f7824 */ /* 0x000fd400008e063f */
[----:B------:R-:W-:Y:S05]  /*b1c0*/  @P0 BRA `(.L_x_219) ;  /* 0x0000000400000947 */ /* 0x000fea0003800000 */
        /* <DEDUP_REMOVED lines=8> */
[----:B----4-:R-:W-:Y:S02]  /*b250*/  SEL R48, R5, R48, P1 ;  /* 0x0000003005307207 */ /* 0x010fe40000800000 */
        /* <DEDUP_REMOVED lines=20> */
.L_x_221:
[----:B------:R-:W-:Y:S05]  /*b3a0*/  BSYNC.RECONVERGENT B6 ;  /* 0x0000000000067941 */ /* 0x000fea0003800200 */
.L_x_220:
        /* <DEDUP_REMOVED lines=21> */
.L_x_223:
[----:B------:R-:W-:Y:S05]  /*b500*/  BSYNC.RECONVERGENT B6 ;  /* 0x0000000000067941 */ /* 0x000fea0003800200 */
.L_x_222:
        /* <DEDUP_REMOVED lines=12> */
.L_x_219:
[----:B------:R-:W-:Y:S05]  /*b5d0*/  BSYNC.RECONVERGENT B7 ;  /* 0x0000000000077941 */ /* 0x000fea0003800200 */
.L_x_218:
[----:B------:R-:W-:-:S03]  /*b5e0*/  UMOV UR4, 0xffffffff ;  /* 0xffffffff00047882 */ /* 0x000fc60000000000 */
[----:B------:R-:W-:Y:S05]  /*b5f0*/  BRA.DIV UR4, `(.L_x_224) ;  /* 0x000001b204287947 */ /* 0x000fea000b800000 */
[----:B0-----:R0:W0:Y:S04]  /*b600*/  SHFL.DOWN PT, R3, R62, 0x2, R52 ;  /* 0x084000003e037989 */ /* 0x00102800000e0034 */
[----:B------:R0:W0:Y:S04]  /*b610*/  SHFL.DOWN PT, R0, R63, 0x2, R52 ;  /* 0x084000003f007989 */ /* 0x00002800000e0034 */
[----:B------:R0:W0:Y:S04]  /*b620*/  SHFL.DOWN PT, R5, R48, 0x2, R52 ;  /* 0x0840000030057989 */ /* 0x00002800000e0034 */
[----:B------:R0:W0:Y:S02]  /*b630*/  SHFL.DOWN PT, R14, R49, 0x2, R52 ;  /* 0x08400000310e7989 */ /* 0x00002400000e0034 */
.L_x_833:
[----:B------:R-:W-:Y:S01]  /*b640*/  IADD3 R72, PT, PT, R59, 0x2, RZ ;  /* 0x000000023b487810 */ /* 0x000fe20007ffe0ff */
[----:B------:R-:W-:Y:S03]  /*b650*/  BSSY.RECONVERGENT B7, `(.L_x_225) ;  /* 0x0000048000077945 */ /* 0x000fe60003800200 */
[----:B------:R-:W-:-:S13]  /*b660*/  ISETP.GT.AND P0, PT, R72, R52, PT ;  /* 0x000000344800720c */ /* 0x000fda0003f04270 */
        /* <DEDUP_REMOVED lines=35> */
.L_x_228:
[----:B------:R-:W-:Y:S05]  /*b8a0*/  BSYNC.RECONVERGENT B6 ;  /* 0x0000000000067941 */ /* 0x000fea0003800200 */
.L_x_227:
        /* <DEDUP_REMOVED lines=21> */
.L_x_230:
[----:B------:R-:W-:Y:S05]  /*ba00*/  BSYNC.RECONVERGENT B6 ;  /* 0x0000000000067941 */ /* 0x000fea0003800200 */
.L_x_229:
        /* <DEDUP_REMOVED lines=12> */
.L_x_226:
[----:B------:R-:W-:Y:S05]  /*bad0*/  BSYNC.RECONVERGENT B7 ;  /* 0x0000000000077941 */ /* 0x000fea0003800200 */
.L_x_225:
[----:B------:R-:W-:-:S03]  /*bae0*/  UMOV UR4, 0xffffffff ;  /* 0xffffffff00047882 */ /* 0x000fc60000000000 */
[----:B------:R-:W-:Y:S05]  /*baf0*/  BRA.DIV UR4, `(.L_x_231) ;  /* 0x000001ae04587947 */ /* 0x000fea000b800000 */
[----:B0-----:R0:W0:Y:S04]  /*bb00*/  SHFL.DOWN PT, R3, R62, 0x4, R52 ;  /* 0x088000003e037989 */ /* 0x00102800000e0034 */
[----:B------:R0:W0:Y:S04]  /*bb10*/  SHFL.DOWN PT, R0, R63, 0x4, R52 ;  /* 0x088000003f007989 */ /* 0x00002800000e0034 */
[----:B------:R0:W0:Y:S04]  /*bb20*/  SHFL.DOWN PT, R5, R48, 0x4, R52 ;  /* 0x0880000030057989 */ /* 0x00002800000e0034 */
[----:B------:R0:W0:Y:S02]  /*bb30*/  SHFL.DOWN PT, R14, R49, 0x4, R52 ;  /* 0x08800000310e7989 */ /* 0x00002400000e0034 */
.L_x_839:
[----:B------:R-:W-:Y:S01]  /*bb40*/  VIADD R71, R59, 0x4 ;  /* 0x000000043b477836 */ /* 0x000fe20000000000 */
[----:B------:R-:W-:Y:S04]  /*bb50*/  BSSY.RECONVERGENT B7, `(.L_x_232) ;  /* 0x0000048000077945 */ /* 0x000fe80003800200 */
        /* <DEDUP_REMOVED lines=36> */
.L_x_235:
[----:B------:R-:W-:Y:S05]  /*bda0*/  BSYNC.RECONVERGENT B6 ;  /* 0x0000000000067941 */ /* 0x000fea0003800200 */
.L_x_234:
        /* <DEDUP_REMOVED lines=21> */
.L_x_237:
[----:B------:R-:W-:Y:S05]  /*bf00*/  BSYNC.RECONVERGENT B6 ;  /* 0x0000000000067941 */ /* 0x000fea0003800200 */
.L_x_236:
        /* <DEDUP_REMOVED lines=12> */
.L_x_233:
[----:B------:R-:W-:Y:S05]  /*bfd0*/  BSYNC.RECONVERGENT B7 ;  /* 0x0000000000077941 */ /* 0x000fea0003800200 */
.L_x_232:
[----:B------:R-:W-:-:S03]  /*bfe0*/  UMOV UR4, 0xffffffff ;  /* 0xffffffff00047882 */ /* 0x000fc60000000000 */
[----:B------:R-:W-:Y:S05]  /*bff0*/  BRA.DIV UR4, `(.L_x_238) ;  /* 0x000001aa04887947 */ /* 0x000fea000b800000 */
[----:B0-----:R0:W0:Y:S04]  /*c000*/  SHFL.DOWN PT, R3, R62, 0x8, R52 ;  /* 0x090000003e037989 */ /* 0x00102800000e0034 */
[----:B------:R0:W0:Y:S04]  /*c010*/  SHFL.DOWN PT, R0, R63, 0x8, R52 ;  /* 0x090000003f007989 */ /* 0x00002800000e0034 */
[----:B------:R0:W0:Y:S04]  /*c020*/  SHFL.DOWN PT, R5, R48, 0x8, R52 ;  /* 0x0900000030057989 */ /* 0x00002800000e0034 */
[----:B------:R0:W0:Y:S02]  /*c030*/  SHFL.DOWN PT, R14, R49, 0x8, R52 ;  /* 0x09000000310e7989 */ /* 0x00002400000e0034 */
.L_x_845:
        /* <DEDUP_REMOVED lines=38> */
.L_x_242:
[----:B------:R-:W-:Y:S05]  /*c2a0*/  BSYNC.RECONVERGENT B6 ;  /* 0x0000000000067941 */ /* 0x000fea0003800200 */
.L_x_241:
        /* <DEDUP_REMOVED lines=21> */
.L_x_244:
[----:B------:R-:W-:Y:S05]  /*c400*/  BSYNC.RECONVERGENT B6 ;  /* 0x0000000000067941 */ /* 0x000fea0003800200 */
.L_x_243:
        /* <DEDUP_REMOVED lines=12> */
.L_x_240:
[----:B------:R-:W-:Y:S05]  /*c4d0*/  BSYNC.RECONVERGENT B7 ;  /* 0x0000000000077941 */ /* 0x000fea0003800200 */
.L_x_239:
[----:B------:R-:W-:-:S03]  /*c4e0*/  UMOV UR4, 0xffffffff ;  /* 0xffffffff00047882 */ /* 0x000fc60000000000 */
[----:B------:R-:W-:Y:S05]  /*c4f0*/  BRA.DIV UR4, `(.L_x_245) ;  /* 0x000001a604b87947 */ /* 0x000fea000b800000 */
[----:B0-----:R0:W0:Y:S04]  /*c500*/  SHFL.DOWN PT, R3, R62, 0x10, R52 ;  /* 0x0a0000003e037989 */ /* 0x00102800000e0034 */
[----:B------:R0:W0:Y:S04]  /*c510*/  SHFL.DOWN PT, R0, R63, 0x10, R52 ;  /* 0x0a0000003f007989 */ /* 0x00002800000e0034 */
[----:B------:R0:W0:Y:S04]  /*c520*/  SHFL.DOWN PT, R5, R48, 0x10, R52 ;  /* 0x0a00000030057989 */ /* 0x00002800000e0034 */
[----:B------:R0:W0:Y:S02]  /*c530*/  SHFL.DOWN PT, R14, R49, 0x10, R52 ;  /* 0x0a000000310e7989 */ /* 0x00002400000e0034 */
.L_x_851:
        /* <DEDUP_REMOVED lines=16> */
[----:B----4-:R-:W-:-:S02]  /*c640*/  SEL R52, R14, R49, P0 ;  /* 0x000000310e347207 */ /* 0x010fc40000000000 */
        /* <DEDUP_REMOVED lines=21> */
.L_x_249:
[----:B------:R-:W-:Y:S05]  /*c7a0*/  BSYNC.RECONVERGENT B6 ;  /* 0x0000000000067941 */ /* 0x000fea0003800200 */
.L_x_248:
        /* <DEDUP_REMOVED lines=21> */
.L_x_251:
[----:B------:R-:W-:Y:S05]  /*c900*/  BSYNC.RECONVERGENT B6 ;  /* 0x0000000000067941 */ /* 0x000fea0003800200 */
.L_x_250:
        /* <DEDUP_REMOVED lines=12> */
.L_x_247:
[----:B------:R-:W-:Y:S05]  /*c9d0*/  BSYNC.RECONVERGENT B7 ;  /* 0x0000000000077941 */ /* 0x000fea0003800200 */
.L_x_246:
[----:B------:R-:W-:Y:S01]  /*c9e0*/  UMOV UR4, 0xffffffff ;  /* 0xffffffff00047882 */ /* 0x000fe20000000000 */
[----:B------:R-:W-:Y:S02]  /*c9f0*/  ISETP.NE.AND P5, PT, R50, 0x65, PT ;  /* 0x000000653200780c */ /* 0x000fe40003fa5270 */
[----:B------:R-:W-:Y:S11]  /*ca00*/  BRA.DIV UR4, `(.L_x_252) ;  /* 0x000001a204e47947 */ /* 0x000ff6000b800000 */
[----:B------:R-:W-:-:S13]  /*ca10*/  VOTE.ALL P6, P5 ;  /* 0x0000000000ff7806 */ /* 0x000fda00028c0000 */
.L_x_854:
[----:B------:R-:W-:Y:S05]  /*ca20*/  @!P6 BRA `(.L_x_253) ;  /* 0x000000200004e947 */ /* 0x000fea0003800000 */
.L_x_301:
[----:B0-----:R-:W0:Y:S01]  /*ca30*/  LDC.64 R4, c[0x0][0x3a8] ;  /* 0x0000ea00ff047b82 */ /* 0x001e220000000a00 */
[----:B------:R-:W-:Y:S05]  /*ca40*/  YIELD ;  /* 0x0000000000007946 */ /* 0x000fea0003800000 */
[----:B0-----:R-:W-:-:S07]  /*ca50*/  IMAD.WIDE R4, R74, 0x4, R4 ;  /* 0x000000044a047825 */ /* 0x001fce00078e0204 */
.L_x_255:
[----:B------:R-:W5:Y:S01]  /*ca60*/  LD.E.STRONG.GPU R67, desc[UR36][R4.64] ;  /* 0x0000002404437980 */ /* 0x000f62000c10f900 */
[----:B------:R-:W-:Y:S05]  /*ca70*/  YIELD ;  /* 0x0000000000007946 */ /* 0x000fea0003800000 */
[----:B-----5:R-:W-:Y:S01]  /*ca80*/  ISETP.NE.AND P5, PT, R67, 0x63, PT ;  /* 0x000000634300780c */ /* 0x020fe20003fa5270 */
        /* <DEDUP_REMOVED lines=12> */
.L_x_857:
        /* <DEDUP_REMOVED lines=8> */
[----:B----4-:R0:W5:Y:S04]  /*cbd0*/  LD.E.64.STRONG.GPU R52, desc[UR36][R4.64] ;  /* 0x0000002404347980 */ /* 0x010168000c10fb00 */
[----:B------:R0:W5:Y:S01]  /*cbe0*/  LD.E.64.STRONG.GPU R50, desc[UR36][R4.64+0x8] ;  /* 0x0000082404327980 */ /* 0x000162000c10fb00 */
[----:B------:R-:W-:Y:S05]  /*cbf0*/  BRA `(.L_x_258) ;  /* 0x0000000000107947 */ /* 0x000fea0003800000 */
.L_x_257:
[----:B------:R-:W0:Y:S02]  /*cc00*/  LDC.64 R4, c[0x0][0x3b8] ;  /* 0x0000ee00ff047b82 */ /* 0x000e240000000a00 */
[----:B0-----:R-:W-:-:S05]  /*cc10*/  IMAD.WIDE R4, R74, 0x10, R4 ;  /* 0x000000104a047825 */ /* 0x001fca00078e0204 */
[----:B----4-:R0:W5:Y:S04]  /*cc20*/  LD.E.64.STRONG.GPU R52, desc[UR36][R4.64] ;  /* 0x0000002404347980 */ /* 0x010168000c10fb00 */
[----:B------:R0:W5:Y:S02]  /*cc30*/  LD.E.64.STRONG.GPU R50, desc[UR36][R4.64+0x8] ;  /* 0x0000082404327980 */ /* 0x000164000c10fb00 */
.L_x_258:
[----:B------:R-:W-:Y:S05]  /*cc40*/  BSYNC.RECONVERGENT B0 ;  /* 0x0000000000007941 */ /* 0x000fea0003800200 */
.L_x_256:
[----:B------:R-:W-:-:S03]  /*cc50*/  UMOV UR4, 0xffffffff ;  /* 0xffffffff00047882 */ /* 0x000fc60000000000 */
[----:B------:R-:W-:Y:S05]  /*cc60*/  BRA.DIV UR4, `(.L_x_259) ;  /* 0x000001a204887947 */ /* 0x000fea000b800000 */
[----:B------:R-:W-:-:S04]  /*cc70*/  VOTE.ANY R14, PT, !P6 ;  /* 0x00000000000e7806 */ /* 0x000fc800070e0100 */
[----:B------:R-:W-:-:S05]  /*cc80*/  LOP3.LUT R14, R14, 0x80000000, R73, 0xec, !PT ;  /* 0x800000000e0e7812 */ /* 0x000fca00078eec49 */
[----:B------:R-:W-:-:S05]  /*cc90*/  VIADD R3, R14, 0xffffffff ;  /* 0xffffffff0e037836 */ /* 0x000fca0000000000 */
[----:B------:R-:W-:-:S06]  /*cca0*/  LOP3.LUT R76, R14, R3, RZ, 0xc, !PT ;  /* 0x000000030e4c7212 */ /* 0x000fcc00078e0cff */
[----:B------:R-:W0:Y:S02]  /*ccb0*/  POPC R76, R76 ;  /* 0x0000004c004c7309 */ /* 0x000e240000000000 */
[----:B0----5:R0:W0:Y:S04]  /*ccc0*/  SHFL.DOWN PT, R3, R52, 0x1, R76 ;  /* 0x0820000034037989 */ /* 0x02102800000e004c */
[----:B------:R0:W0:Y:S04]  /*ccd0*/  SHFL.DOWN PT, R0, R53, 0x1, R76 ;  /* 0x0820000035007989 */ /* 0x00002800000e004c */
[----:B------:R0:W0:Y:S04]  /*cce0*/  SHFL.DOWN PT, R77, R50, 0x1, R76 ;  /* 0x08200000324d7989 */ /* 0x00002800000e004c */
[----:B------:R0:W0:Y:S02]  /*ccf0*/  SHFL.DOWN PT, R14, R51, 0x1, R76 ;  /* 0x08200000330e7989 */ /* 0x00002400000e004c */
.L_x_864:
[----:B------:R-:W-:Y:S01]  /*cd00*/  ISETP.GE.AND P0, PT, R59, R76, PT ;  /* 0x0000004c3b00720c */ /* 0x000fe20003f06270 */
[----:B------:R-:W-:Y:S01]  /*cd10*/  BSSY.RECONVERGENT B7, `(.L_x_260) ;  /* 0x0000049000077945 */ /* 0x000fe20003800200 */
[----:B------:R-:W-:Y:S02]  /*cd20*/  IMAD.MOV.U32 R79, RZ, RZ, R52 ;  /* 0x000000ffff4f7224 */ /* 0x000fe400078e0034 */
[----:B------:R-:W-:Y:S02]  /*cd30*/  IMAD.MOV.U32 R75, RZ, RZ, R53 ;  /* 0x000000ffff4b7224 */ /* 0x000fe400078e0035 */
[----:B------:R-:W-:Y:S02]  /*cd40*/  IMAD.MOV.U32 R83, RZ, RZ, R50 ;  /* 0x000000ffff537224 */ /* 0x000fe400078e0032 */
[----:B------:R-:W-:-:S05]  /*cd50*/  IMAD.MOV.U32 R81, RZ, RZ, R51 ;  /* 0x000000ffff517224 */ /* 0x000fca00078e0033 */
        /* <DEDUP_REMOVED lines=23> */
[----:B------:R-:W5:Y:S01]  /*ced0*/  LDCU.64 UR6, c[0x4][0x178] ;  /* 0x01002f00ff0677ac */ /* 0x000f620008000a00 */
[----:B------:R-:W1:Y:S01]  /*cee0*/  LDC.64 R14, c[0x4][R14] ;  /* 0x010000000e0e7b82 */ /* 0x000e620000000a00 */
[----:B------:R-:W-:Y:S01]  /*cef0*/  IMAD.MOV.U32 R13, RZ, RZ, RZ ;  /* 0x000000ffff0d7224 */ /* 0x000fe200078e00ff */
[----:B------:R-:W2:Y:S01]  /*cf00*/  LDCU.64 UR8, c[0x4][0x8] ;  /* 0x01000100ff0877ac */ /* 0x000ea20008000a00 */
[----:B0-----:R-:W-:Y:S02]  /*cf10*/  IMAD.U32 R4, RZ, RZ, UR4 ;  /* 0x00000004ff047e24 */ /* 0x001fe4000f8e00ff */
[----:B------:R-:W-:-:S02]  /*cf20*/  IMAD.U32 R5, RZ, RZ, UR5 ;  /* 0x00000005ff057e24 */ /* 0x000fc4000f8e00ff */
[----:B-----5:R-:W-:Y:S02]  /*cf30*/  IMAD.U32 R6, RZ, RZ, UR6 ;  /* 0x00000006ff067e24 */ /* 0x020fe4000f8e00ff */
[----:B------:R-:W-:Y:S02]  /*cf40*/  IMAD.U32 R7, RZ, RZ, UR7 ;  /* 0x00000007ff077e24 */ /* 0x000fe4000f8e00ff */
[----:B--2---:R-:W-:Y:S02]  /*cf50*/  IMAD.U32 R10, RZ, RZ, UR8 ;  /* 0x00000008ff0a7e24 */ /* 0x004fe4000f8e00ff */
[----:B------:R-:W-:-:S07]  /*cf60*/  IMAD.U32 R11, RZ, RZ, UR9 ;  /* 0x00000009ff0b7e24 */ /* 0x000fce000f8e00ff */
[----:B------:R-:W-:-:S07]  /*cf70*/  LEPC R20, `(.L_x_263) ;  /* 0x000000001014794e */ /* 0x000fce0000000000 */
[----:B-1-34-:R-:W-:Y:S05]  /*cf80*/  CALL.ABS.NOINC R14 ;  /* 0x000000000e007343 */ /* 0x01afea0003c00000 */
.L_x_263:
[----:B------:R-:W-:Y:S05]  /*cf90*/  BSYNC.RECONVERGENT B6 ;  /* 0x0000000000067941 */ /* 0x000fea0003800200 */
.L_x_262:
        /* <DEDUP_REMOVED lines=21> */
.L_x_265:
[----:B------:R-:W-:Y:S05]  /*d0f0*/  BSYNC.RECONVERGENT B6 ;  /* 0x0000000000067941 */ /* 0x000fea0003800200 */
.L_x_264:
[----:B------:R-:W0:Y:S02]  /*d100*/  LDCU.64 UR4, c[0x0][0x3c8] ;  /* 0x00007900ff0477ac */ /* 0x000e240008000a00 */
[----:B0-----:R-:W-:Y:S02]  /*d110*/  LEA R4, P0, R77, UR4, 0x3 ;  /* 0x000000044d047c11 */ /* 0x001fe4000f8018ff */
        /* <DEDUP_REMOVED lines=8> */
.L_x_261:
[----:B------:R-:W-:Y:S05]  /*d1a0*/  BSYNC.RECONVERGENT B7 ;  /* 0x0000000000077941 */ /* 0x000fea0003800200 */
.L_x_260:
[----:B------:R-:W-:-:S03]  /*d1b0*/  UMOV UR4, 0xffffffff ;  /* 0xffffffff00047882 */ /* 0x000fc60000000000 */
[----:B------:R-:W-:Y:S05]  /*d1c0*/  BRA.DIV UR4, `(.L_x_266) ;  /* 0x0000019e04b87947 */ /* 0x000fea000b800000 */
[----:B0-----:R0:W0:Y:S04]  /*d1d0*/  SHFL.DOWN PT, R0, R79, 0x2, R76 ;  /* 0x084000004f007989 */ /* 0x00102800000e004c */
[----:B------:R0:W0:Y:S04]  /*d1e0*/  SHFL.DOWN PT, R4, R75, 0x2, R76 ;  /* 0x084000004b047989 */ /* 0x00002800000e004c */
[----:B------:R0:W0:Y:S04]  /*d1f0*/  SHFL.DOWN PT, R80, R83, 0x2, R76 ;  /* 0x0840000053507989 */ /* 0x00002800000e004c */
[----:B------:R0:W0:Y:S02]  /*d200*/  SHFL.DOWN PT, R14, R81, 0x2, R76 ;  /* 0x08400000510e7989 */ /* 0x00002400000e004c */
.L_x_870:
[----:B------:R-:W-:Y:S01]  /*d210*/  ISETP.GT.AND P0, PT, R72, R76, PT ;  /* 0x0000004c4800720c */ /* 0x000fe20003f04270 */
        /* <DEDUP_REMOVED lines=36> */
.L_x_270:
[----:B------:R-:W-:Y:S05]  /*d460*/  BSYNC.RECONVERGENT B6 ;  /* 0x0000000000067941 */ /* 0x000fea0003800200 */
.L_x_269:
        /* <DEDUP_REMOVED lines=21> */
.L_x_272:
[----:B------:R-:W-:Y:S05]  /*d5c0*/  BSYNC.RECONVERGENT B6 ;  /* 0x0000000000067941 */ /* 0x000fea0003800200 */
.L_x_271:
[----:B------:R-:W0:Y:S02]  /*d5d0*/  LDCU.64 UR4, c[0x0][0x3c8] ;  /* 0x00007900ff0477ac */ /* 0x000e240008000a00 */
[C---:B0-----:R-:W-:Y:S02]  /*d5e0*/  LEA R4, P0, R80.reuse, UR4, 0x3 ;  /* 0x0000000450047c11 */ /* 0x041fe4000f8018ff */
[C---:B------:R-:W-:Y:S02]  /*d5f0*/  LEA R6, P1, R77.reuse, UR4, 0x3 ;  /* 0x000000044d067c11 */ /* 0x040fe4000f8218ff */
        /* <DEDUP_REMOVED lines=9> */
.L_x_268:
[----:B------:R-:W-:Y:S05]  /*d690*/  BSYNC.RECONVERGENT B7 ;  /* 0x0000000000077941 */ /* 0x000fea0003800200 */
.L_x_267:
[----:B------:R-:W-:-:S03]  /*d6a0*/  UMOV UR4, 0xffffffff ;  /* 0xffffffff00047882 */ /* 0x000fc60000000000 */
[----:B------:R-:W-:Y:S05]  /*d6b0*/  BRA.DIV UR4, `(.L_x_273) ;  /* 0x0000019a04ec7947 */ /* 0x000fea000b800000 */
[----:B0-----:R0:W0:Y:S04]  /*d6c0*/  SHFL.DOWN PT, R0, R79, 0x4, R76 ;  /* 0x088000004f007989 */ /* 0x00102800000e004c */
[----:B------:R0:W0:Y:S04]  /*d6d0*/  SHFL.DOWN PT, R4, R75, 0x4, R76 ;  /* 0x088000004b047989 */ /* 0x00002800000e004c */
[----:B------:R0:W0:Y:S04]  /*d6e0*/  SHFL.DOWN PT, R80, R83, 0x4, R76 ;  /* 0x0880000053507989 */ /* 0x00002800000e004c */
[----:B------:R0:W0:Y:S02]  /*d6f0*/  SHFL.DOWN PT, R14, R81, 0x4, R76 ;  /* 0x08800000510e7989 */ /* 0x00002400000e004c */
.L_x_876:
        /* <DEDUP_REMOVED lines=37> */
.L_x_277:
[----:B------:R-:W-:Y:S05]  /*d950*/  BSYNC.RECONVERGENT B6 ;  /* 0x0000000000067941 */ /* 0x000fea0003800200 */
.L_x_276:
        /* <DEDUP_REMOVED lines=21> */
.L_x_279:
[----:B------:R-:W-:Y:S05]  /*dab0*/  BSYNC.RECONVERGENT B6 ;  /* 0x0000000000067941 */ /* 0x000fea0003800200 */
.L_x_278:
        /* <DEDUP_REMOVED lines=9> */
[----:B-----5:R-:W-:-:S04]  /*db50*/  IADD3 R8, P0, PT, R4, R8, RZ ;  /* 0x0000000804087210 */ /* 0x020fc80007f1e0ff */
[----:B------:R-:W-:-:S05]  /*db60*/  IADD3.X R9, PT, PT, R5, R9, RZ, P0, !PT ;  /* 0x0000000905097210 */ /* 0x000fca00007fe4ff */
[----:B------:R0:W-:Y:S04]  /*db70*/  STG.E.64 desc[UR36][R6.64], R8 ;  /* 0x0000000806007986 */ /* 0x0001e8000c101b24 */
.L_x_275:
[----:B------:R-:W-:Y:S05]  /*db80*/  BSYNC.RECONVERGENT B7 ;  /* 0x0000000000077941 */ /* 0x000fea0003800200 */
.L_x_274:
[----:B------:R-:W-:-:S03]  /*db90*/  UMOV UR4, 0xffffffff ;  /* 0xffffffff00047882 */ /* 0x000fc60000000000 */
[----:B------:R-:W-:Y:S05]  /*dba0*/  BRA.DIV UR4, `(.L_x_280) ;  /* 0x0000019a04207947 */ /* 0x000fea000b800000 */
[----:B0-----:R0:W0:Y:S04]  /*dbb0*/  SHFL.DOWN PT, R0, R79, 0x8, R76 ;  /* 0x090000004f007989 */ /* 0x00102800000e004c */
[----:B------:R0:W0:Y:S04]  /*dbc0*/  SHFL.DOWN PT, R4, R75, 0x8, R76 ;  /* 0x090000004b047989 */ /* 0x00002800000e004c */
[----:B------:R0:W0:Y:S04]  /*dbd0*/  SHFL.DOWN PT, R80, R83, 0x8, R76 ;  /* 0x0900000053507989 */ /* 0x00002800000e004c */
[----:B------:R0:W0:Y:S02]  /*dbe0*/  SHFL.DOWN PT, R14, R81, 0x8, R76 ;  /* 0x09000000510e7989 */ /* 0x00002400000e004c */
.L_x_882:
        /* <DEDUP_REMOVED lines=37> */
.L_x_284:
[----:B------:R-:W-:Y:S05]  /*de40*/  BSYNC.RECONVERGENT B6 ;  /* 0x0000000000067941 */ /* 0x000fea0003800200 */
.L_x_283:
        /* <DEDUP_REMOVED lines=21> */
.L_x_286:
[----:B------:R-:W-:Y:S05]  /*dfa0*/  BSYNC.RECONVERGENT B6 ;  /* 0x0000000000067941 */ /* 0x000fea0003800200 */
.L_x_285:
        /* <DEDUP_REMOVED lines=12> */
.L_x_282:
[----:B------:R-:W-:Y:S05]  /*e070*/  BSYNC.RECONVERGENT B7 ;  /* 0x0000000000077941 */ /* 0x000fea0003800200 */
.L_x_281:
[----:B------:R-:W-:-:S03]  /*e080*/  UMOV UR4, 0xffffffff ;  /* 0xffffffff00047882 */ /* 0x000fc60000000000 */
[----:B------:R-:W-:Y:S05]  /*e090*/  BRA.DIV UR4, `(.L_x_287) ;  /* 0x0000019604547947 */ /* 0x000fea000b800000 */
[----:B0-----:R0:W0:Y:S04]  /*e0a0*/  SHFL.DOWN PT, R0, R79, 0x10, R76 ;  /* 0x0a0000004f007989 */ /* 0x00102800000e004c */
[----:B------:R0:W0:Y:S04]  /*e0b0*/  SHFL.DOWN PT, R4, R75, 0x10, R76 ;  /* 0x0a0000004b047989 */ /* 0x00002800000e004c */
[----:B------:R0:W0:Y:S04]  /*e0c0*/  SHFL.DOWN PT, R78, R83, 0x10, R76 ;  /* 0x0a000000534e7989 */ /* 0x00002800000e004c */
[----:B------:R0:W0:Y:S02]  /*e0d0*/  SHFL.DOWN PT, R14, R81, 0x10, R76 ;  /* 0x0a000000510e7989 */ /* 0x00002400000e004c */
.L_x_888:
        /* <DEDUP_REMOVED lines=37> */
.L_x_291:
[----:B------:R-:W-:Y:S05]  /*e330*/  BSYNC.RECONVERGENT B6 ;  /* 0x0000000000067941 */ /* 0x000fea0003800200 */
.L_x_290:
        /* <DEDUP_REMOVED lines=21> */
.L_x_293:
[----:B------:R-:W-:Y:S05]  /*e490*/  BSYNC.RECONVERGENT B6 ;  /* 0x0000000000067941 */ /* 0x000fea0003800200 */
.L_x_292:
        /* <DEDUP_REMOVED lines=12> */
.L_x_289:
[----:B------:R-:W-:Y:S05]  /*e560*/  BSYNC.RECONVERGENT B7 ;  /* 0x0000000000077941 */ /* 0x000fea0003800200 */
.L_x_288:
[C---:B------:R-:W-:Y:S01]  /*e570*/  ISETP.NE.U32.AND P0, PT, R62.reuse, RZ, PT ;  /* 0x000000ff3e00720c */ /* 0x040fe20003f05070 */
[----:B------:R-:W-:Y:S01]  /*e580*/  BSSY.RECONVERGENT B7, `(.L_x_294) ;  /* 0x0000046000077945 */ /* 0x000fe20003800200 */
[----:B------:R-:W-:Y:S01]  /*e590*/  IADD3 R62, P1, PT, R62, R79, RZ ;  /* 0x0000004f3e3e7210 */ /* 0x000fe20007f3e0ff */
[----:B------:R-:W-:Y:S01]  /*e5a0*/  VIADD R74, R74, 0xffffffe0 ;  /* 0xffffffe04a4a7836 */ /* 0x000fe20000000000 */
[----:B------:R-:W-:-:S03]  /*e5b0*/  ISETP.NE.AND.EX P0, PT, R63, RZ, PT, P0 ;  /* 0x000000ff3f00720c */ /* 0x000fc60003f05300 */
[----:B------:R-:W-:-:S10]  /*e5c0*/  IMAD.X R63, R63, 0x1, R75, P1 ;  /* 0x000000013f3f7824 */ /* 0x000fd400008e064b */
[----:B------:R-:W-:Y:S05]  /*e5d0*/  @P0 BRA `(.L_x_295) ;  /* 0x0000000400000947 */ /* 0x000fea0003800000 */
[----:B------:R-:W5:Y:S01]  /*e5e0*/  LDCU.64 UR4, c[0x0][0x3d0] ;  /* 0x00007a00ff0477ac */ /* 0x000f620008000a00 */
[CC--:B------:R-:W-:Y:S01]  /*e5f0*/  ISETP.LT.U32.AND P0, PT, R83.reuse, R48.reuse, PT ;  /* 0x000000305300720c */ /* 0x0c0fe20003f01070 */
[----:B------:R-:W-:Y:S01]  /*e600*/  BSSY.RECONVERGENT B6, `(.L_x_296) ;  /* 0x000001b000067945 */ /* 0x000fe20003800200 */
[-C--:B------:R-:W-:Y:S02]  /*e610*/  ISETP.GT.U32.AND P1, PT, R83, R48.reuse, PT ;  /* 0x000000305300720c */ /* 0x080fe40003f24070 */
[CC--:B------:R-:W-:Y:S02]  /*e620*/  ISETP.LT.U32.AND.EX P0, PT, R81.reuse, R49.reuse, PT, P0 ;  /* 0x000000315100720c */ /* 0x0c0fe40003f01100 */
[-C--:B------:R-:W-:Y:S02]  /*e630*/  ISETP.GT.U32.AND.EX P1, PT, R81, R49.reuse, PT, P1 ;  /* 0x000000315100720c */ /* 0x080fe40003f24110 */
[----:B0-----:R-:W-:Y:S02]  /*e640*/  SEL R75, R83, R48, P0 ;  /* 0x00000030534b7207 */ /* 0x001fe40000000000 */
[----:B------:R-:W-:-:S02]  /*e650*/  SEL R76, R81, R49, P0 ;  /* 0x00000031514c7207 */ /* 0x000fc40000000000 */
[----:B----4-:R-:W-:Y:S02]  /*e660*/  SEL R48, R83, R48, P1 ;  /* 0x0000003053307207 */ /* 0x010fe40000800000 */
[----:B------:R-:W-:Y:S02]  /*e670*/  SEL R49, R81, R49, P1 ;  /* 0x0000003151317207 */ /* 0x000fe40000800000 */
[----:B-----5:R-:W-:-:S04]  /*e680*/  ISETP.GE.U32.AND P0, PT, R75, UR4, PT ;  /* 0x000000044b007c0c */ /* 0x020fc8000bf06070 */
        /* <DEDUP_REMOVED lines=18> */
.L_x_297:
[----:B------:R-:W-:Y:S05]  /*e7b0*/  BSYNC.RECONVERGENT B6 ;  /* 0x0000000000067941 */ /* 0x000fea0003800200 */
.L_x_296:
        /* <DEDUP_REMOVED lines=21> */
.L_x_299:
[----:B------:R-:W-:Y:S05]  /*e910*/  BSYNC.RECONVERGENT B6 ;  /* 0x0000000000067941 */ /* 0x000fea0003800200 */
.L_x_298:
        /* <DEDUP_REMOVED lines=12> */
.L_x_295:
[----:B------:R-:W-:Y:S05]  /*e9e0*/  BSYNC.RECONVERGENT B7 ;  /* 0x0000000000077941 */ /* 0x000fea0003800200 */
.L_x_294:
[----:B------:R-:W-:Y:S01]  /*e9f0*/  UMOV UR4, 0xffffffff ;  /* 0xffffffff00047882 */ /* 0x000fe20000000000 */
[----:B------:R-:W-:Y:S02]  /*ea00*/  ISETP.NE.AND P5, PT, R67, 0x65, PT ;  /* 0x000000654300780c */ /* 0x000fe40003fa5270 */
[----:B------:R-:W-:Y:S11]  /*ea10*/  BRA.DIV UR4, `(.L_x_300) ;  /* 0x0000018e04647947 */ /* 0x000ff6000b800000 */
[----:B------:R-:W-:-:S13]  /*ea20*/  VOTE.ALL P6, P5 ;  /* 0x0000000000ff7806 */ /* 0x000fda00028c0000 */
.L_x_891:
[----:B------:R-:W-:Y:S05]  /*ea30*/  @P6 BRA `(.L_x_301) ;  /* 0xffffffdc00fc6947 */ /* 0x000fea000383ffff */
.L_x_253:
[----:B------:R-:W-:Y:S01]  /*ea40*/  ISETP.NE.AND P0, PT, R19, RZ, PT ;  /* 0x000000ff1300720c */ /* 0x000fe20003f05270 */
[----:B------:R-:W-:-:S12]  /*ea50*/  BSSY.RECONVERGENT B7, `(.L_x_302) ;  /* 0x000005f000077945 */ /* 0x000fd80003800200 */
[----:B------:R-:W-:Y:S05]  /*ea60*/  @P0 BRA `(.L_x_303) ;  /* 0x0000000400740947 */ /* 0x000fea0003800000 */
[----:B------:R-:W-:-:S04]  /*ea70*/  ISETP.NE.U32.AND P0, PT, R60, RZ, PT ;  /* 0x000000ff3c00720c */ /* 0x000fc80003f05070 */
[----:B------:R-:W-:-:S13]  /*ea80*/  ISETP.NE.AND.EX P0, PT, R61, RZ, PT, P0 ;  /* 0x000000ff3d00720c */ /* 0x000fda0003f05300 */
        /* <DEDUP_REMOVED lines=9> */
[----:B0---4-:R-:W-:Y:S02]  /*eb20*/  SEL R52, R48, R65, P1 ;  /* 0x0000004130347207 */ /* 0x011fe40000800000 */
[----:B------:R-:W-:Y:S02]  /*eb30*/  SEL R53, R49, R66, P1 ;  /* 0x0000004231357207 */ /* 0x000fe40000800000 */
[----:B-----5:R-:W-:-:S04]  /*eb40*/  ISETP.GE.U32.AND P0, PT, R50, UR4, PT ;  /* 0x0000000432007c0c */ /* 0x020fc8000bf06070 */
        /* <DEDUP_REMOVED lines=18> */
.L_x_306:
[----:B------:R-:W-:Y:S05]  /*ec70*/  BSYNC.RECONVERGENT B6 ;  /* 0x0000000000067941 */ /* 0x000fea0003800200 */
.L_x_305:
        /* <DEDUP_REMOVED lines=21> */
.L_x_308:
[----:B------:R-:W-:Y:S05]  /*edd0*/  BSYNC.RECONVERGENT B6 ;  /* 0x0000000000067941 */ /* 0x000fea0003800200 */
.L_x_307:
        /* <DEDUP_REMOVED lines=12> */
.L_x_304:
[----:B0-----:R-:W0:Y:S01]  /*eea0*/  LDC.64 R4, c[0x0][0x3b8] ;  /* 0x0000ee00ff047b82 */ /* 0x001e220000000a00 */
[----:B------:R-:W-:Y:S01]  /*eeb0*/  IADD3 R6, P0, PT, R62, R60, RZ ;  /* 0x0000003c3e067210 */ /* 0x000fe20007f1e0ff */
[----:B------:R-:W-:Y:S01]  /*eec0*/  IMAD.MOV.U32 R67, RZ, RZ, R66 ;  /* 0x000000ffff437224 */ /* 0x000fe200078e0042 */
[----:B------:R-:W-:Y:S01]  /*eed0*/  UMOV UR4, 0x400 ;  /* 0x0000040000047882 */ /* 0x000fe20000000000 */
[----:B------:R-:W-:Y:S02]  /*eee0*/  IMAD.MOV.U32 R66, RZ, RZ, R65 ;  /* 0x000000ffff427224 */ /* 0x000fe400078e0041 */
[----:B------:R-:W-:Y:S02]  /*eef0*/  IMAD.X R7, R63, 0x1, R61, P0 ;  /* 0x000000013f077824 */ /* 0x000fe400000e063d */
[----:B------:R-:W5:Y:S01]  /*ef00*/  S2UR UR5, SR_CgaCtaId ;  /* 0x00000000000579c3 */ /* 0x000f620000008800 */
[----:B------:R-:W-:Y:S02]  /*ef10*/  IMAD.MOV.U32 R3, RZ, RZ, 0x65 ;  /* 0x00000065ff037424 */ /* 0x000fe400078e00ff */
[----:B0-----:R-:W-:-:S05]  /*ef20*/  IMAD.WIDE R4, R70, 0x10, R4 ;  /* 0x0000001046047825 */ /* 0x001fca00078e0204 */
[----:B------:R-:W-:Y:S01]  /*ef30*/  ST.E.64.STRONG.GPU desc[UR36][R4.64+0x208], R66 ;  /* 0x0002084204007985 */ /* 0x000fe2000c10fb24 */
[----:B-----5:R-:W-:-:S03]  /*ef40*/  ULEA UR4, UR5, UR4, 0x18 ;  /* 0x0000000405047291 */ /* 0x020fc6000f8ec0ff */
        /* <DEDUP_REMOVED lines=9> */
[----:B------:R1:W-:Y:S04]  /*efe0*/  ST.E.STRONG.GPU desc[UR36][R54.64+0x80], R3 ;  /* 0x0000800336007985 */ /* 0x0003e8000c10f924 */
[----:B------:R1:W-:Y:S04]  /*eff0*/  STS.64 [UR4+0x80], R66 ;  /* 0x00008042ff007988 */ /* 0x0003e80008000a04 */
[----:B------:R1:W-:Y:S01]  /*f000*/  STS.64 [UR4+0x68], R62 ;  /* 0x0000683eff007988 */ /* 0x0003e20008000a04 */
[----:B0-----:R-:W-:-:S02]  /*f010*/  IMAD.MOV.U32 R4, RZ, RZ, R48 ;  /* 0x000000ffff047224 */ /* 0x001fc400078e0030 */
[----:B------:R-:W-:-:S05]  /*f020*/  IMAD.MOV.U32 R5, RZ, RZ, R49 ;  /* 0x000000ffff057224 */ /* 0x000fca00078e0031 */
[----:B------:R0:W-:Y:S02]  /*f030*/  STS.128 [UR4+0x70], R4 ;  /* 0x00007004ff007988 */ /* 0x0001e40008000c04 */
.L_x_303:
[----:B------:R-:W-:Y:S05]  /*f040*/  BSYNC.RECONVERGENT B7 ;  /* 0x0000000000077941 */ /* 0x000fea0003800200 */
.L_x_302:
[----:B------:R-:W-:-:S13]  /*f050*/  ISETP.NE.AND P0, PT, R59, RZ, PT ;  /* 0x000000ff3b00720c */ /* 0x000fda0003f05270 */
[----:B01----:R-:W0:Y:S01]  /*f060*/  @!P0 S2R R3, SR_CgaCtaId ;  /* 0x0000000000038919 */ /* 0x003e220000008800 */
[----:B------:R-:W-:Y:S01]  /*f070*/  @!P0 MOV R0, 0x400 ;  /* 0x0000040000008802 */ /* 0x000fe20000000f00 */
[----:B------:R-:W-:Y:S02]  /*f080*/  @!P0 IMAD.MOV.U32 R2, RZ, RZ, R62 ;  /* 0x000000ffff028224 */ /* 0x000fe400078e003e */
[----:B--2---:R-:W-:Y:S02]  /*f090*/  @!P0 IMAD.MOV.U32 R17, RZ, RZ, R63 ;  /* 0x000000ffff118224 */ /* 0x004fe400078e003f */
[----:B---3--:R-:W-:Y:S02]  /*f0a0*/  @!P0 IMAD.MOV.U32 R57, RZ, RZ, R48 ;  /* 0x000000ffff398224 */ /* 0x008fe400078e0030 */
[----:B------:R-:W-:Y:S01]  /*f0b0*/  @!P0 IMAD.MOV.U32 R58, RZ, RZ, R49 ;  /* 0x000000ffff3a8224 */ /* 0x000fe200078e0031 */
[----:B0-----:R-:W-:-:S05]  /*f0c0*/  @!P0 LEA R3, R3, R0, 0x18 ;  /* 0x0000000003038211 */ /* 0x001fca00078ec0ff */
[----:B------:R2:W-:Y:S04]  /*f0d0*/  @!P0 STS.64 [R3+0x50], R48 ;  /* 0x0000503003008388 */ /* 0x0005e80000000a00 */
[----:B------:R2:W-:Y:S02]  /*f0e0*/  @!P0 STS.64 [R3+0x48], R62 ;  /* 0x0000483e03008388 */ /* 0x0005e40000000a00 */
.L_x_207:
[----:B------:R-:W-:Y:S01]  /*f0f0*/  ISETP.NE.AND P0, PT, R19, RZ, PT ;  /* 0x000000ff1300720c */ /* 0x000fe20003f05270 */
[----:B------:R-:W-:Y:S05]  /*f100*/  WARPSYNC.ALL ;  /* 0x0000000000007948 */ /* 0x000fea0003800000 */
[----:B------:R-:W-:Y:S06]  /*f110*/  BAR.SYNC.DEFER_BLOCKING 0x0 ;  /* 0x0000000000007b1d */ /* 0x000fec0000010000 */
[----:B------:R-:W-:Y:S04]  /*f120*/  BSSY.RECONVERGENT B7, `(.L_x_309) ;  /* 0x000004e000077945 */ /* 0x000fe80003800200 */
[----:B------:R-:W-:Y:S05]  /*f130*/  @!P0 BRA `(.L_x_310) ;  /* 0x0000000400308947 */ /* 0x000fea0003800000 */
[----:B--2---:R-:W2:Y:S01]  /*f140*/  S2R R3, SR_CgaCtaId ;  /* 0x0000000000037919 */ /* 0x004ea20000008800 */
[----:B------:R-:W-:Y:S02]  /*f150*/  MOV R0, 0x400 ;  /* 0x0000040000007802 */ /* 0x000fe40000000f00 */
[----:B------:R-:W-:-:S04]  /*f160*/  ISETP.NE.U32.AND P0, PT, R2, RZ, PT ;  /* 0x000000ff0200720c */ /* 0x000fc80003f05070 */
[----:B------:R-:W-:Y:S02]  /*f170*/  ISETP.NE.AND.EX P0, PT, R17, RZ, PT, P0 ;  /* 0x000000ff1100720c */ /* 0x000fe40003f05300 */
[----:B--2---:R-:W-:-:S05]  /*f180*/  LEA R3, R3, R0, 0x18 ;  /* 0x0000000003037211 */ /* 0x004fca00078ec0ff */
[----:B------:R-:W4:Y:S02]  /*f190*/  LDS.64 R4, [R3+0x48] ;  /* 0x0000480003047984 */ /* 0x000f240000000a00 */
[----:B----4-:R-:W-:-:S05]  /*f1a0*/  IADD3 R48, P1, PT, R4, R2, RZ ;  /* 0x0000000204307210 */ /* 0x010fca0007f3e0ff */
[----:B------:R-:W-:Y:S02]  /*f1b0*/  IMAD.X R17, R5, 0x1, R17, P1 ;  /* 0x0000000105117824 */ /* 0x000fe400008e0611 */
[----:B------:R-:W-:Y:S01]  /*f1c0*/  IMAD.MOV.U32 R2, RZ, RZ, R48 ;  /* 0x000000ffff027224 */ /* 0x000fe200078e0030 */
[----:B------:R-:W-:Y:S06]  /*f1d0*/  @P0 BRA `(.L_x_310) ;  /* 0x0000000400080947 */ /* 0x000fec0003800000 */
[----:B------:R-:W2:Y:S01]  /*f1e0*/  LDS.64 R2, [R3+0x50] ;  /* 0x0000500003027984 */ /* 0x000ea20000000a00 */
[----:B------:R-:W3:Y:S01]  /*f1f0*/  LDCU.64 UR4, c[0x0][0x3d0] ;  /* 0x00007a00ff0477ac */ /* 0x000ee20008000a00 */
[----:B------:R-:W-:Y:S01]  /*f200*/  BSSY.RECONVERGENT B6, `(.L_x_311) ;  /* 0x000001c000067945 */ /* 0x000fe20003800200 */
[CC--:B--2---:R-:W-:Y:S02]  /*f210*/  ISETP.LT.U32.AND P0, PT, R2.reuse, R57.reuse, PT ;  /* 0x000000390200720c */ /* 0x0c4fe40003f01070 */
[CC--:B------:R-:W-:Y:S02]  /*f220*/  ISETP.GT.U32.AND P1, PT, R2.reuse, R57.reuse, PT ;  /* 0x000000390200720c */ /* 0x0c0fe40003f24070 */
[CC--:B------:R-:W-:Y:S02]  /*f230*/  ISETP.LT.U32.AND.EX P0, PT, R3.reuse, R58.reuse, PT, P0 ;  /* 0x0000003a0300720c */ /* 0x0c0fe40003f01100 */
[----:B------:R-:W-:Y:S02]  /*f240*/  ISETP.GT.U32.AND.EX P1, PT, R3, R58, PT, P1 ;  /* 0x0000003a0300720c */ /* 0x000fe40003f24110 */
[----:B------:R-:W-:-:S02]  /*f250*/  SEL R49, R2, R57, P0 ;  /* 0x0000003902317207 */ /* 0x000fc40000000000 */
[-C--:B------:R-:W-:Y:S02]  /*f260*/  SEL R50, R3, R58.reuse, P0 ;  /* 0x0000003a03327207 */ /* 0x080fe40000000000 */
[----:B---3--:R-:W-:Y:S02]  /*f270*/  ISETP.GE.U32.AND P0, PT, R49, UR4, PT ;  /* 0x0000000431007c0c */ /* 0x008fe4000bf06070 */
[----:B------:R-:W-:Y:S02]  /*f280*/  SEL R51, R2, R57, P1 ;  /* 0x0000003902337207 */ /* 0x000fe40000800000 */
[----:B------:R-:W-:Y:S02]  /*f290*/  ISETP.GE.U32.AND.EX P0, PT, R50, UR5, PT, P0 ;  /* 0x0000000532007c0c */ /* 0x000fe4000bf06100 */
[----:B------:R-:W-:-:S11]  /*f2a0*/  SEL R52, R3, R58, P1 ;  /* 0x0000003a03347207 */ /* 0x000fd60000800000 */
[----:B------:R-:W-:Y:S05]  /*f2b0*/  @!P0 BRA `(.L_x_312) ;  /* 0x0000000000408947 */ /* 0x000fea0003800000 */
[----:B------:R-:W-:Y:S01]  /*f2c0*/  MOV R0, 0x0 ;  /* 0x0000000000007802 */ /* 0x000fe20000000f00 */
[----:B------:R-:W2:Y:S01]  /*f2d0*/  LDCU.64 UR4, c[0x4][0x170] ;  /* 0x01002e00ff0477ac */ /* 0x000ea20008000a00 */
[----:B01----:R-:W-:Y:S02]  /*f2e0*/  IMAD.MOV.U32 R8, RZ, RZ, 0x33 ;  /* 0x00000033ff087424 */ /* 0x003fe400078e00ff */
[----:B------:R0:W1:Y:S01]  /*f2f0*/  LDC.64 R2, c[0x4][R0] ;  /* 0x0100000000027b82 */ /* 0x0000620000000a00 */
[----:B------:R-:W3:Y:S01]  /*f300*/  LDCU.64 UR6, c[0x4][0x178] ;  /* 0x01002f00ff0677ac */ /* 0x000ee20008000a00 */
[----:B------:R-:W-:Y:S02]  /*f310*/  IMAD.MOV.U32 R12, RZ, RZ, 0x1 ;  /* 0x00000001ff0c7424 */ /* 0x000fe400078e00ff */
[----:B------:R-:W-:Y:S01]  /*f320*/  IMAD.MOV.U32 R13, RZ, RZ, RZ ;  /* 0x000000ffff0d7224 */ /* 0x000fe200078e00ff */
[----:B------:R-:W4:Y:S01]  /*f330*/  LDCU.64 UR8, c[0x4][0x8] ;  /* 0x01000100ff0877ac */ /* 0x000f220008000a00 */
[----:B--2---:R-:W-:-:S02]  /*f340*/  IMAD.U32 R4, RZ, RZ, UR4 ;  /* 0x00000004ff047e24 */ /* 0x004fc4000f8e00ff */
[----:B------:R-:W-:Y:S02]  /*f350*/  IMAD.U32 R5, RZ, RZ, UR5 ;  /* 0x00000005ff057e24 */ /* 0x000fe4000f8e00ff */
[----:B---3--:R-:W-:Y:S02]  /*f360*/  IMAD.U32 R6, RZ, RZ, UR6 ;  /* 0x00000006ff067e24 */ /* 0x008fe4000f8e00ff */
[----:B------:R-:W-:Y:S02]  /*f370*/  IMAD.U32 R7, RZ, RZ, UR7 ;  /* 0x00000007ff077e24 */ /* 0x000fe4000f8e00ff */
[----:B----4-:R-:W-:Y:S02]  /*f380*/  IMAD.U32 R10, RZ, RZ, UR8 ;  /* 0x00000008ff0a7e24 */ /* 0x010fe4000f8e00ff */
[----:B0-----:R-:W-:-:S07]  /*f390*/  IMAD.U32 R11, RZ, RZ, UR9 ;  /* 0x00000009ff0b7e24 */ /* 0x001fce000f8e00ff */
[----:B------:R-:W-:-:S07]  /*f3a0*/  LEPC R20, `(.L_x_312) ;  /* 0x000000001014794e */ /* 0x000fce0000000000 */
[----:B-1----:R-:W-:Y:S05]  /*f3b0*/  CALL.ABS.NOINC R2 ;  /* 0x0000000002007343 */ /* 0x002fea0003c00000 */
.L_x_312:
[----:B------:R-:W-:Y:S05]  /*f3c0*/  BSYNC.RECONVERGENT B6 ;  /* 0x0000000000067941 */ /* 0x000fea0003800200 */
.L_x_311:
        /* <DEDUP_REMOVED lines=21> */
.L_x_314:
[----:B------:R-:W-:Y:S05]  /*f520*/  BSYNC.RECONVERGENT B6 ;  /* 0x0000000000067941 */ /* 0x000fea0003800200 */
.L_x_313:
[----:B------:R-:W0:Y:S02]  /*f530*/  LDCU.64 UR4, c[0x0][0x3c8] ;  /* 0x00007900ff0477ac */ /* 0x000e240008000a00 */
[----:B01----:R-:W-:Y:S02]  /*f540*/  LEA R8, P0, R51, UR4, 0x3 ;  /* 0x0000000433087c11 */ /* 0x003fe4000f8018ff */
[----:B------:R-:W-:Y:S02]  /*f550*/  LEA R4, P1, R49, UR4, 0x3 ;  /* 0x0000000431047c11 */ /* 0x000fe4000f8218ff */
[----:B------:R-:W-:Y:S02]  /*f560*/  LEA.HI.X R9, R51, UR5, R52, 0x3, P0 ;  /* 0x0000000533097c11 */ /* 0x000fe400080f1c34 */
[----:B------:R-:W-:-:S03]  /*f570*/  LEA.HI.X R5, R49, UR5, R50, 0x3, P1 ;  /* 0x0000000531057c11 */ /* 0x000fc600088f1c32 */
[----:B------:R-:W2:Y:S04]  /*f580*/  LDG.E.64 R2, desc[UR36][R8.64] ;  /* 0x0000002408027981 */ /* 0x000ea8000c1e1b00 */
[----:B------:R-:W2:Y:S01]  /*f590*/  LDG.E.64 R6, desc[UR36][R4.64] ;  /* 0x0000002404067981 */ /* 0x000ea2000c1e1b00 */
[----:B------:R-:W-:Y:S02]  /*f5a0*/  IMAD.MOV.U32 R57, RZ, RZ, R49 ;  /* 0x000000ffff397224 */ /* 0x000fe400078e0031 */
[----:B------:R-:W-:Y:S01]  /*f5b0*/  IMAD.MOV.U32 R58, RZ, RZ, R50 ;  /* 0x000000ffff3a7224 */ /* 0x000fe200078e0032 */
[----:B--2---:R-:W-:Y:S01]  /*f5c0*/  IADD3 R6, P0, PT, R2, R6, RZ ;  /* 0x0000000602067210 */ /* 0x004fe20007f1e0ff */
[----:B------:R-:W-:-:S04]  /*f5d0*/  IMAD.MOV.U32 R2, RZ, RZ, R48 ;  /* 0x000000ffff027224 */ /* 0x000fc800078e0030 */
[----:B------:R-:W-:-:S05]  /*f5e0*/  IMAD.X R7, R3, 0x1, R7, P0 ;  /* 0x0000000103077824 */ /* 0x000fca00000e0607 */
[----:B------:R3:W-:Y:S03]  /*f5f0*/  STG.E.64 desc[UR36][R4.64], R6 ;  /* 0x0000000604007986 */ /* 0x0007e6000c101b24 */
.L_x_310:
[----:B------:R-:W-:Y:S05]  /*f600*/  BSYNC.RECONVERGENT B7 ;  /* 0x0000000000077941 */ /* 0x000fea0003800200 */
.L_x_309:
[----:B------:R-:W-:Y:S01]  /*f610*/  LOP3.LUT P1, RZ, R70, R19, RZ, 0xfc, !PT ;  /* 0x0000001346ff7212 */ /* 0x000fe2000782fcff */
[----:B------:R-:W-:Y:S01]  /*f620*/  BSSY.RECONVERGENT B7, `(.L_x_315) ;  /* 0x0000043000077945 */ /* 0x000fe20003800200 */
[----:B------:R-:W-:-:S13]  /*f630*/  ISETP.NE.AND P0, PT, R64, RZ, PT ;  /* 0x000000ff4000720c */ /* 0x000fda0003f05270 */
[----:B------:R-:W-:Y:S05]  /*f640*/  @P1 BRA P0, `(.L_x_316) ;  /* 0x0000000400001947 */ /* 0x000fea0000000000 */
[----:B------:R-:W5:Y:S01]  /*f650*/  LDCU.64 UR4, c[0x0][0x3d0] ;  /* 0x00007a00ff0477ac */ /* 0x000f620008000a00 */
[CC--:B------:R-:W-:Y:S01]  /*f660*/  ISETP.LT.U32.AND P0, PT, R57.reuse, R30.reuse, PT ;  /* 0x0000001e3900720c */ /* 0x0c0fe20003f01070 */
[----:B------:R-:W-:Y:S01]  /*f670*/  BSSY.RECONVERGENT B6, `(.L_x_317) ;  /* 0x000001b000067945 */ /* 0x000fe20003800200 */
[CC--:B------:R-:W-:Y:S02]  /*f680*/  ISETP.GT.U32.AND P1, PT, R57.reuse, R30.reuse, PT ;  /* 0x0000001e3900720c */ /* 0x0c0fe40003f24070 */
[CC--:B------:R-:W-:Y:S02]  /*f690*/  ISETP.LT.U32.AND.EX P0, PT, R58.reuse, R31.reuse, PT, P0 ;  /* 0x0000001f3a00720c */ /* 0x0c0fe40003f01100 */
[CC--:B------:R-:W-:Y:S02]  /*f6a0*/  ISETP.GT.U32.AND.EX P1, PT, R58.reuse, R31.reuse, PT, P1 ;  /* 0x0000001f3a00720c */ /* 0x0c0fe40003f24110 */
[----:B--2-4-:R-:W-:Y:S02]  /*f6b0*/  SEL R48, R57, R30, P0 ;  /* 0x0000001e39307207 */ /* 0x014fe40000000000 */
[----:B------:R-:W-:-:S02]  /*f6c0*/  SEL R49, R58, R31, P0 ;  /* 0x0000001f3a317207 */ /* 0x000fc40000000000 */
[----:B------:R-:W-:Y:S02]  /*f6d0*/  SEL R30, R57, R30, P1 ;  /* 0x0000001e391e7207 */ /* 0x000fe40000800000 */
[----:B------:R-:W-:Y:S02]  /*f6e0*/  SEL R31, R58, R31, P1 ;  /* 0x0000001f3a1f7207 */ /* 0x000fe40000800000 */
[----:B-----5:R-:W-:-:S04]  /*f6f0*/  ISETP.GE.U32.AND P0, PT, R48, UR4, PT ;  /* 0x0000000430007c0c */ /* 0x020fc8000bf06070 */
[----:B------:R-:W-:-:S13]  /*f700*/  ISETP.GE.U32.AND.EX P0, PT, R49, UR5, PT, P0 ;  /* 0x0000000531007c0c */ /* 0x000fda000bf06100 */
[----:B------:R-:W-:Y:S05]  /*f710*/  @!P0 BRA `(.L_x_318) ;  /* 0x0000000000408947 */ /* 0x000fea0003800000 */
[----:B------:R-:W-:Y:S01]  /*f720*/  MOV R0, 0x0 ;  /* 0x0000000000007802 */ /* 0x000fe20000000f00 */
[----:B------:R-:W3:Y:S01]  /*f730*/  LDCU.64 UR4, c[0x4][0x170] ;  /* 0x01002e00ff0477ac */ /* 0x000ee20008000a00 */
[----:B01----:R-:W-:Y:S02]  /*f740*/  IMAD.MOV.U32 R8, RZ, RZ, 0x33 ;  /* 0x00000033ff087424 */ /* 0x003fe400078e00ff */
[----:B------:R0:W1:Y:S01]  /*f750*/  LDC.64 R14, c[0x4][R0] ;  /* 0x01000000000e7b82 */ /* 0x0000620000000a00 */
[----:B------:R-:W2:Y:S01]  /*f760*/  LDCU.64 UR6, c[0x4][0x178] ;  /* 0x01002f00ff0677ac */ /* 0x000ea20008000a00 */
[----:B------:R-:W-:Y:S02]  /*f770*/  IMAD.MOV.U32 R12, RZ, RZ, 0x1 ;  /* 0x00000001ff0c7424 */ /* 0x000fe400078e00ff */
[----:B------:R-:W-:Y:S01]  /*f780*/  IMAD.MOV.U32 R13, RZ, RZ, RZ ;  /* 0x000000ffff0d7224 */ /* 0x000fe200078e00ff */
[----:B------:R-:W4:Y:S01]  /*f790*/  LDCU.64 UR8, c[0x4][0x8] ;  /* 0x01000100ff0877ac */ /* 0x000f220008000a00 */
[----:B---3--:R-:W-:-:S02]  /*f7a0*/  IMAD.U32 R4, RZ, RZ, UR4 ;  /* 0x00000004ff047e24 */ /* 0x008fc4000f8e00ff */
[----:B------:R-:W-:Y:S02]  /*f7b0*/  IMAD.U32 R5, RZ, RZ, UR5 ;  /* 0x00000005ff057e24 */ /* 0x000fe4000f8e00ff */
[----:B--2---:R-:W-:Y:S02]  /*f7c0*/  IMAD.U32 R6, RZ, RZ, UR6 ;  /* 0x00000006ff067e24 */ /* 0x004fe4000f8e00ff */
[----:B------:R-:W-:Y:S02]  /*f7d0*/  IMAD.U32 R7, RZ, RZ, UR7 ;  /* 0x00000007ff077e24 */ /* 0x000fe4000f8e00ff */
[----:B----4-:R-:W-:Y:S02]  /*f7e0*/  IMAD.U32 R10, RZ, RZ, UR8 ;  /* 0x00000008ff0a7e24 */ /* 0x010fe4000f8e00ff */
[----:B0-----:R-:W-:-:S07]  /*f7f0*/  IMAD.U32 R11, RZ, RZ, UR9 ;  /* 0x00000009ff0b7e24 */ /* 0x001fce000f8e00ff */
[----:B------:R-:W-:-:S07]  /*f800*/  LEPC R20, `(.L_x_318) ;  /* 0x000000001014794e */ /* 0x000fce0000000000 */
[----:B-1----:R-:W-:Y:S05]  /*f810*/  CALL.ABS.NOINC R14 ;  /* 0x000000000e007343 */ /* 0x002fea0003c00000 */
.L_x_318:
[----:B------:R-:W-:Y:S05]  /*f820*/  BSYNC.RECONVERGENT B6 ;  /* 0x0000000000067941 */ /* 0x000fea0003800200 */
.L_x_317:
[----:B------:R-:W2:Y:S01]  /*f830*/  LDCU.64 UR4, c[0x0][0x3d0] ;  /* 0x00007a00ff0477ac */ /* 0x000ea20008000a00 */
[----:B------:R-:W-:Y:S01]  /*f840*/  BSSY.RECONVERGENT B6, `(.L_x_319) ;  /* 0x0000014000067945 */ /* 0x000fe20003800200 */
[----:B--2---:R-:W-:-:S04]  /*f850*/  ISETP.GE.U32.AND P0, PT, R30, UR4, PT ;  /* 0x000000041e007c0c */ /* 0x004fc8000bf06070 */
        /* <DEDUP_REMOVED lines=18> */
.L_x_320:
[----:B------:R-:W-:Y:S05]  /*f980*/  BSYNC.RECONVERGENT B6 ;  /* 0x0000000000067941 */ /* 0x000fea0003800200 */
.L_x_319:
[----:B------:R-:W3:Y:S02]  /*f990*/  LDCU.64 UR4, c[0x0][0x3c8] ;  /* 0x00007900ff0477ac */ /* 0x000ee40008000a00 */
[----:B---3--:R-:W-:Y:S02]  /*f9a0*/  LEA R4, P0, R30, UR4, 0x3 ;  /* 0x000000041e047c11 */ /* 0x008fe4000f8018ff */
[----:B01----:R-:W-:Y:S02]  /*f9b0*/  LEA R6, P1, R48, UR4, 0x3 ;  /* 0x0000000430067c11 */ /* 0x003fe4000f8218ff */
        /* <DEDUP_REMOVED lines=9> */
.L_x_316:
[----:B------:R-:W-:Y:S05]  /*fa50*/  BSYNC.RECONVERGENT B7 ;  /* 0x0000000000077941 */ /* 0x000fea0003800200 */
.L_x_315:
[----:B------:R-:W-:Y:S01]  /*fa60*/  SHF.R.U32.HI R21, RZ, 0x3, R45 ;  /* 0x00000003ff157819 */ /* 0x000fe2000001162d */
[----:B------:R-:W-:Y:S01]  /*fa70*/  BSSY.RECONVERGENT B7, `(.L_x_321) ;  /* 0x0000059000077945 */ /* 0x000fe20003800200 */
[----:B--2-4-:R-:W-:Y:S02]  /*fa80*/  SHF.R.U32.HI R49, RZ, 0x3, R29 ;  /* 0x00000003ff317819 */ /* 0x014fe4000001161d */
[----:B------:R-:W-:Y:S01]  /*fa90*/  SHF.R.U64 R3, R44, 0x3, R45 ;  /* 0x000000032c037819 */ /* 0x000fe2000000122d */
[----:B---3--:R-:W-:Y:S01]  /*faa0*/  IMAD.WIDE.U32 R4, R21, -0x1cac0831, RZ ;  /* 0xe353f7cf15047825 */ /* 0x008fe200078e00ff */
[----:B------:R-:W-:-:S03]  /*fab0*/  SHF.R.U64 R11, R28, 0x3, R29 ;  /* 0x000000031c0b7819 */ /* 0x000fc6000000121d */
[----:B01----:R-:W-:-:S04]  /*fac0*/  IMAD.WIDE.U32 R8, R49, -0x1cac0831, RZ ;  /* 0xe353f7cf31087825 */ /* 0x003fc800078e00ff */
[----:B------:R-:W-:-:S04]  /*fad0*/  IMAD.WIDE.U32 R6, P0, R3, 0x20c49ba5, R4 ;  /* 0x20c49ba503067825 */ /* 0x000fc80007800004 */
[----:B------:R-:W-:-:S04]  /*fae0*/  IMAD.WIDE.U32 R12, P1, R11, 0x20c49ba5, R8 ;  /* 0x20c49ba50b0c7825 */ /* 0x000fc80007820008 */
[----:B------:R-:W-:-:S04]  /*faf0*/  IMAD.WIDE.U32 R4, R3, -0x1cac0831, RZ ;  /* 0xe353f7cf03047825 */ /* 0x000fc800078e00ff */
[----:B------:R-:W-:-:S04]  /*fb00*/  IMAD.WIDE.U32 R10, R11, -0x1cac0831, RZ ;  /* 0xe353f7cf0b0a7825 */ /* 0x000fc800078e00ff */
[----:B------:R-:W-:Y:S01]  /*fb10*/  IMAD.X R9, RZ, RZ, RZ, P0 ;  /* 0x000000ffff097224 */ /* 0x000fe200000e06ff */
[----:B------:R-:W-:Y:S01]  /*fb20*/  IADD3 RZ, P0, PT, R5, R6, RZ ;  /* 0x0000000605ff7210 */ /* 0x000fe20007f1e0ff */
[----:B------:R-:W-:Y:S01]  /*fb30*/  IMAD.X R15, RZ, RZ, RZ, P1 ;  /* 0x000000ffff0f7224 */ /* 0x000fe200008e06ff */
[----:B------:R-:W-:Y:S01]  /*fb40*/  IADD3 RZ, P1, PT, R11, R12, RZ ;  /* 0x0000000c0bff7210 */ /* 0x000fe20007f3e0ff */
[----:B------:R-:W-:Y:S02]  /*fb50*/  IMAD.MOV.U32 R8, RZ, RZ, R7 ;  /* 0x000000ffff087224 */ /* 0x000fe400078e0007 */
[----:B------:R-:W-:Y:S02]  /*fb60*/  IMAD.MOV.U32 R14, RZ, RZ, R13 ;  /* 0x000000ffff0e7224 */ /* 0x000fe400078e000d */
[----:B------:R-:W-:-:S04]  /*fb70*/  IMAD.WIDE.U32.X R8, R21, 0x20c49ba5, R8, P0 ;  /* 0x20c49ba515087825 */ /* 0x000fc800000e0408 */
[----:B------:R-:W-:Y:S01]  /*fb80*/  IMAD.WIDE.U32.X R14, R49, 0x20c49ba5, R14, P1 ;  /* 0x20c49ba5310e7825 */ /* 0x000fe200008e040e */
[--C-:B------:R-:W-:Y:S02]  /*fb90*/  SHF.R.U64 R48, R8, 0x4, R9.reuse ;  /* 0x0000000408307819 */ /* 0x100fe40000001209 */
[----:B------:R-:W-:Y:S02]  /*fba0*/  SHF.R.U32.HI R49, RZ, 0x4, R9 ;  /* 0x00000004ff317819 */ /* 0x000fe40000011609 */
[--C-:B------:R-:W-:Y:S02]  /*fbb0*/  SHF.R.U64 R3, R14, 0x4, R15.reuse ;  /* 0x000000040e037819 */ /* 0x100fe4000000120f */
[----:B------:R-:W-:Y:S02]  /*fbc0*/  SHF.R.U32.HI R14, RZ, 0x4, R15 ;  /* 0x00000004ff0e7819 */ /* 0x000fe4000001160f */
[----:B------:R-:W-:-:S04]  /*fbd0*/  ISETP.NE.U32.AND P0, PT, R3, R48, PT ;  /* 0x000000300300720c */ /* 0x000fc80003f05070 */
[----:B------:R-:W-:-:S13]  /*fbe0*/  ISETP.NE.AND.EX P0, PT, R14, R49, PT, P0 ;  /* 0x000000310e00720c */ /* 0x000fda0003f05300 */
        /* <DEDUP_REMOVED lines=16> */
[----:B------:R-:W-:Y:S02]  /*fcf0*/  HFMA2 R13, -RZ, RZ, 0, 0 ;  /* 0x00000000ff0d7431 */ /* 0x000fe400000001ff */
[----:B------:R-:W-:Y:S01]  /*fd00*/  IMAD.MOV.U32 R8, RZ, RZ, 0x33 ;  /* 0x00000033ff087424 */ /* 0x000fe200078e00ff */
[----:B------:R1:W2:Y:S01]  /*fd10*/  LDC.64 R14, c[0x4][R0] ;  /* 0x01000000000e7b82 */ /* 0x0002a20000000a00 */
[----:B------:R-:W3:Y:S01]  /*fd20*/  LDCU.64 UR6, c[0x4][0x178] ;  /* 0x01002f00ff0677ac */ /* 0x000ee20008000a00 */
[----:B------:R-:W-:Y:S01]  /*fd30*/  IMAD.MOV.U32 R12, RZ, RZ, 0x1 ;  /* 0x00000001ff0c7424 */ /* 0x000fe200078e00ff */
[----:B------:R-:W4:Y:S01]  /*fd40*/  LDCU.64 UR8, c[0x4][0x8] ;  /* 0x01000100ff0877ac */ /* 0x000f220008000a00 */
[----:B0-----:R-:W-:Y:S02]  /*fd50*/  IMAD.U32 R4, RZ, RZ, UR4 ;  /* 0x00000004ff047e24 */ /* 0x001fe4000f8e00ff */
[----:B------:R-:W-:-:S02]  /*fd60*/  IMAD.U32 R5, RZ, RZ, UR5 ;  /* 0x00000005ff057e24 */ /* 0x000fc4000f8e00ff */
[----:B---3--:R-:W-:Y:S02]  /*fd70*/  IMAD.U32 R6, RZ, RZ, UR6 ;  /* 0x00000006ff067e24 */ /* 0x008fe4000f8e00ff */
[----:B------:R-:W-:Y:S02]  /*fd80*/  IMAD.U32 R7, RZ, RZ, UR7 ;  /* 0x00000007ff077e24 */ /* 0x000fe4000f8e00ff */
[----:B----4-:R-:W-:Y:S02]  /*fd90*/  IMAD.U32 R10, RZ, RZ, UR8 ;  /* 0x00000008ff0a7e24 */ /* 0x010fe4000f8e00ff */
[----:B-1----:R-:W-:-:S07]  /*fda0*/  IMAD.U32 R11, RZ, RZ, UR9 ;  /* 0x00000009ff0b7e24 */ /* 0x002fce000f8e00ff */
[----:B------:R-:W-:-:S07]  /*fdb0*/  LEPC R20, `(.L_x_324) ;  /* 0x000000001014794e */ /* 0x000fce0000000000 */
[----:B--2---:R-:W-:Y:S05]  /*fdc0*/  CALL.ABS.NOINC R14 ;  /* 0x000000000e007343 */ /* 0x004fea0003c00000 */
.L_x_324:
[----:B------:R-:W-:Y:S05]  /*fdd0*/  BSYNC.RECONVERGENT B6 ;  /* 0x0000000000067941 */ /* 0x000fea0003800200 */
.L_x_323:
        /* <DEDUP_REMOVED lines=8> */
[----:B------:R1:W2:Y:S01]  /*fe60*/  LDC.64 R14, c[0x4][R0] ;  /* 0x01000000000e7b82 */ /* 0x0002a20000000a00 */
[----:B------:R-:W3:Y:S01]  /*fe70*/  LDCU.64 UR6, c[0x4][0x178] ;  /* 0x01002f00ff0677ac */ /* 0x000ee20008000a00 */
[----:B------:R-:W-:Y:S02]  /*fe80*/  IMAD.MOV.U32 R12, RZ, RZ, 0x1 ;  /* 0x00000001ff0c7424 */ /* 0x000fe400078e00ff */
[----:B------:R-:W-:Y:S01]  /*fe90*/  IMAD.MOV.U32 R13, RZ, RZ, RZ ;  /* 0x000000ffff0d7224 */ /* 0x000fe200078e00ff */
[----:B------:R-:W4:Y:S01]  /*fea0*/  LDCU.64 UR8, c[0x4][0x8] ;  /* 0x01000100ff0877ac */ /* 0x000f220008000a00 */
[----:B0-----:R-:W-:-:S02]  /*feb0*/  IMAD.U32 R4, RZ, RZ, UR4 ;  /* 0x00000004ff047e24 */ /* 0x001fc4000f8e00ff */
[----:B------:R-:W-:Y:S02]  /*fec0*/  IMAD.U32 R5, RZ, RZ, UR5 ;  /* 0x00000005ff057e24 */ /* 0x000fe4000f8e00ff */
[----:B---3--:R-:W-:Y:S02]  /*fed0*/  IMAD.U32 R6, RZ, RZ, UR6 ;  /* 0x00000006ff067e24 */ /* 0x008fe4000f8e00ff */
[----:B------:R-:W-:Y:S02]  /*fee0*/  IMAD.U32 R7, RZ, RZ, UR7 ;  /* 0x00000007ff077e24 */ /* 0x000fe4000f8e00ff */
[----:B----4-:R-:W-:Y:S02]  /*fef0*/  IMAD.U32 R10, RZ, RZ, UR8 ;  /* 0x00000008ff0a7e24 */ /* 0x010fe4000f8e00ff */
[----:B-1----:R-:W-:-:S07]  /*ff00*/  IMAD.U32 R11, RZ, RZ, UR9 ;  /* 0x00000009ff0b7e24 */ /* 0x002fce000f8e00ff */
[----:B------:R-:W-:-:S07]  /*ff10*/  LEPC R20, `(.L_x_326) ;  /* 0x000000001014794e */ /* 0x000fce0000000000 */
[----:B--2---:R-:W-:Y:S05]  /*ff20*/  CALL.ABS.NOINC R14 ;  /* 0x000000000e007343 */ /* 0x004fea0003c00000 */
.L_x_326:
[----:B------:R-:W-:Y:S05]  /*ff30*/  BSYNC.RECONVERGENT B6 ;  /* 0x0000000000067941 */ /* 0x000fea0003800200 */
.L_x_325:
[----:B------:R-:W0:Y:S02]  /*ff40*/  LDCU.64 UR4, c[0x0][0x3c8] ;  /* 0x00007900ff0477ac */ /* 0x000e240008000a00 */
[----:B0-----:R-:W-:Y:S02]  /*ff50*/  LEA R4, P0, R46, UR4, 0x3 ;  /* 0x000000042e047c11 */ /* 0x001fe4000f8018ff */
        /* <DEDUP_REMOVED lines=10> */
.L_x_322:
[----:B------:R-:W-:Y:S05]  /*10000*/  BSYNC.RECONVERGENT B7 ;  /* 0x0000000000077941 */ /* 0x000fea0003800200 */
.L_x_321:
[--C-:B------:R-:W-:Y:S01]  /*10010*/  SHF.R.U32.HI R11, RZ, 0x3, R41.reuse ;  /* 0x00000003ff0b7819 */ /* 0x100fe20000011629 */
[----:B------:R-:W-:Y:S01]  /*10020*/  BSSY.RECONVERGENT B7, `(.L_x_327) ;  /* 0x000004e000077945 */ /* 0x000fe20003800200 */
[----:B------:R-:W-:-:S03]  /*10030*/  SHF.R.U64 R3, R40, 0x3, R41 ;  /* 0x0000000328037819 */ /* 0x000fc60000001229 */
[----:B------:R-:W-:-:S04]  /*10040*/  IMAD.WIDE.U32 R4, R11, -0x1cac0831, RZ ;  /* 0xe353f7cf0b047825 */ /* 0x000fc800078e00ff */
[----:B0-----:R-:W-:-:S04]  /*10050*/  IMAD.WIDE.U32 R6, P0, R3, 0x20c49ba5, R4 ;  /* 0x20c49ba503067825 */ /* 0x001fc80007800004 */
[----:B------:R-:W-:-:S04]  /*10060*/  IMAD.WIDE.U32 R4, R3, -0x1cac0831, RZ ;  /* 0xe353f7cf03047825 */ /* 0x000fc800078e00ff */
[----:B------:R-:W-:Y:S01]  /*10070*/  IMAD.X R9, RZ, RZ, RZ, P0 ;  /* 0x000000ffff097224 */ /* 0x000fe200000e06ff */
[----:B------:R-:W-:Y:S01]  /*10080*/  IADD3 RZ, P0, PT, R5, R6, RZ ;  /* 0x0000000605ff7210 */ /* 0x000fe20007f1e0ff */
[----:B------:R-:W-:-:S04]  /*10090*/  IMAD.MOV.U32 R8, RZ, RZ, R7 ;  /* 0x000000ffff087224 */ /* 0x000fc800078e0007 */
[----:B------:R-:W-:-:S05]  /*100a0*/  IMAD.WIDE.U32.X R8, R11, 0x20c49ba5, R8, P0 ;  /* 0x20c49ba50b087825 */ /* 0x000fca00000e0408 */
        /* <DEDUP_REMOVED lines=34> */
.L_x_330:
[----:B------:R-:W-:Y:S05]  /*102d0*/  BSYNC.RECONVERGENT B6 ;  /* 0x0000000000067941 */ /* 0x000fea0003800200 */
.L_x_329:
        /* <DEDUP_REMOVED lines=21> */
.L_x_332:
[----:B------:R-:W-:Y:S05]  /*10430*/  BSYNC.RECONVERGENT B6 ;  /* 0x0000000000067941 */ /* 0x000fea0003800200 */
.L_x_331:
        /* <DEDUP_REMOVED lines=12> */
.L_x_328:
[----:B------:R-:W-:Y:S05]  /*10500*/  BSYNC.RECONVERGENT B7 ;  /* 0x0000000000077941 */ /* 0x000fea0003800200 */
.L_x_327:
        /* <DEDUP_REMOVED lines=44> */
.L_x_336:
[----:B------:R-:W-:Y:S05]  /*107d0*/  BSYNC.RECONVERGENT B6 ;  /* 0x0000000000067941 */ /* 0x000fea0003800200 */
.L_x_335:
        /* <DEDUP_REMOVED lines=21> */
.L_x_338:
[----:B------:R-:W-:Y:S05]  /*10930*/  BSYNC.RECONVERGENT B6 ;  /* 0x0000000000067941 */ /* 0x000fea0003800200 */
.L_x_337:
        /* <DEDUP_REMOVED lines=12> */
.L_x_334:
[----:B------:R-:W-:Y:S05]  /*10a00*/  BSYNC.RECONVERGENT B7 ;  /* 0x0000000000077941 */ /* 0x000fea0003800200 */
.L_x_333:
        /* <DEDUP_REMOVED lines=44> */
.L_x_342:
[----:B------:R-:W-:Y:S05]  /*10cd0*/  BSYNC.RECONVERGENT B6 ;  /* 0x0000000000067941 */ /* 0x000fea0003800200 */
.L_x_341:
        /* <DEDUP_REMOVED lines=21> */
.L_x_344:
[----:B------:R-:W-:Y:S05]  /*10e30*/  BSYNC.RECONVERGENT B6 ;  /* 0x0000000000067941 */ /* 0x000fea0003800200 */
.L_x_343:
        /* <DEDUP_REMOVED lines=12> */
.L_x_340:
[----:B------:R-:W-:Y:S05]  /*10f00*/  BSYNC.RECONVERGENT B7 ;  /* 0x0000000000077941 */ /* 0x000fea0003800200 */
.L_x_339:
[----:B------:R-:W-:Y:S01]  /*10f10*/  ISETP.NE.U32.AND P0, PT, R51, R16, PT ;  /* 0x000000103300720c */ /* 0x000fe20003f05070 */
[----:B------:R-:W-:Y:S03]  /*10f20*/  BSSY.RECONVERGENT B7, `(.L_x_345) ;  /* 0x0000041000077945 */ /* 0x000fe60003800200 */
        /* <DEDUP_REMOVED lines=31> */
.L_x_348:
[----:B------:R-:W-:Y:S05]  /*11120*/  BSYNC.RECONVERGENT B6 ;  /* 0x0000000000067941 */ /* 0x000fea0003800200 */
.L_x_347:
        /* <DEDUP_REMOVED lines=21> */
.L_x_350:
[----:B------:R-:W-:Y:S05]  /*11280*/  BSYNC.RECONVERGENT B6 ;  /* 0x0000000000067941 */ /* 0x000fea0003800200 */
.L_x_349:
        /* <DEDUP_REMOVED lines=10> */
.L_x_346:
[----:B------:R-:W-:Y:S05]  /*11330*/  BSYNC.RECONVERGENT B7 ;  /* 0x0000000000077941 */ /* 0x000fea0003800200 */
.L_x_345:
[----:B------:R-:W2:Y:S01]  /*11340*/  S2UR UR5, SR_CgaCtaId ;  /* 0x00000000000579c3 */ /* 0x000ea20000008800 */
[----:B------:R-:W-:Y:S01]  /*11350*/  UMOV UR4, 0x400 ;  /* 0x0000040000047882 */ /* 0x000fe20000000000 */
[----:B------:R-:W-:-:S05]  /*11360*/  IADD3 R23, P0, PT, R2, R23, RZ ;  /* 0x0000001702177210 */ /* 0x000fca0007f1e0ff */
[----:B------:R-:W-:Y:S01]  /*11370*/  IMAD.X R22, R17, 0x1, R22, P0 ;  /* 0x0000000111167824 */ /* 0x000fe200000e0616 */
[----:B--2---:R-:W-:-:S09]  /*11380*/  ULEA UR4, UR5, UR4, 0x18 ;  /* 0x0000000405047291 */ /* 0x004fd2000f8ec0ff */
[----:B------:R-:W2:Y:S04]  /*11390*/  LDS.64 R48, [UR4+0x88] ;  /* 0x00008804ff307984 */ /* 0x000ea80008000a00 */
[----:B------:R-:W3:Y:S02]  /*113a0*/  LDS.64 R4, [UR4+0x68] ;  /* 0x00006804ff047984 */ /* 0x000ee40008000a00 */
.L_x_124:
[----:B------:R-:W-:Y:S05]  /*113b0*/  BSYNC B9 ;  /* 0x0000000000097941 */ /* 0x000fea0003800000 */
.L_x_3:
[----:B------:R-:W-:Y:S02]  /*113c0*/  SHF.R.U32.HI R63, RZ, 0x3, R41 ;  /* 0x00000003ff3f7819 */ /* 0x000fe40000011629 */
[----:B------:R-:W-:Y:S02]  /*113d0*/  SHF.R.U32.HI R61, RZ, 0x3, R29 ;  /* 0x00000003ff3d7819 */ /* 0x000fe4000001161d */
[----:B------:R-:W-:Y:S01]  /*113e0*/  SHF.R.U64 R13, R40, 0x3, R41 ;  /* 0x00000003280d7819 */ /* 0x000fe20000001229 */
[----:B01----:R-:W-:Y:S01]  /*113f0*/  IMAD.WIDE.U32 R8, R63, -0x1cac0831, RZ ;  /* 0xe353f7cf3f087825 */ /* 0x003fe200078e00ff */
[----:B------:R-:W-:Y:S02]  /*11400*/  SHF.R.U64 R11, R28, 0x3, R29 ;  /* 0x000000031c0b7819 */ /* 0x000fe4000000121d */
[----:B------:R-:W-:Y:S01]  /*11410*/  SHF.R.U32.HI R65, RZ, 0x3, R37 ;  /* 0x00000003ff417819 */ /* 0x000fe20000011625 */
[----:B------:R-:W-:Y:S01]  /*11420*/  IMAD.WIDE.U32 R6, R61, -0x1cac0831, RZ ;  /* 0xe353f7cf3d067825 */ /* 0x000fe200078e00ff */
[----:B------:R-:W-:-:S02]  /*11430*/  SHF.R.U32.HI R67, RZ, 0x3, R33 ;  /* 0x00000003ff437819 */ /* 0x000fc40000011621 */
[----:B------:R-:W-:Y:S01]  /*11440*/  SHF.R.U32.HI R59, RZ, 0x3, R45 ;  /* 0x00000003ff3b7819 */ /* 0x000fe2000001162d */
[C---:B------:R-:W-:Y:S01]  /*11450*/  IMAD.WIDE.U32 R8, P0, R13.reuse, 0x20c49ba5, R8 ;  /* 0x20c49ba50d087825 */ /* 0x040fe20007800008 */
[----:B------:R-:W-:Y:S02]  /*11460*/  SHF.R.U64 R27, R36, 0x3, R37 ;  /* 0x00000003241b7819 */ /* 0x000fe40000001225 */
[----:B------:R-:W-:Y:S01]  /*11470*/  SHF.R.U64 R53, R32, 0x3, R33 ;  /* 0x0000000320357819 */ /* 0x000fe20000001221 */
[----:B------:R-:W-:Y:S01]  /*11480*/  IMAD.WIDE.U32 R12, R13, -0x1cac0831, RZ ;  /* 0xe353f7cf0d0c7825 */ /* 0x000fe200078e00ff */
[----:B------:R-:W-:-:S03]  /*11490*/  SHF.R.U64 R3, R44, 0x3, R45 ;  /* 0x000000032c037819 */ /* 0x000fc6000000122d */
[----:B------:R-:W-:Y:S01]  /*114a0*/  IMAD.WIDE.U32 R6, P3, R11, 0x20c49ba5, R6 ;  /* 0x20c49ba50b067825 */ /* 0x000fe20007860006 */
[----:B------:R-:W-:-:S03]  /*114b0*/  IADD3 RZ, P1, PT, R13, R8, RZ ;  /* 0x000000080dff7210 */ /* 0x000fc60007f3e0ff */
[----:B------:R-:W-:-:S04]  /*114c0*/  IMAD.WIDE.U32 R10, R11, -0x1cac0831, RZ ;  /* 0xe353f7cf0b0a7825 */ /* 0x000fc800078e00ff */
[----:B------:R-:W-:Y:S01]  /*114d0*/  IMAD.WIDE.U32 R12, R65, -0x1cac0831, RZ ;  /* 0xe353f7cf410c7825 */ /* 0x000fe200078e00ff */
[----:B------:R-:W-:-:S03]  /*114e0*/  IADD3 RZ, P2, PT, R11, R6, RZ ;  /* 0x000000060bff7210 */ /* 0x000fc60007f5e0ff */
[----:B------:R-:W-:-:S04]  /*114f0*/  IMAD.WIDE.U32 R14, R67, -0x1cac0831, RZ ;  /* 0xe353f7cf430e7825 */ /* 0x000fc800078e00ff */
[----:B------:R-:W-:-:S04]  /*11500*/  IMAD.WIDE.U32 R10, R59, -0x1cac0831, RZ ;  /* 0xe353f7cf3b0a7825 */ /* 0x000fc800078e00ff */
[----:B------:R-:W-:-:S04]  /*11510*/  IMAD.WIDE.U32 R50, P5, R27, 0x20c49ba5, R12 ;  /* 0x20c49ba51b327825 */ /* 0x000fc800078a000c */
[----:B------:R-:W-:-:S04]  /*11520*/  IMAD.WIDE.U32 R26, R27, -0x1cac0831, RZ ;  /* 0xe353f7cf1b1a7825 */ /* 0x000fc800078e00ff */
[----:B------:R-:W-:-:S04]  /*11530*/  IMAD.WIDE.U32 R54, P4, R53, 0x20c49ba5, R14 ;  /* 0x20c49ba535367825 */ /* 0x000fc8000788000e */
[----:B------:R-:W-:-:S04]  /*11540*/  IMAD.WIDE.U32 R52, R53, -0x1cac0831, RZ ;  /* 0xe353f7cf35347825 */ /* 0x000fc800078e00ff */
[----:B------:R-:W-:Y:S02]  /*11550*/  IMAD.X R15, RZ, RZ, RZ, P3 ;  /* 0x000000ffff0f7224 */ /* 0x000fe400018e06ff */
[----:B------:R-:W-:-:S04]  /*11560*/  IMAD.WIDE.U32 R12, P3, R3, 0x20c49ba5, R10 ;  /* 0x20c49ba5030c7825 */ /* 0x000fc8000786000a */
[----:B------:R-:W-:-:S04]  /*11570*/  IMAD.WIDE.U32 R10, R3, -0x1cac0831, RZ ;  /* 0xe353f7cf030a7825 */ /* 0x000fc800078e00ff */
[----:B------:R-:W-:Y:S01]  /*11580*/  IMAD.X R21, RZ, RZ, RZ, P0 ;  /* 0x000000ffff157224 */ /* 0x000fe200000e06ff */
[----:B------:R-:W-:Y:S01]  /*11590*/  IADD3 RZ, P0, PT, R27, R50, RZ ;  /* 0x000000321bff7210 */ /* 0x000fe20007f1e0ff */
[----:B------:R-:W-:Y:S01]  /*115a0*/  IMAD.X R27, RZ, RZ, RZ, P5 ;  /* 0x000000ffff1b7224 */ /* 0x000fe200028e06ff */
[----:B------:R-:W-:Y:S01]  /*115b0*/  IADD3 RZ, P5, PT, R53, R54, RZ ;  /* 0x0000003635ff7210 */ /* 0x000fe20007fbe0ff */
[----:B------:R-:W-:Y:S01]  /*115c0*/  IMAD.X R53, RZ, RZ, RZ, P4 ;  /* 0x000000ffff357224 */ /* 0x000fe200020e06ff */
[----:B------:R-:W-:Y:S01]  /*115d0*/  IADD3 RZ, P4, PT, R11, R12, RZ ;  /* 0x0000000c0bff7210 */ /* 0x000fe20007f9e0ff */
[----:B------:R-:W-:Y:S02]  /*115e0*/  IMAD.MOV.U32 R14, RZ, RZ, R7 ;  /* 0x000000ffff0e7224 */ /* 0x000fe400078e0007 */
[----:B------:R-:W-:Y:S02]  /*115f0*/  IMAD.X R11, RZ, RZ, RZ, P3 ;  /* 0x000000ffff0b7224 */ /* 0x000fe400018e06ff */
[----:B------:R-:W-:-:S02]  /*11600*/  IMAD.MOV.U32 R10, RZ, RZ, R13 ;  /* 0x000000ffff0a7224 */ /* 0x000fc400078e000d */
[----:B------:R-:W-:-:S04]  /*11610*/  IMAD.WIDE.U32.X R14, R61, 0x20c49ba5, R14, P2 ;  /* 0x20c49ba53d0e7825 */ /* 0x000fc800010e040e */
[----:B------:R-:W-:Y:S02]  /*11620*/  IMAD.MOV.U32 R20, RZ, RZ, R9 ;  /* 0x000000ffff147224 */ /* 0x000fe400078e0009 */
[----:B------:R-:W-:-:S04]  /*11630*/  IMAD.WIDE.U32.X R10, R59, 0x20c49ba5, R10, P4 ;  /* 0x20c49ba53b0a7825 */ /* 0x000fc800020e040a */
[----:B------:R-:W-:Y:S01]  /*11640*/  IMAD.MOV.U32 R26, RZ, RZ, R51 ;  /* 0x000000ffff1a7224 */ /* 0x000fe200078e0033 */
[----:B------:R-:W-:Y:S01]  /*11650*/  SHF.R.U32.HI R51, RZ, 0x4, R15 ;  /* 0x00000004ff337819 */ /* 0x000fe2000001160f */
[----:B------:R-:W-:Y:S01]  /*11660*/  IMAD.WIDE.U32.X R20, R63, 0x20c49ba5, R20, P1 ;  /* 0x20c49ba53f147825 */ /* 0x000fe200008e0414 */
[----:B------:R-:W-:Y:S02]  /*11670*/  SHF.R.U64 R10, R10, 0x4, R11 ;  /* 0x000000040a0a7819 */ /* 0x000fe4000000120b */
[----:B------:R-:W-:Y:S01]  /*11680*/  SHF.R.U64 R15, R14, 0x4, R15 ;  /* 0x000000040e0f7819 */ /* 0x000fe2000000120f */
[----:B------:R-:W-:Y:S01]  /*11690*/  IMAD.MOV.U32 R52, RZ, RZ, R55 ;  /* 0x000000ffff347224 */ /* 0x000fe200078e0037 */
[----:B------:R-:W-:Y:S01]  /*116a0*/  SHF.R.U32.HI R8, RZ, 0x4, R11 ;  /* 0x00000004ff087819 */ /* 0x000fe2000001160b */
[----:B------:R-:W-:Y:S01]  /*116b0*/  IMAD.WIDE.U32.X R26, R65, 0x20c49ba5, R26, P0 ;  /* 0x20c49ba5411a7825 */ /* 0x000fe200000e041a */
[----:B------:R-:W-:Y:S02]  /*116c0*/  SHF.R.U64 R55, R20, 0x4, R21 ;  /* 0x0000000414377819 */ /* 0x000fe40000001215 */
[----:B------:R-:W-:Y:S01]  /*116d0*/  ISETP.NE.U32.AND P0, PT, R15, R10, PT ;  /* 0x0000000a0f00720c */ /* 0x000fe20003f05070 */
[----:B------:R-:W-:Y:S01]  /*116e0*/  IMAD.WIDE.U32.X R52, R67, 0x20c49ba5, R52, P5 ;  /* 0x20c49ba543347825 */ /* 0x000fe200028e0434 */
[----:B------:R-:W-:-:S02]  /*116f0*/  SHF.R.U32.HI R21, RZ, 0x4, R21 ;  /* 0x00000004ff157819 */ /* 0x000fc40000011615 */
[----:B------:R-:W-:Y:S02]  /*11700*/  ISETP.NE.U32.AND P1, PT, R10, R55, PT ;  /* 0x000000370a00720c */ /* 0x000fe40003f25070 */
[----:B------:R-:W-:Y:S02]  /*11710*/  ISETP.NE.AND.EX P0, PT, R51, R8, PT, P0 ;  /* 0x000000083300720c */ /* 0x000fe40003f05300 */
[----:B------:R-:W-:Y:S01]  /*11720*/  SHF.R.U64 R12, R26, 0x4, R27 ;  /* 0x000000041a0c7819 */ /* 0x000fe2000000121b */
[----:B---3--:R-:W-:Y:S01]  /*11730*/  IMAD.MOV.U32 R26, RZ, RZ, R57 ;  /* 0x000000ffff1a7224 */ /* 0x008fe200078e0039 */
[----:B------:R-:W-:Y:S02]  /*11740*/  SHF.R.U64 R59, R52, 0x4, R53 ;  /* 0x00000004343b7819 */ /* 0x000fe40000001235 */
[----:B------:R-:W-:Y:S02]  /*11750*/  ISETP.NE.AND.EX P1, PT, R8, R21, PT, P1 ;  /* 0x000000150800720c */ /* 0x000fe40003f25310 */
[----:B------:R-:W-:-:S02]  /*11760*/  SEL R0, RZ, 0x1, !P0 ;  /* 0x00000001ff007807 */ /* 0x000fc40004000000 */
[----:B------:R-:W-:Y:S01]  /*11770*/  SHF.R.U32.HI R50, RZ, 0x4, R27 ;  /* 0x00000004ff327819 */ /* 0x000fe2000001161b */
[----:B----4-:R-:W-:Y:S01]  /*11780*/  IMAD.MOV.U32 R27, RZ, RZ, R58 ;  /* 0x000000ffff1b7224 */ /* 0x010fe200078e003a */
[----:B------:R-:W-:Y:S02]  /*11790*/  SHF.R.U32.HI R53, RZ, 0x4, R53 ;  /* 0x00000004ff357819 */ /* 0x000fe40000011635 */
[----:B------:R-:W-:Y:S02]  /*117a0*/  ISETP.NE.U32.AND P0, PT, R12, R59, PT ;  /* 0x0000003b0c00720c */ /* 0x000fe40003f05070 */
[----:B------:R-:W-:Y:S02]  /*117b0*/  ISETP.NE.U32.AND P2, PT, R55, R12, PT ;  /* 0x0000000c3700720c */ /* 0x000fe40003f45070 */
[----:B------:R-:W-:Y:S02]  /*117c0*/  SEL R6, RZ, 0x1, !P1 ;  /* 0x00000001ff067807 */ /* 0x000fe40004800000 */
[----:B------:R-:W-:-:S02]  /*117d0*/  ISETP.NE.AND.EX P1, PT, R50, R53, PT, P0 ;  /* 0x000000353200720c */ /* 0x000fc40003f25300 */
[----:B--2---:R-:W-:Y:S02]  /*117e0*/  ISETP.GE.U32.AND P0, PT, R48, 0x81, PT ;  /* 0x000000813000780c */ /* 0x004fe40003f06070 */
[----:B------:R-:W-:Y:S02]  /*117f0*/  ISETP.NE.AND.EX P2, PT, R21, R50, PT, P2 ;  /* 0x000000321500720c */ /* 0x000fe40003f45320 */
[----:B------:R-:W-:Y:S02]  /*11800*/  IADD3 R11, P3, PT, R23, R0, RZ ;  /* 0x00000000170b7210 */ /* 0x000fe40007f7e0ff */
[----:B------:R-:W-:Y:S02]  /*11810*/  ISETP.GE.U32.AND.EX P0, PT, R49, RZ, PT, P0 ;  /* 0x000000ff3100720c */ /* 0x000fe40003f06100 */
[----:B------:R-:W-:Y:S01]  /*11820*/  SEL R14, RZ, 0x1, !P2 ;  /* 0x00000001ff0e7807 */ /* 0x000fe20005000000 */
[----:B------:R-:W-:Y:S01]  /*11830*/  IMAD.X R0, RZ, RZ, R22, P3 ;  /* 0x000000ffff007224 */ /* 0x000fe200018e0616 */
[----:B------:R-:W-:-:S02]  /*11840*/  IADD3 R9, P2, PT, R11, R6, RZ ;  /* 0x000000060b097210 */ /* 0x000fc40007f5e0ff */
[----:B------:R-:W-:Y:S02]  /*11850*/  SEL R20, RZ, 0x1, !P1 ;  /* 0x00000001ff147807 */ /* 0x000fe40004800000 */
[----:B------:R-:W-:Y:S01]  /*11860*/  IADD3 R7, P1, PT, R9, R14, RZ ;  /* 0x0000000e09077210 */ /* 0x000fe20007f3e0ff */
[----:B------:R-:W-:-:S03]  /*11870*/  IMAD.X R6, RZ, RZ, R0, P2 ;  /* 0x000000ffff067224 */ /* 0x000fc600010e0600 */
[----:B------:R-:W-:Y:S01]  /*11880*/  IADD3 R3, P2, PT, R7, R20, RZ ;  /* 0x0000001407037210 */ /* 0x000fe20007f5e0ff */
[----:B------:R-:W-:-:S04]  /*11890*/  IMAD.X R14, RZ, RZ, R6, P1 ;  /* 0x000000ffff0e7224 */ /* 0x000fc800008e0606 */
[----:B------:R-:W-:Y:S01]  /*118a0*/  IMAD.X R20, RZ, RZ, R14, P2 ;  /* 0x000000ffff147224 */ /* 0x000fe200010e060e */
[----:B------:R-:W-:Y:S07]  /*118b0*/  @!P0 BRA `(.L_x_351) ;  /* 0x00000008003c8947 */ /* 0x000fee0003800000 */
[----:B------:R-:W-:Y:S01]  /*118c0*/  ISETP.NE.AND P6, PT, R56, RZ, PT ;  /* 0x000000ff3800720c */ /* 0x000fe20003fc5270 */
[----:B------:R-:W-:Y:S05]  /*118d0*/  WARPSYNC.ALL ;  /* 0x0000000000007948 */ /* 0x000fea0003800000 */
[----:B------:R-:W-:Y:S01]  /*118e0*/  ISETP.NE.U32.AND P0, PT, R15, R10, PT ;  /* 0x0000000a0f00720c */ /* 0x000fe20003f05070 */
[----:B------:R-:W-:Y:S01]  /*118f0*/  BAR.SYNC.DEFER_BLOCKING 0x0 ;  /* 0x0000000000007b1d */ /* 0x000fe20000010000 */
[----:B------:R-:W-:Y:S02]  /*11900*/  ISETP.NE.U32.AND P1, PT, R10, R55, PT ;  /* 0x000000370a00720c */ /* 0x000fe40003f25070 */
[----:B------:R-:W-:-:S02]  /*11910*/  ISETP.NE.U32.AND P2, PT, R55, R12, PT ;  /* 0x0000000c3700720c */ /* 0x000fc40003f45070 */
[----:B------:R-:W-:Y:S01]  /*11920*/  ISETP.NE.U32.AND P3, PT, R12, R59, PT ;  /* 0x0000003b0c00720c */ /* 0x000fe20003f65070 */
[----:B------:R-:W-:Y:S01]  /*11930*/  @P6 IMAD.IADD R2, R2, 0x1, -R4 ;  /* 0x0000000102026824 */ /* 0x000fe200078e0a04 */
[----:B------:R-:W-:Y:S01]  /*11940*/  ISETP.NE.AND.EX P0, PT, R51, R8, PT, P0 ;  /* 0x000000083300720c */ /* 0x000fe20003f05300 */
[----:B------:R-:W0:Y:S01]  /*11950*/  @P6 S2R R13, SR_CgaCtaId ;  /* 0x00000000000d6919 */ /* 0x000e220000008800 */
[----:B------:R-:W-:Y:S02]  /*11960*/  ISETP.NE.U32.AND P4, PT, R59, R16, PT ;  /* 0x000000103b00720c */ /* 0x000fe40003f85070 */
[----:B------:R-:W-:Y:S02]  /*11970*/  ISETP.NE.AND.EX P1, PT, R8, R21, PT, P1 ;  /* 0x000000150800720c */ /* 0x000fe40003f25310 */
[----:B------:R-:W-:Y:S02]  /*11980*/  ISETP.NE.AND.EX P2, PT, R21, R50, PT, P2 ;  /* 0x000000321500720c */ /* 0x000fe40003f45320 */
[----:B------:R-:W-:-:S02]  /*11990*/  ISETP.NE.AND.EX P3, PT, R50, R53, PT, P3 ;  /* 0x000000353200720c */ /* 0x000fc40003f65330 */
[----:B------:R-:W-:Y:S02]  /*119a0*/  ISETP.NE.AND.EX P4, PT, R53, R18, PT, P4 ;  /* 0x000000123500720c */ /* 0x000fe40003f85340 */
[----:B------:R-:W-:Y:S01]  /*119b0*/  @P6 MOV R0, 0x400 ;  /* 0x0000040000006802 */ /* 0x000fe20000000f00 */
[----:B------:R-:W1:Y:S01]  /*119c0*/  @P0 S2R R15, SR_CgaCtaId ;  /* 0x00000000000f0919 */ /* 0x000e620000008800 */
[--C-:B------:R-:W-:Y:S01]  /*119d0*/  @P0 IMAD.IADD R23, R23, 0x1, -R4.reuse ;  /* 0x0000000117170824 */ /* 0x100fe200078e0a04 */
[----:B------:R-:W-:Y:S02]  /*119e0*/  ISETP.GT.U32.AND P5, PT, R48, R19, PT ;  /* 0x000000133000720c */ /* 0x000fe40003fa4070 */
[----:B------:R-:W2:Y:S01]  /*119f0*/  @P1 S2R R17, SR_CgaCtaId ;  /* 0x0000000000111919 */ /* 0x000ea20000008800 */
[--C-:B------:R-:W-:Y:S01]  /*11a00*/  @P1 IMAD.IADD R11, R11, 0x1, -R4.reuse ;  /* 0x000000010b0b1824 */ /* 0x100fe200078e0a04 */
[----:B------:R-:W-:Y:S01]  /*11a10*/  @P2 MOV R6, 0x400 ;  /* 0x0000040000062802 */ /* 0x000fe20000000f00 */
[--C-:B------:R-:W-:Y:S01]  /*11a20*/  @P2 IMAD.IADD R9, R9, 0x1, -R4.reuse ;  /* 0x0000000109092824 */ /* 0x100fe200078e0a04 */
[----:B------:R-:W3:Y:S01]  /*11a30*/  @P2 S2R R21, SR_CgaCtaId ;  /* 0x0000000000152919 */ /* 0x000ee20000008800 */
[----:B------:R-:W-:Y:S01]  /*11a40*/  @P3 MOV R8, 0x400 ;  /* 0x0000040000083802 */ /* 0x000fe20000000f00 */
[--C-:B------:R-:W-:Y:S01]  /*11a50*/  @P3 IMAD.IADD R7, R7, 0x1, -R4.reuse ;  /* 0x0000000107073824 */ /* 0x100fe200078e0a04 */
[----:B------:R-:W-:Y:S01]  /*11a60*/  @P4 MOV R10, 0x400 ;  /* 0x00000400000a4802 */ /* 0x000fe20000000f00 */
[----:B------:R-:W4:Y:S01]  /*11a70*/  @P3 S2R R51, SR_CgaCtaId ;  /* 0x0000000000333919 */ /* 0x000f220000008800 */
[----:B------:R-:W-:Y:S01]  /*11a80*/  @P4 IMAD.IADD R3, R3, 0x1, -R4 ;  /* 0x0000000103034824 */ /* 0x000fe200078e0a04 */
[----:B------:R-:W-:Y:S01]  /*11a90*/  ISETP.GT.U32.AND.EX P5, PT, R49, RZ, PT, P5 ;  /* 0x000000ff3100720c */ /* 0x000fe20003fa4150 */
[----:B------:R-:W5:Y:S01]  /*11aa0*/  @P4 S2R R53, SR_CgaCtaId ;  /* 0x0000000000354919 */ /* 0x000f620000008800 */
[----:B0-----:R-:W-:-:S02]  /*11ab0*/  @P6 LEA R13, R13, R0, 0x18 ;  /* 0x000000000d0d6211 */ /* 0x001fc400078ec0ff */
[----:B------:R-:W-:-:S03]  /*11ac0*/  @P0 MOV R0, 0x400 ;  /* 0x0000040000000802 */ /* 0x000fc60000000f00 */
[----:B------:R-:W-:Y:S01]  /*11ad0*/  @P6 IMAD R13, R2, 0x10, R13 ;  /* 0x00000010020d6824 */ /* 0x000fe200078e020d */
[----:B------:R-:W-:-:S04]  /*11ae0*/  @P1 MOV R2, 0x400 ;  /* 0x0000040000021802 */ /* 0x000fc80000000f00 */
[----:B------:R0:W-:Y:S01]  /*11af0*/  @P6 STS.128 [R13], R24 ;  /* 0x000000180d006388 */ /* 0x0001e20000000c00 */
[----:B-1----:R-:W-:Y:S02]  /*11b00*/  @P0 LEA R0, R15, R0, 0x18 ;  /* 0x000000000f000211 */ /* 0x002fe400078ec0ff */
[----:B--2---:R-:W-:-:S03]  /*11b10*/  @P1 LEA R2, R17, R2, 0x18 ;  /* 0x0000000211021211 */ /* 0x004fc600078ec0ff */
[----:B------:R-:W-:Y:S01]  /*11b20*/  @P0 IMAD R23, R23, 0x10, R0 ;  /* 0x0000001017170824 */ /* 0x000fe200078e0200 */
[----:B---3--:R-:W-:Y:S01]  /*11b30*/  @P2 LEA R6, R21, R6, 0x18 ;  /* 0x0000000615062211 */ /* 0x008fe200078ec0ff */
[----:B------:R-:W-:-:S03]  /*11b40*/  @P1 IMAD R11, R11, 0x10, R2 ;  /* 0x000000100b0b1824 */ /* 0x000fc600078e0202 */
[----:B------:R0:W-:Y:S01]  /*11b50*/  @P0 STS.128 [R23], R28 ;  /* 0x0000001c17000388 */ /* 0x0001e20000000c00 */
[----:B----4-:R-:W-:Y:S01]  /*11b60*/  @P3 LEA R8, R51, R8, 0x18 ;  /* 0x0000000833083211 */ /* 0x010fe200078ec0ff */
[----:B------:R-:W-:Y:S02]  /*11b70*/  @P2 IMAD R9, R9, 0x10, R6 ;  /* 0x0000001009092824 */ /* 0x000fe400078e0206 */
[----:B------:R0:W-:Y:S01]  /*11b80*/  @P1 STS.128 [R11], R44 ;  /* 0x0000002c0b001388 */ /* 0x0001e20000000c00 */
[----:B-----5:R-:W-:Y:S01]  /*11b90*/  @P4 LEA R10, R53, R10, 0x18 ;  /* 0x0000000a350a4211 */ /* 0x020fe200078ec0ff */
[----:B------:R-:W-:Y:S02]  /*11ba0*/  @P3 IMAD R7, R7, 0x10, R8 ;  /* 0x0000001007073824 */ /* 0x000fe400078e0208 */
[----:B------:R0:W-:Y:S02]  /*11bb0*/  @P2 STS.128 [R9], R40 ;  /* 0x0000002809002388 */ /* 0x0001e40000000c00 */
[----:B------:R-:W-:-:S02]  /*11bc0*/  @P4 IMAD R3, R3, 0x10, R10 ;  /* 0x0000001003034824 */ /* 0x000fc400078e020a */
[----:B------:R0:W-:Y:S04]  /*11bd0*/  @P3 STS.128 [R7], R36 ;  /* 0x0000002407003388 */ /* 0x0001e80000000c00 */
[----:B------:R0:W-:Y:S01]  /*11be0*/  @P4 STS.128 [R3], R32 ;  /* 0x0000002003004388 */ /* 0x0001e20000000c00 */
[----:B------:R-:W-:Y:S06]  /*11bf0*/  BAR.SYNC.DEFER_BLOCKING 0x0 ;  /* 0x0000000000007b1d */ /* 0x000fec0000010000 */
[----:B------:R-:W-:Y:S05]  /*11c00*/  @!P5 EXIT ;  /* 0x000000000000d94d */ /* 0x000fea0003800000 */
[----:B0-----:R-:W-:Y:S01]  /*11c10*/  IMAD.MOV.U32 R29, RZ, RZ, R19 ;  /* 0x000000ffff1d7224 */ /* 0x001fe200078e0013 */
[----:B------:R-:W-:Y:S01]  /*11c20*/  BSSY.RECONVERGENT B0, `(.L_x_352) ;  /* 0x0000031000007945 */ /* 0x000fe20003800200 */
[----:B------:R-:W-:-:S03]  /*11c30*/  IMAD.MOV.U32 R25, RZ, RZ, RZ ;  /* 0x000000ffff197224 */ /* 0x000fc600078e00ff */
[----:B------:R-:W-:-:S04]  /*11c40*/  LOP3.LUT R3, RZ, R29, RZ, 0x33, !PT ;  /* 0x0000001dff037212 */ /* 0x000fc800078e33ff */
[----:B------:R-:W-:Y:S02]  /*11c50*/  IADD3 R16, P0, PT, R48, R3, RZ ;  /* 0x0000000330107210 */ /* 0x000fe40007f1e0ff */
[----:B------:R-:W-:Y:S02]  /*11c60*/  LOP3.LUT R3, RZ, R25, RZ, 0x33, !PT ;  /* 0x00000019ff037212 */ /* 0x000fe400078e33ff */
[----:B------:R-:W-:-:S03]  /*11c70*/  LOP3.LUT R0, R16, 0x180, RZ, 0xc0, !PT ;  /* 0x0000018010007812 */ /* 0x000fc600078ec0ff */
[----:B------:R-:W-:Y:S01]  /*11c80*/  IMAD.X R3, R49, 0x1, R3, P0 ;  /* 0x0000000131037824 */ /* 0x000fe200000e0603 */
[----:B------:R-:W-:Y:S02]  /*11c90*/  ISETP.NE.U32.AND P1, PT, R0, 0x180, PT ;  /* 0x000001800000780c */ /* 0x000fe40003f25070 */
[----:B------:R-:W-:Y:S02]  /*11ca0*/  ISETP.GE.U32.AND P0, PT, R16, 0x180, PT ;  /* 0x000001801000780c */ /* 0x000fe40003f06070 */
[----:B------:R-:W-:Y:S02]  /*11cb0*/  ISETP.NE.AND.EX P1, PT, RZ, RZ, PT, P1 ;  /* 0x000000ffff00720c */ /* 0x000fe40003f25310 */
[----:B------:R-:W-:-:S11]  /*11cc0*/  ISETP.GE.U32.AND.EX P0, PT, R3, RZ, PT, P0 ;  /* 0x000000ff0300720c */ /* 0x000fd60003f06100 */
[----:B------:R-:W-:Y:S05]  /*11cd0*/  @!P1 BRA `(.L_x_353) ;  /* 0x0000000000949947 */ /* 0x000fea0003800000 */
[----:B------:R-:W0:Y:S01]  /*11ce0*/  S2UR UR5, SR_CgaCtaId ;  /* 0x00000000000579c3 */ /* 0x000e220000008800 */
[----:B------:R-:W1:Y:S01]  /*11cf0*/  LDCU.64 UR6, c[0x0][0x398] ;  /* 0x00007300ff0677ac */ /* 0x000e620008000a00 */
[----:B------:R-:W-:Y:S01]  /*11d00*/  IADD3 R12, P1, PT, R4, R29, RZ ;  /* 0x0000001d040c7210 */ /* 0x000fe20007f3e0ff */
[----:B------:R-:W-:Y:S01]  /*11d10*/  IMAD.MOV.U32 R17, RZ, RZ, RZ ;  /* 0x000000ffff117224 */ /* 0x000fe200078e00ff */
[----:B------:R-:W-:Y:S01]  /*11d20*/  SHF.R.U64 R16, R16, 0x7, R3 ;  /* 0x0000000710107819 */ /* 0x000fe20000001203 */
[----:B------:R-:W2:Y:S02]  /*11d30*/  LDCU.64 UR8, c[0x0][0x388] ;  /* 0x00007100ff0877ac */ /* 0x000ea40008000a00 */
[----:B------:R-:W-:Y:S02]  /*11d40*/  IMAD.X R13, R5, 0x1, R25, P1 ;  /* 0x00000001050d7824 */ /* 0x000fe400008e0619 */
[----:B------:R-:W-:Y:S01]  /*11d50*/  VIADD R16, R16, 0x1 ;  /* 0x0000000110107836 */ /* 0x000fe20000000000 */
[----:B------:R-:W-:-:S02]  /*11d60*/  UMOV UR4, 0x400 ;  /* 0x0000040000047882 */ /* 0x000fc40000000000 */
[C---:B------:R-:W-:Y:S01]  /*11d70*/  SHF.L.U64.HI R13, R12.reuse, 0x3, R13 ;  /* 0x000000030c0d7819 */ /* 0x040fe2000001020d */
[----:B------:R-:W-:Y:S01]  /*11d80*/  IMAD.SHL.U32 R12, R12, 0x8, RZ ;  /* 0x000000080c0c7824 */ /* 0x000fe200078e00ff */
[----:B------:R-:W-:-:S04]  /*11d90*/  LOP3.LUT R16, R16, 0x3, RZ, 0xc0, !PT ;  /* 0x0000000310107812 */ /* 0x000fc800078ec0ff */
[----:B------:R-:W-:Y:S02]  /*11da0*/  LEA R29, P3, R16, R29, 0x7 ;  /* 0x0000001d101d7211 */ /* 0x000fe400078638ff */
[----:B-1----:R-:W-:Y:S02]  /*11db0*/  IADD3 R14, P1, PT, R12, UR6, RZ ;  /* 0x000000060c0e7c10 */ /* 0x002fe4000ff3e0ff */
[----:B------:R-:W-:Y:S01]  /*11dc0*/  LEA.HI.X R25, R16, R25, R17, 0x7, P3 ;  /* 0x0000001910197211 */ /* 0x000fe200018f3c11 */
[----:B0-----:R-:W-:Y:S01]  /*11dd0*/  ULEA UR4, UR5, UR4, 0x18 ;  /* 0x0000000405047291 */ /* 0x001fe2000f8ec0ff */
[----:B--2---:R-:W-:Y:S02]  /*11de0*/  IADD3 R12, P2, PT, R12, UR8, RZ ;  /* 0x000000080c0c7c10 */ /* 0x004fe4000ff5e0ff */
[C---:B------:R-:W-:Y:S02]  /*11df0*/  IADD3.X R15, PT, PT, R13.reuse, UR7, RZ, P1, !PT ;  /* 0x000000070d0f7c10 */ /* 0x040fe40008ffe4ff */
[----:B------:R-:W-:-:S02]  /*11e00*/  IADD3.X R13, PT, PT, R13, UR9, RZ, P2, !PT ;  /* 0x000000090d0d7c10 */ /* 0x000fc400097fe4ff */
[----:B------:R-:W-:-:S07]  /*11e10*/  LEA R0, R19, UR4, 0x4 ;  /* 0x0000000413007c11 */ /* 0x000fce000f8e20ff */
.L_x_354:
[----:B0-----:R0:W1:Y:S01]  /*11e20*/  LDS.128 R8, [R0] ;  /* 0x0000000000087984 */ /* 0x0010620000000c00 */
[----:B------:R-:W-:Y:S01]  /*11e30*/  IMAD.MOV.U32 R2, RZ, RZ, R12 ;  /* 0x000000ffff027224 */ /* 0x000fe200078e000c */
[----:B------:R-:W-:Y:S01]  /*11e40*/  IADD3 R16, P1, PT, R16, -0x1, RZ ;  /* 0xffffffff10107810 */ /* 0x000fe20007f3e0ff */
[----:B------:R-:W-:Y:S01]  /*11e50*/  IMAD.MOV.U32 R3, RZ, RZ, R13 ;  /* 0x000000ffff037224 */ /* 0x000fe200078e000d */
[----:B------:R-:W-:Y:S01]  /*11e60*/  IADD3 R12, P3, PT, R12, 0x400, RZ ;  /* 0x000004000c0c7810 */ /* 0x000fe20007f7e0ff */
[----:B------:R-:W-:Y:S01]  /*11e70*/  IMAD.MOV.U32 R6, RZ, RZ, R14 ;  /* 0x000000ffff067224 */ /* 0x000fe200078e000e */
[----:B------:R-:W-:Y:S01]  /*11e80*/  IADD3.X R17, PT, PT, R17, -0x1, RZ, P1, !PT ;  /* 0xffffffff11117810 */ /* 0x000fe20000ffe4ff */
[----:B------:R-:W-:Y:S01]  /*11e90*/  IMAD.MOV.U32 R7, RZ, RZ, R15 ;  /* 0x000000ffff077224 */ /* 0x000fe200078e000f */
[----:B------:R-:W-:Y:S01]  /*11ea0*/  ISETP.NE.U32.AND P1, PT, R16, RZ, PT ;  /* 0x000000ff1000720c */ /* 0x000fe20003f25070 */
[----:B0-----:R-:W-:Y:S01]  /*11eb0*/  VIADD R0, R0, 0x800 ;  /* 0x0000080000007836 */ /* 0x001fe20000000000 */
[----:B------:R-:W-:Y:S01]  /*11ec0*/  IADD3 R14, P2, PT, R14, 0x400, RZ ;  /* 0x000004000e0e7810 */ /* 0x000fe20007f5e0ff */
[----:B------:R-:W-:Y:S01]  /*11ed0*/  IMAD.X R13, RZ, RZ, R13, P3 ;  /* 0x000000ffff0d7224 */ /* 0x000fe200018e060d */
[----:B------:R-:W-:-:S03]  /*11ee0*/  ISETP.NE.AND.EX P1, PT, R17, RZ, PT, P1 ;  /* 0x000000ff1100720c */ /* 0x000fc60003f25310 */
[----:B------:R-:W-:Y:S01]  /*11ef0*/  IMAD.X R15, RZ, RZ, R15, P2 ;  /* 0x000000ffff0f7224 */ /* 0x000fe200010e060f */
[----:B-1----:R0:W-:Y:S04]  /*11f00*/  STG.E.64 desc[UR36][R2.64], R8 ;  /* 0x0000000802007986 */ /* 0x0021e8000c101b24 */
[----:B------:R0:W-:Y:S05]  /*11f10*/  STG.E.64 desc[UR36][R6.64], R10 ;  /* 0x0000000a06007986 */ /* 0x0001ea000c101b24 */
[----:B------:R-:W-:Y:S05]  /*11f20*/  @P1 BRA `(.L_x_354) ;  /* 0xfffffffc00bc1947 */ /* 0x000fea000383ffff */
.L_x_353:
[----:B------:R-:W-:Y:S05]  /*11f30*/  BSYNC.RECONVERGENT B0 ;  /* 0x0000000000007941 */ /* 0x000fea0003800200 */
.L_x_352:
[----:B------:R-:W-:Y:S05]  /*11f40*/  @!P0 EXIT ;  /* 0x000000000000894d */ /* 0x000fea0003800000 */
[----:B------:R-:W1:Y:S01]  /*11f50*/  S2UR UR5, SR_CgaCtaId ;  /* 0x00000000000579c3 */ /* 0x000e620000008800 */
[----:B------:R-:W-:Y:S01]  /*11f60*/  UMOV UR4, 0x400 ;  /* 0x0000040000047882 */ /* 0x000fe20000000000 */
[----:B------:R-:W2:Y:S01]  /*11f70*/  LDCU.64 UR6, c[0x0][0x388] ;  /* 0x00007100ff0677ac */ /* 0x000ea20008000a00 */
[----:B------:R-:W3:Y:S02]  /*11f80*/  LDCU.64 UR8, c[0x0][0x398] ;  /* 0x00007300ff0877ac */ /* 0x000ee40008000a00 */
[----:B-123--:R-:W-:-:S12]  /*11f90*/  ULEA UR4, UR5, UR4, 0x18 ;  /* 0x0000000405047291 */ /* 0x00efd8000f8ec0ff */
.L_x_355:
[C---:B------:R-:W-:Y:S02]  /*11fa0*/  LEA R0, R29.reuse, UR4, 0x4 ;  /* 0x000000041d007c11 */ /* 0x040fe4000f8e20ff */
[----:B0---4-:R-:W-:Y:S01]  /*11fb0*/  IADD3 R3, P0, PT, R4, R29, RZ ;  /* 0x0000001d04037210 */ /* 0x011fe20007f1e0ff */
[----:B------:R-:W-:Y:S02]  /*11fc0*/  VIADD R29, R29, 0x200 ;  /* 0x000002001d1d7836 */ /* 0x000fe40000000000 */
[----:B------:R-:W0:Y:S02]  /*11fd0*/  LDS.128 R8, [R0] ;  /* 0x0000000000087984 */ /* 0x000e240000000c00 */
[----:B------:R-:W-:Y:S02]  /*11fe0*/  IMAD.X R2, R5, 0x1, R25, P0 ;  /* 0x0000000105027824 */ /* 0x000fe400000e0619 */
[----:B------:R-:W1:Y:S01]  /*11ff0*/  LDS.128 R12, [R0+0x800] ;  /* 0x00080000000c7984 */ /* 0x000e620000000c00 */
[----:B------:R-:W-:-:S02]  /*12000*/  IMAD.SHL.U32 R26, R3, 0x8, RZ ;  /* 0x00000008031a7824 */ /* 0x000fc400078e00ff */
[----:B------:R-:W-:Y:S01]  /*12010*/  IMAD.X R6, RZ, RZ, R5, P0 ;  /* 0x000000ffff067224 */ /* 0x000fe200000e0605 */
[----:B------:R-:W2:Y:S01]  /*12020*/  LDS.128 R16, [R0+0x1000] ;  /* 0x0010000000107984 */ /* 0x000ea20000000c00 */
[C---:B------:R-:W-:Y:S02]  /*12030*/  SHF.L.U64.HI R2, R3.reuse, 0x3, R2 ;  /* 0x0000000303027819 */ /* 0x040fe40000010202 */
[C---:B------:R-:W-:Y:S01]  /*12040*/  IADD3 R24, P0, PT, R26.reuse, UR6, RZ ;  /* 0x000000061a187c10 */ /* 0x040fe2000ff1e0ff */
[----:B------:R-:W3:Y:S01]  /*12050*/  LDS.128 R20, [R0+0x1800] ;  /* 0x0018000000147984 */ /* 0x000ee20000000c00 */
[----:B------:R-:W-:Y:S02]  /*12060*/  IADD3 R26, P1, PT, R26, UR8, RZ ;  /* 0x000000081a1a7c10 */ /* 0x000fe4000ff3e0ff */
[----:B------:R-:W-:Y:S02]  /*12070*/  SHF.L.U64.HI R6, R3, 0x3, R6 ;  /* 0x0000000303067819 */ /* 0x000fe40000010206 */
[----:B------:R-:W-:-:S02]  /*12080*/  IADD3.X R25, PT, PT, R2, UR7, RZ, P0, !PT ;  /* 0x0000000702197c10 */ /* 0x000fc400087fe4ff */
[----:B------:R-:W-:Y:S01]  /*12090*/  IADD3.X R27, PT, PT, R2, UR9, RZ, P1, !PT ;  /* 0x00000009021b7c10 */ /* 0x000fe20008ffe4ff */
[----:B------:R-:W-:Y:S01]  /*120a0*/  IMAD.MOV.U32 R2, RZ, RZ, R24 ;  /* 0x000000ffff027224 */ /* 0x000fe200078e0018 */
[C---:B------:R-:W-:Y:S02]  /*120b0*/  IADD3.X R3, PT, PT, R6.reuse, UR7, RZ, P0, !PT ;  /* 0x0000000706037c10 */ /* 0x040fe400087fe4ff */
[----:B------:R-:W-:Y:S01]  /*120c0*/  IADD3.X R7, PT, PT, R6, UR9, RZ, P1, !PT ;  /* 0x0000000906077c10 */ /* 0x000fe20008ffe4ff */
[----:B------:R-:W-:Y:S01]  /*120d0*/  IMAD.MOV.U32 R6, RZ, RZ, R26 ;  /* 0x000000ffff067224 */ /* 0x000fe200078e001a */
[----:B------:R-:W-:-:S04]  /*120e0*/  ISETP.GT.U32.AND P0, PT, R48, R29, PT ;  /* 0x0000001d3000720c */ /* 0x000fc80003f04070 */
[----:B------:R-:W-:Y:S01]  /*120f0*/  ISETP.GT.U32.AND.EX P0, PT, R49, RZ, PT, P0 ;  /* 0x000000ff3100720c */ /* 0x000fe20003f04100 */
[----:B0-----:R0:W-:Y:S04]  /*12100*/  STG.E.64 desc[UR36][R24.64], R8 ;  /* 0x0000000818007986 */ /* 0x0011e8000c101b24 */
[----:B------:R4:W-:Y:S04]  /*12110*/  STG.E.64 desc[UR36][R26.64], R10 ;  /* 0x0000000a1a007986 */ /* 0x0009e8000c101b24 */
[----:B-1----:R4:W-:Y:S04]  /*12120*/  STG.E.64 desc[UR36][R2.64+0x400], R12 ;  /* 0x0004000c02007986 */ /* 0x0029e8000c101b24 */
[----:B------:R4:W-:Y:S01]  /*12130*/  STG.E.64 desc[UR36][R6.64+0x400], R14 ;  /* 0x0004000e06007986 */ /* 0x0009e2000c101b24 */
[----:B0-----:R-:W-:-:S03]  /*12140*/  IMAD.MOV.U32 R25, RZ, RZ, RZ ;  /* 0x000000ffff197224 */ /* 0x001fc600078e00ff */
[----:B--2---:R4:W-:Y:S04]  /*12150*/  STG.E.64 desc[UR36][R2.64+0x800], R16 ;  /* 0x0008001002007986 */ /* 0x0049e8000c101b24 */
[----:B------:R4:W-:Y:S04]  /*12160*/  STG.E.64 desc[UR36][R6.64+0x800], R18 ;  /* 0x0008001206007986 */ /* 0x0009e8000c101b24 */
[----:B---3--:R4:W-:Y:S04]  /*12170*/  STG.E.64 desc[UR36][R2.64+0xc00], R20 ;  /* 0x000c001402007986 */ /* 0x0089e8000c101b24 */
[----:B------:R4:W-:Y:S01]  /*12180*/  STG.E.64 desc[UR36][R6.64+0xc00], R22 ;  /* 0x000c001606007986 */ /* 0x0009e2000c101b24 */
[----:B------:R-:W-:Y:S05]  /*12190*/  @P0 BRA `(.L_x_355) ;  /* 0xfffffffc00800947 */ /* 0x000fea000383ffff */
[----:B------:R-:W-:Y:S05]  /*121a0*/  EXIT ;  /* 0x000000000000794d */ /* 0x000fea0003800000 */
.L_x_351:
[----:B------:R-:W-:Y:S01]  /*121b0*/  ISETP.NE.AND P5, PT, R56, RZ, PT ;  /* 0x000000ff3800720c */ /* 0x000fe20003fa5270 */
[----:B------:R-:W-:Y:S01]  /*121c0*/  BSSY.RECONVERGENT B0, `(.L_x_356) ;  /* 0x0000016000007945 */ /* 0x000fe20003800200 */
[----:B------:R-:W-:Y:S02]  /*121d0*/  ISETP.NE.U32.AND P1, PT, R15, R10, PT ;  /* 0x0000000a0f00720c */ /* 0x000fe40003f25070 */
[----:B------:R-:W-:Y:S02]  /*121e0*/  ISETP.NE.U32.AND P0, PT, R10, R55, PT ;  /* 0x000000370a00720c */ /* 0x000fe40003f05070 */
[----:B------:R-:W-:Y:S02]  /*121f0*/  ISETP.NE.U32.AND P3, PT, R55, R12, PT ;  /* 0x0000000c3700720c */ /* 0x000fe40003f65070 */
[----:B------:R-:W-:Y:S02]  /*12200*/  ISETP.NE.U32.AND P4, PT, R12, R59, PT ;  /* 0x0000003b0c00720c */ /* 0x000fe40003f85070 */
[----:B------:R-:W-:-:S02]  /*12210*/  ISETP.NE.U32.AND P2, PT, R59, R16, PT ;  /* 0x000000103b00720c */ /* 0x000fc40003f45070 */
[----:B------:R-:W-:Y:S02]  /*12220*/  ISETP.NE.AND.EX P1, PT, R51, R8, PT, P1 ;  /* 0x000000083300720c */ /* 0x000fe40003f25310 */
[----:B------:R-:W-:Y:S02]  /*12230*/  ISETP.NE.AND.EX P0, PT, R8, R21, PT, P0 ;  /* 0x000000150800720c */ /* 0x000fe40003f05300 */
[----:B------:R-:W-:Y:S02]  /*12240*/  ISETP.NE.AND.EX P3, PT, R21, R50, PT, P3 ;  /* 0x000000321500720c */ /* 0x000fe40003f65330 */
[----:B------:R-:W-:Y:S02]  /*12250*/  ISETP.NE.AND.EX P4, PT, R50, R53, PT, P4 ;  /* 0x000000353200720c */ /* 0x000fe40003f85340 */
[----:B------:R-:W-:Y:S01]  /*12260*/  ISETP.NE.AND.EX P2, PT, R53, R18, PT, P2 ;  /* 0x000000123500720c */ /* 0x000fe20003f45320 */
[----:B------:R-:W-:-:S12]  /*12270*/  @!P5 BRA `(.L_x_357) ;  /* 0x000000000028d947 */ /* 0x000fd80003800000 */
[----:B------:R-:W0:Y:S01]  /*12280*/  LDCU.64 UR4, c[0x0][0x388] ;  /* 0x00007100ff0477ac */ /* 0x000e220008000a00 */
[C---:B------:R-:W-:Y:S01]  /*12290*/  IMAD.SHL.U32 R12, R2.reuse, 0x8, RZ ;  /* 0x00000008020c7824 */ /* 0x040fe200078e00ff */
[----:B------:R-:W-:Y:S01]  /*122a0*/  SHF.L.U64.HI R2, R2, 0x3, R17 ;  /* 0x0000000302027819 */ /* 0x000fe20000010211 */
[----:B------:R-:W1:Y:S03]  /*122b0*/  LDCU.64 UR6, c[0x0][0x398] ;  /* 0x00007300ff0677ac */ /* 0x000e660008000a00 */
[C---:B0-----:R-:W-:Y:S02]  /*122c0*/  IADD3 R4, P5, PT, R12.reuse, UR4, RZ ;  /* 0x000000040c047c10 */ /* 0x041fe4000ffbe0ff */
[----:B-1----:R-:W-:Y:S02]  /*122d0*/  IADD3 R12, P6, PT, R12, UR6, RZ ;  /* 0x000000060c0c7c10 */ /* 0x002fe4000ffde0ff */
[----:B------:R-:W-:-:S02]  /*122e0*/  IADD3.X R5, PT, PT, R2, UR5, RZ, P5, !PT ;  /* 0x0000000502057c10 */ /* 0x000fc4000affe4ff */
[----:B------:R-:W-:-:S03]  /*122f0*/  IADD3.X R13, PT, PT, R2, UR7, RZ, P6, !PT ;  /* 0x00000007020d7c10 */ /* 0x000fc6000b7fe4ff */
[----:B------:R0:W-:Y:S04]  /*12300*/  STG.E.64 desc[UR36][R4.64], R24 ;  /* 0x0000001804007986 */ /* 0x0001e8000c101b24 */
[----:B------:R0:W-:Y:S02]  /*12310*/  STG.E.64 desc[UR36][R12.64], R26 ;  /* 0x0000001a0c007986 */ /* 0x0001e4000c101b24 */
.L_x_357:
[----:B------:R-:W-:Y:S05]  /*12320*/  BSYNC.RECONVERGENT B0 ;  /* 0x0000000000007941 */ /* 0x000fea0003800200 */
.L_x_356:
[----:B------:R-:W-:Y:S04]  /*12330*/  BSSY.RECONVERGENT B0, `(.L_x_358) ;  /* 0x000000c000007945 */ /* 0x000fe80003800200 */
[----:B------:R-:W-:Y:S05]  /*12340*/  @!P1 BRA `(.L_x_359) ;  /* 0x0000000000289947 */ /* 0x000fea0003800000 */
[----:B------:R-:W1:Y:S01]  /*12350*/  LDCU.64 UR4, c[0x0][0x388] ;  /* 0x00007100ff0477ac */ /* 0x000e620008000a00 */
[C---:B0-----:R-:W-:Y:S01]  /*12360*/  IMAD.SHL.U32 R12, R23.reuse, 0x8, RZ ;  /* 0x00000008170c7824 */ /* 0x041fe200078e00ff */
[----:B------:R-:W-:Y:S01]  /*12370*/  SHF.L.U64.HI R22, R23, 0x3, R22 ;  /* 0x0000000317167819 */ /* 0x000fe20000010216 */
[----:B------:R-:W0:Y:S03]  /*12380*/  LDCU.64 UR6, c[0x0][0x398] ;  /* 0x00007300ff0677ac */ /* 0x000e260008000a00 */
[C---:B-1----:R-:W-:Y:S02]  /*12390*/  IADD3 R4, P1, PT, R12.reuse, UR4, RZ ;  /* 0x000000040c047c10 */ /* 0x042fe4000ff3e0ff */
[----:B0-----:R-:W-:Y:S02]  /*123a0*/  IADD3 R12, P5, PT, R12, UR6, RZ ;  /* 0x000000060c0c7c10 */ /* 0x001fe4000ffbe0ff */
[----:B------:R-:W-:-:S02]  /*123b0*/  IADD3.X R5, PT, PT, R22, UR5, RZ, P1, !PT ;  /* 0x0000000516057c10 */ /* 0x000fc40008ffe4ff */
[----:B------:R-:W-:-:S03]  /*123c0*/  IADD3.X R13, PT, PT, R22, UR7, RZ, P5, !PT ;  /* 0x00000007160d7c10 */ /* 0x000fc6000affe4ff */
[----:B------:R1:W-:Y:S04]  /*123d0*/  STG.E.64 desc[UR36][R4.64], R28 ;  /* 0x0000001c04007986 */ /* 0x0003e8000c101b24 */
[----:B------:R1:W-:Y:S02]  /*123e0*/  STG.E.64 desc[UR36][R12.64], R30 ;  /* 0x0000001e0c007986 */ /* 0x0003e4000c101b24 */
.L_x_359:
[----:B------:R-:W-:Y:S05]  /*123f0*/  BSYNC.RECONVERGENT B0 ;  /* 0x0000000000007941 */ /* 0x000fea0003800200 */
.L_x_358:
[----:B------:R-:W-:Y:S04]  /*12400*/  BSSY.RECONVERGENT B0, `(.L_x_360) ;  /* 0x000000c000007945 */ /* 0x000fe80003800200 */
[----:B------:R-:W-:Y:S05]  /*12410*/  @!P0 BRA `(.L_x_361) ;  /* 0x0000000000288947 */ /* 0x000fea0003800000 */
[----:B------:R-:W0:Y:S01]  /*12420*/  LDCU.64 UR4, c[0x0][0x388] ;  /* 0x00007100ff0477ac */ /* 0x000e220008000a00 */
[C---:B------:R-:W-:Y:S01]  /*12430*/  IMAD.SHL.U32 R10, R11.reuse, 0x8, RZ ;  /* 0x000000080b0a7824 */ /* 0x040fe200078e00ff */
[----:B------:R-:W-:Y:S01]  /*12440*/  SHF.L.U64.HI R11, R11, 0x3, R0 ;  /* 0x000000030b0b7819 */ /* 0x000fe20000010200 */
[----:B------:R-:W2:Y:S03]  /*12450*/  LDCU.64 UR6, c[0x0][0x398] ;  /* 0x00007300ff0677ac */ /* 0x000ea60008000a00 */
[C---:B01----:R-:W-:Y:S02]  /*12460*/  IADD3 R4, P0, PT, R10.reuse, UR4, RZ ;  /* 0x000000040a047c10 */ /* 0x043fe4000ff1e0ff */
[----:B--2---:R-:W-:Y:S02]  /*12470*/  IADD3 R10, P1, PT, R10, UR6, RZ ;  /* 0x000000060a0a7c10 */ /* 0x004fe4000ff3e0ff */
[----:B------:R-:W-:-:S02]  /*12480*/  IADD3.X R5, PT, PT, R11, UR5, RZ, P0, !PT ;  /* 0x000000050b057c10 */ /* 0x000fc400087fe4ff */
[----:B------:R-:W-:-:S03]  /*12490*/  IADD3.X R11, PT, PT, R11, UR7, RZ, P1, !PT ;  /* 0x000000070b0b7c10 */ /* 0x000fc60008ffe4ff */
[----:B------:R2:W-:Y:S04]  /*124a0*/  STG.E.64 desc[UR36][R4.64], R44 ;  /* 0x0000002c04007986 */ /* 0x0005e8000c101b24 */
[----:B------:R2:W-:Y:S02]  /*124b0*/  STG.E.64 desc[UR36][R10.64], R46 ;  /* 0x0000002e0a007986 */ /* 0x0005e4000c101b24 */
.L_x_361:
[----:B------:R-:W-:Y:S05]  /*124c0*/  BSYNC.RECONVERGENT B0 ;  /* 0x0000000000007941 */ /* 0x000fea0003800200 */
.L_x_360:
[----:B------:R-:W-:Y:S04]  /*124d0*/  BSSY.RECONVERGENT B0, `(.L_x_362) ;  /* 0x000000c000007945 */ /* 0x000fe80003800200 */
[----:B------:R-:W-:Y:S05]  /*124e0*/  @!P3 BRA `(.L_x_363) ;  /* 0x000000000028b947 */ /* 0x000fea0003800000 */
[----:B------:R-:W0:Y:S01]  /*124f0*/  LDCU.64 UR4, c[0x0][0x388] ;  /* 0x00007100ff0477ac */ /* 0x000e220008000a00 */
[C---:B------:R-:W-:Y:S01]  /*12500*/  IMAD.SHL.U32 R8, R9.reuse, 0x8, RZ ;  /* 0x0000000809087824 */ /* 0x040fe200078e00ff */
[----:B------:R-:W-:Y:S01]  /*12510*/  SHF.L.U64.HI R9, R9, 0x3, R6 ;  /* 0x0000000309097819 */ /* 0x000fe20000010206 */
[----:B------:R-:W3:Y:S03]  /*12520*/  LDCU.64 UR6, c[0x0][0x398] ;  /* 0x00007300ff0677ac */ /* 0x000ee60008000a00 */
[C---:B012---:R-:W-:Y:S02]  /*12530*/  IADD3 R4, P0, PT, R8.reuse, UR4, RZ ;  /* 0x0000000408047c10 */ /* 0x047fe4000ff1e0ff */
[----:B---3--:R-:W-:Y:S02]  /*12540*/  IADD3 R8, P1, PT, R8, UR6, RZ ;  /* 0x0000000608087c10 */ /* 0x008fe4000ff3e0ff */
[----:B------:R-:W-:-:S02]  /*12550*/  IADD3.X R5, PT, PT, R9, UR5, RZ, P0, !PT ;  /* 0x0000000509057c10 */ /* 0x000fc400087fe4ff */
[----:B------:R-:W-:-:S03]  /*12560*/  IADD3.X R9, PT, PT, R9, UR7, RZ, P1, !PT ;  /* 0x0000000709097c10 */ /* 0x000fc60008ffe4ff */
[----:B------:R3:W-:Y:S04]  /*12570*/  STG.E.64 desc[UR36][R4.64], R40 ;  /* 0x0000002804007986 */ /* 0x0007e8000c101b24 */
[----:B------:R3:W-:Y:S02]  /*12580*/  STG.E.64 desc[UR36][R8.64], R42 ;  /* 0x0000002a08007986 */ /* 0x0007e4000c101b24 */
.L_x_363:
[----:B------:R-:W-:Y:S05]  /*12590*/  BSYNC.RECONVERGENT B0 ;  /* 0x0000000000007941 */ /* 0x000fea0003800200 */
.L_x_362:
[----:B------:R-:W-:Y:S04]  /*125a0*/  BSSY.RECONVERGENT B0, `(.L_x_364) ;  /* 0x000000c000007945 */ /* 0x000fe80003800200 */
[----:B------:R-:W-:Y:S05]  /*125b0*/  @!P4 BRA `(.L_x_365) ;  /* 0x000000000028c947 */ /* 0x000fea0003800000 */
[----:B------:R-:W0:Y:S01]  /*125c0*/  LDCU.64 UR4, c[0x0][0x388] ;  /* 0x00007100ff0477ac */ /* 0x000e220008000a00 */
[C---:B------:R-:W-:Y:S01]  /*125d0*/  IMAD.SHL.U32 R6, R7.reuse, 0x8, RZ ;  /* 0x0000000807067824 */ /* 0x040fe200078e00ff */
[----:B------:R-:W-:Y:S01]  /*125e0*/  SHF.L.U64.HI R7, R7, 0x3, R14 ;  /* 0x0000000307077819 */ /* 0x000fe2000001020e */
[----:B------:R-:W4:Y:S03]  /*125f0*/  LDCU.64 UR6, c[0x0][0x398] ;  /* 0x00007300ff0677ac */ /* 0x000f260008000a00 */
[C---:B0123--:R-:W-:Y:S02]  /*12600*/  IADD3 R4, P0, PT, R6.reuse, UR4, RZ ;  /* 0x0000000406047c10 */ /* 0x04ffe4000ff1e0ff */
[----:B----4-:R-:W-:Y:S02]  /*12610*/  IADD3 R6, P1, PT, R6, UR6, RZ ;  /* 0x0000000606067c10 */ /* 0x010fe4000ff3e0ff */
[----:B------:R-:W-:-:S02]  /*12620*/  IADD3.X R5, PT, PT, R7, UR5, RZ, P0, !PT ;  /* 0x0000000507057c10 */ /* 0x000fc400087fe4ff */
[----:B------:R-:W-:-:S03]  /*12630*/  IADD3.X R7, PT, PT, R7, UR7, RZ, P1, !PT ;  /* 0x0000000707077c10 */ /* 0x000fc60008ffe4ff */
[----:B------:R4:W-:Y:S04]  /*12640*/  STG.E.64 desc[UR36][R4.64], R36 ;  /* 0x0000002404007986 */ /* 0x0009e8000c101b24 */
[----:B------:R4:W-:Y:S02]  /*12650*/  STG.E.64 desc[UR36][R6.64], R38 ;  /* 0x0000002606007986 */ /* 0x0009e4000c101b24 */
.L_x_365:
[----:B------:R-:W-:Y:S05]  /*12660*/  BSYNC.RECONVERGENT B0 ;  /* 0x0000000000007941 */ /* 0x000fea0003800200 */
.L_x_364:
[----:B------:R-:W-:Y:S05]  /*12670*/  @!P2 EXIT ;  /* 0x000000000000a94d */ /* 0x000fea0003800000 */
[----:B------:R-:W5:Y:S01]  /*12680*/  LDCU.64 UR4, c[0x0][0x388] ;  /* 0x00007100ff0477ac */ /* 0x000f620008000a00 */
[C---:B01234-:R-:W-:Y:S01]  /*12690*/  IMAD.SHL.U32 R4, R3.reuse, 0x8, RZ ;  /* 0x0000000803047824 */ /* 0x05ffe200078e00ff */
[----:B------:R-:W-:Y:S01]  /*126a0*/  SHF.L.U64.HI R0, R3, 0x3, R20 ;  /* 0x0000000303007819 */ /* 0x000fe20000010214 */
[----:B------:R-:W0:Y:S03]  /*126b0*/  LDCU.64 UR6, c[0x0][0x398] ;  /* 0x00007300ff0677ac */ /* 0x000e260008000a00 */
[C---:B-----5:R-:W-:Y:S02]  /*126c0*/  IADD3 R2, P0, PT, R4.reuse, UR4, RZ ;  /* 0x0000000404027c10 */ /* 0x060fe4000ff1e0ff */
[----:B0-----:R-:W-:Y:S02]  /*126d0*/  IADD3 R4, P1, PT, R4, UR6, RZ ;  /* 0x0000000604047c10 */ /* 0x001fe4000ff3e0ff */
[----:B------:R-:W-:-:S02]  /*126e0*/  IADD3.X R3, PT, PT, R0, UR5, RZ, P0, !PT ;  /* 0x0000000500037c10 */ /* 0x000fc400087fe4ff */
[----:B------:R-:W-:-:S03]  /*126f0*/  IADD3.X R5, PT, PT, R0, UR7, RZ, P1, !PT ;  /* 0x0000000700057c10 */ /* 0x000fc60008ffe4ff */
[----:B------:R-:W-:Y:S04]  /*12700*/  STG.E.64 desc[UR36][R2.64], R32 ;  /* 0x0000002002007986 */ /* 0x000fe8000c101b24 */
[----:B------:R-:W-:Y:S01]  /*12710*/  STG.E.64 desc[UR36][R4.64], R34 ;  /* 0x0000002204007986 */ /* 0x000fe2000c101b24 */
[----:B------:R-:W-:Y:S05]  /*12720*/  EXIT ;  /* 0x000000000000794d */ /* 0x000fea0003800000 */
.L_x_0:
[----:B------:R-:W-:-:S04]  /*12730*/  ISETP.NE.U32.AND P0, PT, R18, RZ, PT ;  /* 0x000000ff1200720c */ /* 0x000fc80003f05070 */
[----:B------:R-:W-:-:S13]  /*12740*/  ISETP.NE.AND.EX P0, PT, R16, RZ, PT, P0 ;  /* 0x000000ff1000720c */ /* 0x000fda0003f05300 */
[----:B------:R-:W-:Y:S05]  /*12750*/  @!P0 EXIT ;  /* 0x000000000000894d */ /* 0x000fea0003800000 */
[----:B------:R-:W0:Y:S01]  /*12760*/  S2R R65, SR_TID.X ;  /* 0x0000000000417919 */ /* 0x000e220000002100 */
[----:B------:R-:W1:Y:S01]  /*12770*/  LDCU.64 UR4, c[0x0][0x380] ;  /* 0x00007000ff0477ac */ /* 0x000e620008000a00 */
[----:B0-----:R-:W-:-:S04]  /*12780*/  IMAD R15, R65, 0x6, RZ ;  /* 0x00000006410f7824 */ /* 0x001fc800078e02ff */
[C---:B------:R-:W-:Y:S01]  /*12790*/  VIADD R3, R15.reuse, 0x5 ;  /* 0x000000050f037836 */ /* 0x040fe20000000000 */
[----:B------:R-:W-:Y:S02]  /*127a0*/  IADD3 R0, P0, PT, R4, R15, RZ ;  /* 0x0000000f04007210 */ /* 0x000fe40007f1e0ff */
[-C--:B------:R-:W-:Y:S02]  /*127b0*/  ISETP.GE.U32.AND P2, PT, R15, R18.reuse, PT ;  /* 0x000000120f00720c */ /* 0x080fe40003f46070 */
[----:B------:R-:W-:Y:S01]  /*127c0*/  IADD3.X R5, PT, PT, RZ, R5, RZ, P0, !PT ;  /* 0x00000005ff057210 */ /* 0x000fe200007fe4ff */
[C---:B------:R-:W-:Y:S01]  /*127d0*/  IMAD.SHL.U32 R12, R0.reuse, 0x8, RZ ;  /* 0x00000008000c7824 */ /* 0x040fe200078e00ff */
[----:B------:R-:W-:Y:S02]  /*127e0*/  ISETP.GE.U32.AND P1, PT, R3, R18, PT ;  /* 0x000000120300720c */ /* 0x000fe40003f26070 */
[----:B------:R-:W-:Y:S02]  /*127f0*/  SHF.L.U64.HI R0, R0, 0x3, R5 ;  /* 0x0000000300007819 */ /* 0x000fe40000010205 */
[----:B-1----:R-:W-:-:S04]  /*12800*/  IADD3 R10, P0, PT, R12, UR4, RZ ;  /* 0x000000040c0a7c10 */ /* 0x002fc8000ff1e0ff */
[----:B------:R-:W-:-:S05]  /*12810*/  IADD3.X R11, PT, PT, R0, UR5, RZ, P0, !PT ;  /* 0x00000005000b7c10 */ /* 0x000fca00087fe4ff */
[----:B------:R0:W5:Y:S01]  /*12820*/  @!P1 LDG.E.64 R72, desc[UR36][R10.64+0x28] ;  /* 0x000028240a489981 */ /* 0x000162000c1e1b00 */
[----:B------:R-:W-:-:S03]  /*12830*/  ISETP.NE.AND P0, PT, R65, RZ, PT ;  /* 0x000000ff4100720c */ /* 0x000fc60003f05270 */
[----:B------:R0:W5:Y:S01]  /*12840*/  @!P2 LDG.E.64 R44, desc[UR36][R10.64] ;  /* 0x000000240a2ca981 */ /* 0x000162000c1e1b00 */
[----:B------:R-:W-:Y:S09]  /*12850*/  BSSY.RECONVERGENT B0, `(.L_x_366) ;  /* 0x0000009000007945 */ /* 0x000ff20003800200 */
[----:B0-----:R-:W-:Y:S05]  /*12860*/  @P0 BRA `(.L_x_367) ;  /* 0x00000000001c0947 */ /* 0x001fea0003800000 */
[----:B------:R-:W-:Y:S01]  /*12870*/  ISETP.NE.AND P0, PT, R70, RZ, PT ;  /* 0x000000ff4600720c */ /* 0x000fe20003f05270 */
[----:B-----5:R-:W-:Y:S02]  /*12880*/  IMAD.MOV.U32 R40, RZ, RZ, R44 ;  /* 0x000000ffff287224 */ /* 0x020fe400078e002c */
[----:B------:R-:W-:-:S10]  /*12890*/  IMAD.MOV.U32 R41, RZ, RZ, R45 ;  /* 0x000000ffff297224 */ /* 0x000fd400078e002d */
[----:B------:R-:W-:Y:S05]  /*128a0*/  @!P0 BRA `(.L_x_367) ;  /* 0x00000000000c8947 */ /* 0x000fea0003800000 */
[----:B------:R-:W0:Y:S02]  /*128b0*/  LDC.64 R4, c[0x0][0x380] ;  /* 0x0000e000ff047b82 */ /* 0x000e240000000a00 */
[----:B0-----:R-:W-:-:S05]  /*128c0*/  IMAD.WIDE R4, R70, 0x1800, R4 ;  /* 0x0000180046047825 */ /* 0x001fca00078e0204 */
[----:B------:R0:W5:Y:S02]  /*128d0*/  LDG.E.64 R40, desc[UR36][R4.64+-0x8] ;  /* 0xfffff82404287981 */ /* 0x000164000c1e1b00 */
.L_x_367:
[----:B------:R-:W-:Y:S05]  /*128e0*/  BSYNC.RECONVERGENT B0 ;  /* 0x0000000000007941 */ /* 0x000fea0003800200 */
.L_x_366:
[C---:B------:R-:W-:Y:S01]  /*128f0*/  VIADD R17, R15.reuse, 0x1 ;  /* 0x000000010f117836 */ /* 0x040fe20000000000 */
[----:B------:R-:W1:Y:S01]  /*12900*/  LDCU.64 UR4, c[0x0][0x390] ;  /* 0x00007200ff0477ac */ /* 0x000e620008000a00 */
[C---:B------:R-:W-:Y:S02]  /*12910*/  VIADD R9, R15.reuse, 0x2 ;  /* 0x000000020f097836 */ /* 0x040fe40000000000 */
[----:B------:R-:W-:Y:S01]  /*12920*/  VIADD R7, R15, 0x3 ;  /* 0x000000030f077836 */ /* 0x000fe20000000000 */
[-C--:B------:R-:W-:Y:S01]  /*12930*/  ISETP.GE.U32.AND P0, PT, R17, R18.reuse, PT ;  /* 0x000000121100720c */ /* 0x080fe20003f06070 */
[----:B0-----:R-:W-:Y:S01]  /*12940*/  VIADD R5, R15, 0x4 ;  /* 0x000000040f057836 */ /* 0x001fe20000000000 */
[-C--:B------:R-:W-:Y:S02]  /*12950*/  ISETP.GE.U32.AND P3, PT, R9, R18.reuse, PT ;  /* 0x000000120900720c */ /* 0x080fe40003f66070 */
[-C--:B------:R-:W-:Y:S02]  /*12960*/  ISETP.GE.U32.AND P4, PT, R7, R18.reuse, PT ;  /* 0x000000120700720c */ /* 0x080fe40003f86070 */
[----:B------:R-:W-:-:S07]  /*12970*/  ISETP.GE.U32.AND P5, PT, R5, R18, PT ;  /* 0x000000120500720c */ /* 0x000fce0003fa6070 */
[----:B------:R-:W5:Y:S01]  /*12980*/  @!P0 LDG.E.64 R36, desc[UR36][R10.64+0x8] ;  /* 0x000008240a248981 */ /* 0x000f62000c1e1b00 */
[----:B-1----:R-:W-:-:S03]  /*12990*/  IADD3 R12, P6, PT, R12, UR4, RZ ;  /* 0x000000040c0c7c10 */ /* 0x002fc6000ffde0ff */
[----:B------:R-:W5:Y:S01]  /*129a0*/  @!P3 LDG.E.64 R32, desc[UR36][R10.64+0x10] ;  /* 0x000010240a20b981 */ /* 0x000f62000c1e1b00 */
[----:B------:R-:W-:-:S03]  /*129b0*/  IADD3.X R13, PT, PT, R0, UR5, RZ, P6, !PT ;  /* 0x00000005000d7c10 */ /* 0x000fc6000b7fe4ff */
[----:B------:R-:W5:Y:S04]  /*129c0*/  @!P4 LDG.E.64 R28, desc[UR36][R10.64+0x18] ;  /* 0x000018240a1cc981 */ /* 0x000f68000c1e1b00 */
[----:B------:R0:W5:Y:S01]  /*129d0*/  @!P5 LDG.E.64 R24, desc[UR36][R10.64+0x20] ;  /* 0x000020240a18d981 */ /* 0x000162000c1e1b00 */
[----:B------:R-:W-:Y:S08]  /*129e0*/  BAR.SYNC.DEFER_BLOCKING 0x0 ;  /* 0x0000000000007b1d */ /* 0x000ff00000010000 */
[----:B------:R-:W1:Y:S01]  /*129f0*/  S2UR UR5, SR_CgaCtaId ;  /* 0x00000000000579c3 */ /* 0x000e620000008800 */
[----:B------:R-:W-:Y:S01]  /*12a00*/  UMOV UR4, 0x400 ;  /* 0x0000040000047882 */ /* 0x000fe20000000000 */
[----:B------:R2:W5:Y:S04]  /*12a10*/  @!P2 LDG.E.64 R46, desc[UR36][R12.64] ;  /* 0x000000240c2ea981 */ /* 0x000568000c1e1b00 */
[----:B------:R2:W5:Y:S04]  /*12a20*/  @!P0 LDG.E.64 R38, desc[UR36][R12.64+0x8] ;  /* 0x000008240c268981 */ /* 0x000568000c1e1b00 */
[----:B------:R2:W5:Y:S04]  /*12a30*/  @!P3 LDG.E.64 R34, desc[UR36][R12.64+0x10] ;  /* 0x000010240c22b981 */ /* 0x000568000c1e1b00 */
[----:B------:R2:W5:Y:S04]  /*12a40*/  @!P4 LDG.E.64 R30, desc[UR36][R12.64+0x18] ;  /* 0x000018240c1ec981 */ /* 0x000568000c1e1b00 */
[----:B------:R2:W5:Y:S04]  /*12a50*/  @!P5 LDG.E.64 R26, desc[UR36][R12.64+0x20] ;  /* 0x000020240c1ad981 */ /* 0x000568000c1e1b00 */
[----:B------:R2:W5:Y:S01]  /*12a60*/  @!P1 LDG.E.64 R42, desc[UR36][R12.64+0x28] ;  /* 0x000028240c2a9981 */ /* 0x000562000c1e1b00 */
[----:B-1----:R-:W-:-:S06]  /*12a70*/  ULEA UR4, UR5, UR4, 0x18 ;  /* 0x0000000405047291 */ /* 0x002fcc000f8ec0ff */
[C---:B0-----:R-:W-:Y:S01]  /*12a80*/  LEA R11, R65.reuse, UR4, 0x3 ;  /* 0x00000004410b7c11 */ /* 0x041fe2000f8e18ff */
[----:B------:R-:W-:Y:S01]  /*12a90*/  BAR.SYNC.DEFER_BLOCKING 0x0 ;  /* 0x0000000000007b1d */ /* 0x000fe20000010000 */
[----:B------:R-:W-:-:S05]  /*12aa0*/  ISETP.NE.AND P1, PT, R65, RZ, PT ;  /* 0x000000ff4100720c */ /* 0x000fca0003f25270 */
[----:B-----5:R2:W-:Y:S02]  /*12ab0*/  STS.64 [R11+0x498], R72 ;  /* 0x000498480b007388 */ /* 0x0205e40000000a00 */
[----:B------:R-:W-:Y:S06]  /*12ac0*/  BAR.SYNC.DEFER_BLOCKING 0x0 ;  /* 0x0000000000007b1d */ /* 0x000fec0000010000 */
[----:B------:R2:W0:Y:S01]  /*12ad0*/  @P1 LDS.64 R40, [R11+0x490] ;  /* 0x000490000b281984 */ /* 0x0004220000000a00 */
[----:B------:R-:W-:Y:S04]  /*12ae0*/  BSSY.RECONVERGENT B0, `(.L_x_368) ;  /* 0x000001c000007945 */ /* 0x000fe80003800200 */
[----:B------:R-:W-:Y:S05]  /*12af0*/  @P2 BRA `(.L_x_369) ;  /* 0x0000000000642947 */ /* 0x000fea0003800000 */
[----:B0-----:R-:W-:Y:S02]  /*12b00*/  SHF.R.U32.HI R51, RZ, 0x3, R41 ;  /* 0x00000003ff337819 */ /* 0x001fe40000011629 */
[----:B------:R-:W-:Y:S02]  /*12b10*/  SHF.R.U32.HI R19, RZ, 0x3, R45 ;  /* 0x00000003ff137819 */ /* 0x000fe4000001162d */
[----:B------:R-:W-:Y:S01]  /*12b20*/  SHF.R.U64 R49, R40, 0x3, R41 ;  /* 0x0000000328317819 */ /* 0x000fe20000001229 */
[----:B--2---:R-:W-:Y:S01]  /*12b30*/  IMAD.WIDE.U32 R10, R51, -0x1cac0831, RZ ;  /* 0xe353f7cf330a7825 */ /* 0x004fe200078e00ff */
[----:B------:R-:W-:-:S03]  /*12b40*/  SHF.R.U64 R21, R44, 0x3, R45 ;  /* 0x000000032c157819 */ /* 0x000fc6000000122d */
[----:B------:R-:W-:-:S04]  /*12b50*/  IMAD.WIDE.U32 R14, R19, -0x1cac0831, RZ ;  /* 0xe353f7cf130e7825 */ /* 0x000fc800078e00ff */
        /* <DEDUP_REMOVED lines=17> */
[----:B------:R-:W-:Y:S01]  /*12c70*/  ISETP.NE.AND.EX P4, PT, R11, R12, PT, P4 ;  /* 0x0000000c0b00720c */ /* 0x000fe20003f85340 */
[----:B------:R-:W-:-:S12]  /*12c80*/  BRA `(.L_x_370) ;  /* 0x0000000000047947 */ /* 0x000fd80003800000 */
.L_x_369:
[----:B------:R-:W-:-:S13]  /*12c90*/  ISETP.EQ.AND P4, PT, R15, R18, PT ;  /* 0x000000120f00720c */ /* 0x000fda0003f82270 */
.L_x_370:
[----:B------:R-:W-:Y:S05]  /*12ca0*/  BSYNC.RECONVERGENT B0 ;  /* 0x0000000000007941 */ /* 0x000fea0003800200 */
.L_x_368:
[----:B------:R-:W-:Y:S04]  /*12cb0*/  BSSY.RECONVERGENT B0, `(.L_x_371) ;  /* 0x000001e000007945 */ /* 0x000fe80003800200 */
[----:B------:R-:W-:Y:S05]  /*12cc0*/  @P0 BRA `(.L_x_372) ;  /* 0x0000000000680947 */ /* 0x000fea0003800000 */
[----:B------:R-:W-:Y:S02]  /*12cd0*/  SHF.R.U32.HI R19, RZ, 0x3, R45 ;  /* 0x00000003ff137819 */ /* 0x000fe4000001162d */
        /* <DEDUP_REMOVED lines=22> */
[----:B------:R-:W-:-:S04]  /*12e40*/  ISETP.NE.AND.EX P0, PT, R49, R10, PT, P0 ;  /* 0x0000000a3100720c */ /* 0x000fc80003f05300 */
[----:B------:R-:W-:Y:S01]  /*12e50*/  P2R R60, PR, RZ, 0x1 ;  /* 0x00000001ff3c7803 */ /* 0x000fe20000000000 */
[----:B------:R-:W-:Y:S08]  /*12e60*/  BRA `(.L_x_373) ;  /* 0x0000000000087947 */ /* 0x000ff00003800000 */
.L_x_372:
[----:B------:R-:W-:-:S04]  /*12e70*/  ISETP.EQ.AND P0, PT, R17, R18, PT ;  /* 0x000000121100720c */ /* 0x000fc80003f02270 */
[----:B------:R-:W-:-:S09]  /*12e80*/  P2R R60, PR, RZ, 0x1 ;  /* 0x00000001ff3c7803 */ /* 0x000fd20000000000 */
.L_x_373:
[----:B------:R-:W-:Y:S05]  /*12e90*/  BSYNC.RECONVERGENT B0 ;  /* 0x0000000000007941 */ /* 0x000fea0003800200 */
.L_x_371:
[-C--:B------:R-:W-:Y:S01]  /*12ea0*/  ISETP.GE.U32.AND P3, PT, R9, R18.reuse, PT ;  /* 0x000000120900720c */ /* 0x080fe20003f66070 */
[----:B------:R-:W-:Y:S01]  /*12eb0*/  BSSY.RECONVERGENT B0, `(.L_x_374) ;  /* 0x0000023000007945 */ /* 0x000fe20003800200 */
[----:B------:R-:W-:Y:S02]  /*12ec0*/  LOP3.LUT P5, RZ, R70, R65, RZ, 0xfc, !PT ;  /* 0x0000004146ff7212 */ /* 0x000fe400078afcff */
[-C--:B------:R-:W-:Y:S02]  /*12ed0*/  ISETP.GE.U32.AND P2, PT, R7, R18.reuse, PT ;  /* 0x000000120700720c */ /* 0x080fe40003f46070 */
[----:B------:R-:W-:Y:S02]  /*12ee0*/  PLOP3.LUT P6, PT, P5, P4, PT, 0x80, 0x8 ;  /* 0x000000000008781c */ /* 0x000fe40002fc9070 */
[-C--:B------:R-:W-:Y:S02]  /*12ef0*/  ISETP.GE.U32.AND P1, PT, R5, R18.reuse, PT ;  /* 0x000000120500720c */ /* 0x080fe40003f26070 */
[----:B------:R-:W-:-:S02]  /*12f00*/  ISETP.GE.U32.AND P0, PT, R3, R18, PT ;  /* 0x000000120300720c */ /* 0x000fc40003f06070 */
[----:B------:R-:W-:Y:S02]  /*12f10*/  P2R R57, PR, RZ, 0x40 ;  /* 0x00000040ff397803 */ /* 0x000fe40000000000 */
[----:B------:R-:W-:-:S04]  /*12f20*/  @P3 ISETP.EQ.AND P4, PT, R9, R18, PT ;  /* 0x000000120900320c */ /* 0x000fc80003f82270 */
[----:B------:R-:W-:Y:S01]  /*12f30*/  P2R R59, PR, RZ, 0x10 ;  /* 0x00000010ff3b7803 */ /* 0x000fe20000000000 */
[----:B------:R-:W-:Y:S08]  /*12f40*/  @P3 BRA `(.L_x_375) ;  /* 0x0000000000643947 */ /* 0x000ff00003800000 */
        /* <DEDUP_REMOVED lines=24> */
[----:B------:R-:W-:-:S09]  /*130d0*/  P2R R59, PR, RZ, 0x8 ;  /* 0x00000008ff3b7803 */ /* 0x000fd20000000000 */
.L_x_375:
[----:B------:R-:W-:Y:S05]  /*130e0*/  BSYNC.RECONVERGENT B0 ;  /* 0x0000000000007941 */ /* 0x000fea0003800200 */
.L_x_374:
[----:B------:R-:W-:Y:S01]  /*130f0*/  @P2 ISETP.EQ.AND P3, PT, R7, R18, PT ;  /* 0x000000120700220c */ /* 0x000fe20003f62270 */
[----:B------:R-:W-:Y:S03]  /*13100*/  BSSY.RECONVERGENT B0, `(.L_x_376) ;  /* 0x000001c000007945 */ /* 0x000fe60003800200 */
[----:B------:R-:W-:Y:S01]  /*13110*/  P2R R58, PR, RZ, 0x8 ;  /* 0x00000008ff3a7803 */ /* 0x000fe20000000000 */
[----:B------:R-:W-:Y:S08]  /*13120*/  @P2 BRA `(.L_x_377) ;  /* 0x0000000000642947 */ /* 0x000ff00003800000 */
[----:B------:R-:W-:Y:S02]  /*13130*/  SHF.R.U32.HI R19, RZ, 0x3, R33 ;  /* 0x00000003ff137819 */ /* 0x000fe40000011621 */
[----:B------:R-:W-:Y:S02]  /*13140*/  SHF.R.U32.HI R17, RZ, 0x3, R29 ;  /* 0x00000003ff117819 */ /* 0x000fe4000001161d */
[----:B--2---:R-:W-:Y:S01]  /*13150*/  SHF.R.U64 R13, R32, 0x3, R33 ;  /* 0x00000003200d7819 */ /* 0x004fe20000001221 */
[----:B------:R-:W-:Y:S01]  /*13160*/  IMAD.WIDE.U32 R8, R19, -0x1cac0831, RZ ;  /* 0xe353f7cf13087825 */ /* 0x000fe200078e00ff */
        /* <DEDUP_REMOVED lines=21> */
.L_x_377:
[----:B------:R-:W-:Y:S05]  /*132c0*/  BSYNC.RECONVERGENT B0 ;  /* 0x0000000000007941 */ /* 0x000fea0003800200 */
.L_x_376:
        /* <DEDUP_REMOVED lines=29> */
.L_x_379:
[----:B------:R-:W-:Y:S05]  /*134a0*/  BSYNC.RECONVERGENT B0 ;  /* 0x0000000000007941 */ /* 0x000fea0003800200 */
.L_x_378:
[----:B------:R-:W-:Y:S01]  /*134b0*/  @P0 ISETP.EQ.AND P1, PT, R3, R18, PT ;  /* 0x000000120300020c */ /* 0x000fe20003f22270 */
[----:B------:R-:W-:Y:S03]  /*134c0*/  BSSY.RECONVERGENT B0, `(.L_x_380) ;  /* 0x000001c000007945 */ /* 0x000fe60003800200 */
[----:B------:R-:W-:Y:S01]  /*134d0*/  P2R R22, PR, RZ, 0x2 ;  /* 0x00000002ff167803 */ /* 0x000fe20000000000 */
[----:B------:R-:W-:Y:S08]  /*134e0*/  @P0 BRA `(.L_x_381) ;  /* 0x0000000000640947 */ /* 0x000ff00003800000 */
[----:B------:R-:W-:Y:S02]  /*134f0*/  SHF.R.U32.HI R17, RZ, 0x3, R25 ;  /* 0x00000003ff117819 */ /* 0x000fe40000011619 */
[----:B------:R-:W-:Y:S02]  /*13500*/  SHF.R.U32.HI R15, RZ, 0x3, R73 ;  /* 0x00000003ff0f7819 */ /* 0x000fe40000011649 */
[----:B------:R-:W-:Y:S01]  /*13510*/  SHF.R.U64 R9, R24, 0x3, R25 ;  /* 0x0000000318097819 */ /* 0x000fe20000001219 */
[----:B------:R-:W-:Y:S01]  /*13520*/  IMAD.WIDE.U32 R4, R17, -0x1cac0831, RZ ;  /* 0xe353f7cf11047825 */ /* 0x000fe200078e00ff */
[----:B------:R-:W-:-:S03]  /*13530*/  SHF.R.U64 R7, R72, 0x3, R73 ;  /* 0x0000000348077819 */ /* 0x000fc60000001249 */
[----:B------:R-:W-:-:S04]  /*13540*/  IMAD.WIDE.U32 R2, R15, -0x1cac0831, RZ ;  /* 0xe353f7cf0f027825 */ /* 0x000fc800078e00ff */
[----:B--2---:R-:W-:-:S04]  /*13550*/  IMAD.WIDE.U32 R10, P1, R9, 0x20c49ba5, R4 ;  /* 0x20c49ba5090a7825 */ /* 0x004fc80007820004 */
        /* <DEDUP_REMOVED lines=18> */
.L_x_381:
[----:B------:R-:W-:Y:S05]  /*13680*/  BSYNC.RECONVERGENT B0 ;  /* 0x0000000000007941 */ /* 0x000fea0003800200 */
.L_x_380:
[----:B------:R-:W-:Y:S01]  /*13690*/  ISETP.NE.AND P0, PT, R70, RZ, PT ;  /* 0x000000ff4600720c */ /* 0x000fe20003f05270 */
[----:B------:R-:W-:Y:S01]  /*136a0*/  BSSY B9, `(.L_x_382) ;  /* 0x0001086000097945 */ /* 0x000fe20003800000 */
[----:B------:R-:W-:Y:S01]  /*136b0*/  ISETP.NE.AND P5, PT, R59, RZ, PT ;  /* 0x000000ff3b00720c */ /* 0x000fe20003fa5270 */
[----:B------:R-:W-:Y:S01]  /*136c0*/  IMAD.MOV.U32 R56, RZ, RZ, RZ ;  /* 0x000000ffff387224 */ /* 0x000fe200078e00ff */
[----:B------:R-:W-:Y:S02]  /*136d0*/  ISETP.NE.AND P4, PT, R58, RZ, PT ;  /* 0x000000ff3a00720c */ /* 0x000fe40003f85270 */
[----:B------:R-:W-:Y:S02]  /*136e0*/  ISETP.NE.AND P3, PT, R19, RZ, PT ;  /* 0x000000ff1300720c */ /* 0x000fe40003f65270 */
[----:B------:R-:W-:Y:S02]  /*136f0*/  ISETP.NE.AND P2, PT, R22, RZ, PT ;  /* 0x000000ff1600720c */ /* 0x000fe40003f45270 */
[----:B------:R-:W-:-:S02]  /*13700*/  ISETP.NE.AND P1, PT, R60, RZ, PT ;  /* 0x000000ff3c00720c */ /* 0x000fc40003f25270 */
[----:B------:R-:W-:Y:S02]  /*13710*/  SEL R23, RZ, 0x1, !P6 ;  /* 0x00000001ff177807 */ /* 0x000fe40007000000 */
[----:B------:R-:W-:Y:S02]  /*13720*/  SEL R68, RZ, 0x1, !P1 ;  /* 0x00000001ff447807 */ /* 0x000fe40004800000 */
[----:B------:R-:W-:Y:S02]  /*13730*/  SEL R66, RZ, 0x1, !P5 ;  /* 0x00000001ff427807 */ /* 0x000fe40006800000 */
        /* <DEDUP_REMOVED lines=8> */
[----:B------:R-:W-:Y:S01]  /*137c0*/  ISETP.LT.U32.AND P0, PT, R46, R38, PT ;  /* 0x000000262e00720c */ /* 0x000fe20003f01070 */
[----:B------:R-:W1:Y:S01]  /*137d0*/  LDCU.64 UR4, c[0x0][0x3d0] ;  /* 0x00007a00ff0477ac */ /* 0x000e620008000a00 */
[----:B------:R-:W-:Y:S02]  /*137e0*/  BSSY.RECONVERGENT B6, `(.L_x_386) ;  /* 0x000001b000067945 */ /* 0x000fe40003800200 */
[----:B------:R-:W-:-:S04]  /*137f0*/  ISETP.LT.U32.AND.EX P0, PT, R47, R39, PT, P0 ;  /* 0x000000272f00720c */ /* 0x000fc80003f01100 */
[CC--:B------:R-:W-:Y:S02]  /*13800*/  SEL R17, R46.reuse, R38.reuse, P0 ;  /* 0x000000262e117207 */ /* 0x0c0fe40000000000 */
[----:B------:R-:W-:Y:S02]  /*13810*/  SEL R48, R47, R39, P0 ;  /* 0x000000272f307207 */ /* 0x000fe40000000000 */
[----:B------:R-:W-:-:S04]  /*13820*/  ISETP.GT.U32.AND P0, PT, R46, R38, PT ;  /* 0x000000262e00720c */ /* 0x000fc80003f04070 */
[----:B------:R-:W-:-:S04]  /*13830*/  ISETP.GT.U32.AND.EX P0, PT, R47, R39, PT, P0 ;  /* 0x000000272f00720c */ /* 0x000fc80003f04100 */
[----:B------:R-:W-:Y:S02]  /*13840*/  SEL R50, R46, R38, P0 ;  /* 0x000000262e327207 */ /* 0x000fe40000000000 */
[----:B------:R-:W-:Y:S02]  /*13850*/  SEL R51, R47, R39, P0 ;  /* 0x000000272f337207 */ /* 0x000fe40000000000 */
[----:B-1----:R-:W-:-:S04]  /*13860*/  ISETP.GE.U32.AND P0, PT, R17, UR4, PT ;  /* 0x0000000411007c0c */ /* 0x002fc8000bf06070 */
[----:B------:R-:W-:-:S13]  /*13870*/  ISETP.GE.U32.AND.EX P0, PT, R48, UR5, PT, P0 ;  /* 0x0000000530007c0c */ /* 0x000fda000bf06100 */
[----:B------:R-:W-:Y:S05]  /*13880*/  @!P0 BRA `(.L_x_387) ;  /* 0x0000000000408947 */ /* 0x000fea0003800000 */
[----:B------:R-:W-:Y:S01]  /*13890*/  MOV R0, 0x0 ;  /* 0x0000000000007802 */ /* 0x000fe20000000f00 */
[----:B------:R-:W1:Y:S01]  /*138a0*/  LDCU.64 UR4, c[0x4][0x170] ;  /* 0x01002e00ff0477ac */ /* 0x000e620008000a00 */
[----:B------:R-:W-:Y:S02]  /*138b0*/  IMAD.MOV.U32 R8, RZ, RZ, 0x33 ;  /* 0x00000033ff087424 */ /* 0x000fe400078e00ff */
[----:B------:R3:W4:Y:S01]  /*138c0*/  LDC.64 R2, c[0x4][R0] ;  /* 0x0100000000027b82 */ /* 0x0007220000000a00 */
[----:B------:R-:W5:Y:S01]  /*138d0*/  LDCU.64 UR6, c[0x4][0x178] ;  /* 0x01002f00ff0677ac */ /* 0x000f620008000a00 */
[----:B--2---:R-:W-:Y:S02]  /*138e0*/  IMAD.MOV.U32 R12, RZ, RZ, 0x1 ;  /* 0x00000001ff0c7424 */ /* 0x004fe400078e00ff */
[----:B------:R-:W-:Y:S01]  /*138f0*/  IMAD.MOV.U32 R13, RZ, RZ, RZ ;  /* 0x000000ffff0d7224 */ /* 0x000fe200078e00ff */
[----:B------:R-:W2:Y:S01]  /*13900*/  LDCU.64 UR8, c[0x4][0x8] ;  /* 0x01000100ff0877ac */ /* 0x000ea20008000a00 */
[----:B-1----:R-:W-:-:S02]  /*13910*/  IMAD.U32 R4, RZ, RZ, UR4 ;  /* 0x00000004ff047e24 */ /* 0x002fc4000f8e00ff */
[----:B------:R-:W-:Y:S02]  /*13920*/  IMAD.U32 R5, RZ, RZ, UR5 ;  /* 0x00000005ff057e24 */ /* 0x000fe4000f8e00ff */
[----:B-----5:R-:W-:Y:S02]  /*13930*/  IMAD.U32 R6, RZ, RZ, UR6 ;  /* 0x00000006ff067e24 */ /* 0x020fe4000f8e00ff */
[----:B------:R-:W-:Y:S02]  /*13940*/  IMAD.U32 R7, RZ, RZ, UR7 ;  /* 0x00000007ff077e24 */ /* 0x000fe4000f8e00ff */
[----:B--2---:R-:W-:Y:S02]  /*13950*/  IMAD.U32 R10, RZ, RZ, UR8 ;  /* 0x00000008ff0a7e24 */ /* 0x004fe4000f8e00ff */
[----:B---3--:R-:W-:-:S07]  /*13960*/  IMAD.U32 R11, RZ, RZ, UR9 ;  /* 0x00000009ff0b7e24 */ /* 0x008fce000f8e00ff */
[----:B------:R-:W-:-:S07]  /*13970*/  LEPC R20, `(.L_x_387) ;  /* 0x000000001014794e */ /* 0x000fce0000000000 */
[----:B0---4-:R-:W-:Y:S05]  /*13980*/  CALL.ABS.NOINC R2 ;  /* 0x0000000002007343 */ /* 0x011fea0003c00000 */
.L_x_387:
[----:B------:R-:W-:Y:S05]  /*13990*/  BSYNC.RECONVERGENT B6 ;  /* 0x0000000000067941 */ /* 0x000fea0003800200 */
.L_x_386:
[----:B------:R-:W1:Y:S01]  /*139a0*/  LDCU.64 UR4, c[0x0][0x3d0] ;  /* 0x00007a00ff0477ac */ /* 0x000e620008000a00 */
[----:B------:R-:W-:Y:S01]  /*139b0*/  BSSY.RECONVERGENT B6, `(.L_x_388) ;  /* 0x0000014000067945 */ /* 0x000fe20003800200 */
        /* <DEDUP_REMOVED lines=19> */
.L_x_389:
[----:B------:R-:W-:Y:S05]  /*13af0*/  BSYNC.RECONVERGENT B6 ;  /* 0x0000000000067941 */ /* 0x000fea0003800200 */
.L_x_388:
[----:B------:R-:W1:Y:S02]  /*13b00*/  LDCU.64 UR4, c[0x0][0x3c8] ;  /* 0x00007900ff0477ac */ /* 0x000e640008000a00 */
[----:B-1----:R-:W-:-:S04]  /*13b10*/  LEA R2, P0, R50, UR4, 0x3 ;  /* 0x0000000432027c11 */ /* 0x002fc8000f8018ff */
[----:B------:R-:W-:Y:S02]  /*13b20*/  LEA.HI.X R3, R50, UR5, R51, 0x3, P0 ;  /* 0x0000000532037c11 */ /* 0x000fe400080f1c33 */
[----:B------:R-:W-:-:S04]  /*13b30*/  LEA R4, P0, R17, UR4, 0x3 ;  /* 0x0000000411047c11 */ /* 0x000fc8000f8018ff */
[----:B------:R-:W-:Y:S01]  /*13b40*/  LEA.HI.X R5, R17, UR5, R48, 0x3, P0 ;  /* 0x0000000511057c11 */ /* 0x000fe200080f1c30 */
[----:B------:R-:W3:Y:S04]  /*13b50*/  LDG.E.64 R2, desc[UR36][R2.64] ;  /* 0x0000002402027981 */ /* 0x000ee8000c1e1b00 */
[----:B------:R-:W3:Y:S02]  /*13b60*/  LDG.E.64 R6, desc[UR36][R4.64] ;  /* 0x0000002404067981 */ /* 0x000ee4000c1e1b00 */
[----:B---3--:R-:W-:-:S05]  /*13b70*/  IADD3 R6, P0, PT, R2, R6, RZ ;  /* 0x0000000602067210 */ /* 0x008fca0007f1e0ff */
[----:B------:R-:W-:-:S05]  /*13b80*/  IMAD.X R7, R3, 0x1, R7, P0 ;  /* 0x0000000103077824 */ /* 0x000fca00000e0607 */
[----:B------:R1:W-:Y:S03]  /*13b90*/  STG.E.64 desc[UR36][R4.64], R6 ;  /* 0x0000000604007986 */ /* 0x0003e6000c101b24 */
.L_x_385:
[----:B------:R-:W-:Y:S05]  /*13ba0*/  BSYNC.RECONVERGENT B7 ;  /* 0x0000000000077941 */ /* 0x000fea0003800200 */
.L_x_384:
[----:B------:R-:W-:Y:S01]  /*13bb0*/  ISETP.NE.AND P0, PT, R59, RZ, PT ;  /* 0x000000ff3b00720c */ /* 0x000fe20003f05270 */
[----:B------:R-:W-:Y:S01]  /*13bc0*/  BSSY.RECONVERGENT B7, `(.L_x_390) ;  /* 0x0000042000077945 */ /* 0x000fe20003800200 */
[----:B------:R-:W-:Y:S02]  /*13bd0*/  IMAD.MOV.U32 R51, RZ, RZ, R34 ;  /* 0x000000ffff337224 */ /* 0x000fe400078e0022 */
[----:B------:R-:W-:-:S09]  /*13be0*/  IMAD.MOV.U32 R50, RZ, RZ, R35 ;  /* 0x000000ffff327224 */ /* 0x000fd200078e0023 */
[----:B------:R-:W-:Y:S05]  /*13bf0*/  @P0 BRA `(.L_x_391) ;  /* 0x0000000000f80947 */ /* 0x000fea0003800000 */
[----:B------:R-:W-:Y:S01]  /*13c00*/  ISETP.LT.U32.AND P0, PT, R17, R34, PT ;  /* 0x000000221100720c */ /* 0x000fe20003f01070 */
[----:B------:R-:W3:Y:S01]  /*13c10*/  LDCU.64 UR4, c[0x0][0x3d0] ;  /* 0x00007a00ff0477ac */ /* 0x000ee20008000a00 */
        /* <DEDUP_REMOVED lines=8> */
[----:B---3--:R-:W-:-:S04]  /*13ca0*/  ISETP.GE.U32.AND P0, PT, R51, UR4, PT ;  /* 0x0000000433007c0c */ /* 0x008fc8000bf06070 */
        /* <DEDUP_REMOVED lines=18> */
.L_x_393:
[----:B------:R-:W-:Y:S05]  /*13dd0*/  BSYNC.RECONVERGENT B6 ;  /* 0x0000000000067941 */ /* 0x000fea0003800200 */
.L_x_392:
[----:B------:R-:W3:Y:S01]  /*13de0*/  LDCU.64 UR4, c[0x0][0x3d0] ;  /* 0x00007a00ff0477ac */ /* 0x000ee20008000a00 */
[----:B------:R-:W-:Y:S01]  /*13df0*/  BSSY.RECONVERGENT B6, `(.L_x_394) ;  /* 0x0000014000067945 */ /* 0x000fe20003800200 */
        /* <DEDUP_REMOVED lines=19> */
.L_x_395:
[----:B------:R-:W-:Y:S05]  /*13f30*/  BSYNC.RECONVERGENT B6 ;  /* 0x0000000000067941 */ /* 0x000fea0003800200 */
.L_x_394:
[----:B------:R-:W3:Y:S02]  /*13f40*/  LDCU.64 UR4, c[0x0][0x3c8] ;  /* 0x00007900ff0477ac */ /* 0x000ee40008000a00 */
[----:B---3--:R-:W-:-:S04]  /*13f50*/  LEA R2, P0, R17, UR4, 0x3 ;  /* 0x0000000411027c11 */ /* 0x008fc8000f8018ff */
[----:B------:R-:W-:Y:S02]  /*13f60*/  LEA.HI.X R3, R17, UR5, R48, 0x3, P0 ;  /* 0x0000000511037c11 */ /* 0x000fe400080f1c30 */
[----:B-1----:R-:W-:-:S04]  /*13f70*/  LEA R4, P0, R51, UR4, 0x3 ;  /* 0x0000000433047c11 */ /* 0x002fc8000f8018ff */
[----:B------:R-:W-:Y:S01]  /*13f80*/  LEA.HI.X R5, R51, UR5, R50, 0x3, P0 ;  /* 0x0000000533057c11 */ /* 0x000fe200080f1c32 */
[----:B------:R-:W3:Y:S04]  /*13f90*/  LDG.E.64 R2, desc[UR36][R2.64] ;  /* 0x0000002402027981 */ /* 0x000ee8000c1e1b00 */
[----:B------:R-:W3:Y:S02]  /*13fa0*/  LDG.E.64 R6, desc[UR36][R4.64] ;  /* 0x0000002404067981 */ /* 0x000ee4000c1e1b00 */
[----:B---3--:R-:W-:-:S05]  /*13fb0*/  IADD3 R6, P0, PT, R2, R6, RZ ;  /* 0x0000000602067210 */ /* 0x008fca0007f1e0ff */
[----:B------:R-:W-:-:S05]  /*13fc0*/  IMAD.X R7, R3, 0x1, R7, P0 ;  /* 0x0000000103077824 */ /* 0x000fca00000e0607 */
[----:B------:R3:W-:Y:S03]  /*13fd0*/  STG.E.64 desc[UR36][R4.64], R6 ;  /* 0x0000000604007986 */ /* 0x0007e6000c101b24 */
.L_x_391:
[----:B------:R-:W-:Y:S05]  /*13fe0*/  BSYNC.RECONVERGENT B7 ;  /* 0x0000000000077941 */ /* 0x000fea0003800200 */
.L_x_390:
[----:B------:R-:W-:Y:S01]  /*13ff0*/  ISETP.NE.AND P0, PT, R58, RZ, PT ;  /* 0x000000ff3a00720c */ /* 0x000fe20003f05270 */
[----:B------:R-:W-:Y:S01]  /*14000*/  BSSY.RECONVERGENT B7, `(.L_x_396) ;  /* 0x0000042000077945 */ /* 0x000fe20003800200 */
[----:B------:R-:W-:Y:S02]  /*14010*/  IMAD.MOV.U32 R17, RZ, RZ, R30 ;  /* 0x000000ffff117224 */ /* 0x000fe400078e001e */
[----:B------:R-:W-:-:S09]  /*14020*/  IMAD.MOV.U32 R48, RZ, RZ, R31 ;  /* 0x000000ffff307224 */ /* 0x000fd200078e001f */
[----:B------:R-:W-:Y:S05]  /*14030*/  @P0 BRA `(.L_x_397) ;  /* 0x0000000000f80947 */ /* 0x000fea0003800000 */
[----:B------:R-:W-:Y:S01]  /*14040*/  ISETP.LT.U32.AND P0, PT, R51, R30, PT ;  /* 0x0000001e3300720c */ /* 0x000fe20003f01070 */
[----:B------:R-:W4:Y:S01]  /*14050*/  LDCU.64 UR4, c[0x0][0x3d0] ;  /* 0x00007a00ff0477ac */ /* 0x000f220008000a00 */
        /* <DEDUP_REMOVED lines=8> */
[----:B----4-:R-:W-:-:S04]  /*140e0*/  ISETP.GE.U32.AND P0, PT, R17, UR4, PT ;  /* 0x0000000411007c0c */ /* 0x010fc8000bf06070 */
[----:B------:R-:W-:-:S13]  /*140f0*/  ISETP.GE.U32.AND.EX P0, PT, R48, UR5, PT, P0 ;  /* 0x0000000530007c0c */ /* 0x000fda000bf06100 */
[----:B------:R-:W-:Y:S05]  /*14100*/  @!P0 BRA `(.L_x_399) ;  /* 0x0000000000408947 */ /* 0x000fea0003800000 */
[----:B------:R-:W-:Y:S01]  /*14110*/  MOV R0, 0x0 ;  /* 0x0000000000007802 */ /* 0x000fe20000000f00 */
[----:B------:R-:W1:Y:S01]  /*14120*/  LDCU.64 UR4, c[0x4][0x170] ;  /* 0x01002e00ff0477ac */ /* 0x000e620008000a00 */
[----:B------:R-:W-:Y:S02]  /*14130*/  IMAD.MOV.U32 R8, RZ, RZ, 0x33 ;  /* 0x00000033ff087424 */ /* 0x000fe400078e00ff */
[----:B------:R4:W0:Y:S01]  /*14140*/  LDC.64 R2, c[0x4][R0] ;  /* 0x0100000000027b82 */ /* 0x0008220000000a00 */
[----:B------:R-:W5:Y:S01]  /*14150*/  LDCU.64 UR6, c[0x4][0x178] ;  /* 0x01002f00ff0677ac */ /* 0x000f620008000a00 */
[----:B--2---:R-:W-:Y:S02]  /*14160*/  IMAD.MOV.U32 R12, RZ, RZ, 0x1 ;  /* 0x00000001ff0c7424 */ /* 0x004fe400078e00ff */
[----:B------:R-:W-:Y:S01]  /*14170*/  IMAD.MOV.U32 R13, RZ, RZ, RZ ;  /* 0x000000ffff0d7224 */ /* 0x000fe200078e00ff */
[----:B------:R-:W2:Y:S01]  /*14180*/  LDCU.64 UR8, c[0x4][0x8] ;  /* 0x01000100ff0877ac */ /* 0x000ea20008000a00 */
[----:B-1-3--:R-:W-:-:S02]  /*14190*/  IMAD.U32 R4, RZ, RZ, UR4 ;  /* 0x00000004ff047e24 */ /* 0x00afc4000f8e00ff */
[----:B------:R-:W-:Y:S02]  /*141a0*/  IMAD.U32 R5, RZ, RZ, UR5 ;  /* 0x00000005ff057e24 */ /* 0x000fe4000f8e00ff */
[----:B-----5:R-:W-:Y:S02]  /*141b0*/  IMAD.U32 R6, RZ, RZ, UR6 ;  /* 0x00000006ff067e24 */ /* 0x020fe4000f8e00ff */
[----:B------:R-:W-:Y:S02]  /*141c0*/  IMAD.U32 R7, RZ, RZ, UR7 ;  /* 0x00000007ff077e24 */ /* 0x000fe4000f8e00ff */
[----:B--2---:R-:W-:Y:S02]  /*141d0*/  IMAD.U32 R10, RZ, RZ, UR8 ;  /* 0x00000008ff0a7e24 */ /* 0x004fe4000f8e00ff */
[----:B----4-:R-:W-:-:S07]  /*141e0*/  IMAD.U32 R11, RZ, RZ, UR9 ;  /* 0x00000009ff0b7e24 */ /* 0x010fce000f8e00ff */
[----:B------:R-:W-:-:S07]  /*141f0*/  LEPC R20, `(.L_x_399) ;  /* 0x000000001014794e */ /* 0x000fce0000000000 */
[----:B0-----:R-:W-:Y:S05]  /*14200*/  CALL.ABS.NOINC R2 ;  /* 0x0000000002007343 */ /* 0x001fea0003c00000 */
.L_x_399:
[----:B------:R-:W-:Y:S05]  /*14210*/  BSYNC.RECONVERGENT B6 ;  /* 0x0000000000067941 */ /* 0x000fea0003800200 */
.L_x_398:
[----:B------:R-:W4:Y:S01]  /*14220*/  LDCU.64 UR4, c[0x0][0x3d0] ;  /* 0x00007a00ff0477ac */ /* 0x000f220008000a00 */
[----:B------:R-:W-:Y:S01]  /*14230*/  BSSY.RECONVERGENT B6, `(.L_x_400) ;  /* 0x0000014000067945 */ /* 0x000fe20003800200 */
        /* <DEDUP_REMOVED lines=19> */
.L_x_401:
[----:B------:R-:W-:Y:S05]  /*14370*/  BSYNC.RECONVERGENT B6 ;  /* 0x0000000000067941 */ /* 0x000fea0003800200 */
.L_x_400:
[----:B------:R-:W4:Y:S02]  /*14380*/  LDCU.64 UR4, c[0x0][0x3c8] ;  /* 0x00007900ff0477ac */ /* 0x000f240008000a00 */
[----:B----4-:R-:W-:-:S04]  /*14390*/  LEA R2, P0, R51, UR4, 0x3 ;  /* 0x0000000433027c11 */ /* 0x010fc8000f8018ff */
[----:B------:R-:W-:Y:S02]  /*143a0*/  LEA.HI.X R3, R51, UR5, R50, 0x3, P0 ;  /* 0x0000000533037c11 */ /* 0x000fe400080f1c32 */
[----:B-1-3--:R-:W-:-:S04]  /*143b0*/  LEA R4, P0, R17, UR4, 0x3 ;  /* 0x0000000411047c11 */ /* 0x00afc8000f8018ff */
[----:B------:R-:W-:Y:S01]  /*143c0*/  LEA.HI.X R5, R17, UR5, R48, 0x3, P0 ;  /* 0x0000000511057c11 */ /* 0x000fe200080f1c30 */
[----:B------:R-:W3:Y:S04]  /*143d0*/  LDG.E.64 R2, desc[UR36][R2.64] ;  /* 0x0000002402027981 */ /* 0x000ee8000c1e1b00 */
[----:B------:R-:W3:Y:S02]  /*143e0*/  LDG.E.64 R6, desc[UR36][R4.64] ;  /* 0x0000002404067981 */ /* 0x000ee4000c1e1b00 */
[----:B---3--:R-:W-:-:S05]  /*143f0*/  IADD3 R6, P0, PT, R2, R6, RZ ;  /* 0x0000000602067210 */ /* 0x008fca0007f1e0ff */
[----:B------:R-:W-:-:S05]  /*14400*/  IMAD.X R7, R3, 0x1, R7, P0 ;  /* 0x0000000103077824 */ /* 0x000fca00000e0607 */
[----:B------:R4:W-:Y:S03]  /*14410*/  STG.E.64 desc[UR36][R4.64], R6 ;  /* 0x0000000604007986 */ /* 0x0009e6000c101b24 */
.L_x_397:
[----:B------:R-:W-:Y:S05]  /*14420*/  BSYNC.RECONVERGENT B7 ;  /* 0x0000000000077941 */ /* 0x000fea0003800200 */
.L_x_396:
[----:B------:R-:W-:Y:S01]  /*14430*/  ISETP.NE.AND P0, PT, R19, RZ, PT ;  /* 0x000000ff1300720c */ /* 0x000fe20003f05270 */
[----:B------:R-:W-:Y:S01]  /*14440*/  BSSY.RECONVERGENT B7, `(.L_x_402) ;  /* 0x0000042000077945 */ /* 0x000fe20003800200 */
[----:B------:R-:W-:Y:S02]  /*14450*/  IMAD.MOV.U32 R51, RZ, RZ, R26 ;  /* 0x000000ffff337224 */ /* 0x000fe400078e001a */
[----:B------:R-:W-:-:S09]  /*14460*/  IMAD.MOV.U32 R52, RZ, RZ, R27 ;  /* 0x000000ffff347224 */ /* 0x000fd200078e001b */
[----:B------:R-:W-:Y:S05]  /*14470*/  @P0 BRA `(.L_x_403) ;  /* 0x0000000000f80947 */ /* 0x000fea0003800000 */
[----:B------:R-:W-:Y:S01]  /*14480*/  ISETP.LT.U32.AND P0, PT, R17, R26, PT ;  /* 0x0000001a1100720c */ /* 0x000fe20003f01070 */
[----:B------:R-:W5:Y:S01]  /*14490*/  LDCU.64 UR4, c[0x0][0x3d0] ;  /* 0x00007a00ff0477ac */ /* 0x000f620008000a00 */
        /* <DEDUP_REMOVED lines=19> */
[----:B-1-34-:R-:W-:-:S02]  /*145d0*/  IMAD.U32 R4, RZ, RZ, UR4 ;  /* 0x00000004ff047e24 */ /* 0x01afc4000f8e00ff */
[----:B------:R-:W-:Y:S02]  /*145e0*/  IMAD.U32 R5, RZ, RZ, UR5 ;  /* 0x00000005ff057e24 */ /* 0x000fe4000f8e00ff */
[----:B-----5:R-:W-:Y:S02]  /*145f0*/  IMAD.U32 R6, RZ, RZ, UR6 ;  /* 0x00000006ff067e24 */ /* 0x020fe4000f8e00ff */
[----:B------:R-:W-:Y:S02]  /*14600*/  IMAD.U32 R7, RZ, RZ, UR7 ;  /* 0x00000007ff077e24 */ /* 0x000fe4000f8e00ff */
[----:B--2---:R-:W-:Y:S02]  /*14610*/  IMAD.U32 R10, RZ, RZ, UR8 ;  /* 0x00000008ff0a7e24 */ /* 0x004fe4000f8e00ff */
[----:B------:R-:W-:-:S07]  /*14620*/  IMAD.U32 R11, RZ, RZ, UR9 ;  /* 0x00000009ff0b7e24 */ /* 0x000fce000f8e00ff */
[----:B------:R-:W-:-:S07]  /*14630*/  LEPC R20, `(.L_x_405) ;  /* 0x000000001014794e */ /* 0x000fce0000000000 */
[----:B0-----:R-:W-:Y:S05]  /*14640*/  CALL.ABS.NOINC R2 ;  /* 0x0000000002007343 */ /* 0x001fea0003c00000 */
.L_x_405:
[----:B------:R-:W-:Y:S05]  /*14650*/  BSYNC.RECONVERGENT B6 ;  /* 0x0000000000067941 */ /* 0x000fea0003800200 */
.L_x_404:
[----:B------:R-:W5:Y:S01]  /*14660*/  LDCU.64 UR4, c[0x0][0x3d0] ;  /* 0x00007a00ff0477ac */ /* 0x000f620008000a00 */
[----:B------:R-:W-:Y:S01]  /*14670*/  BSSY.RECONVERGENT B6, `(.L_x_406) ;  /* 0x0000014000067945 */ /* 0x000fe20003800200 */
        /* <DEDUP_REMOVED lines=19> */
.L_x_407:
[----:B------:R-:W-:Y:S05]  /*147b0*/  BSYNC.RECONVERGENT B6 ;  /* 0x0000000000067941 */ /* 0x000fea0003800200 */
.L_x_406:
[----:B------:R-:W5:Y:S02]  /*147c0*/  LDCU.64 UR4, c[0x0][0x3c8] ;  /* 0x00007900ff0477ac */ /* 0x000f640008000a00 */
[----:B-----5:R-:W-:-:S04]  /*147d0*/  LEA R2, P0, R17, UR4, 0x3 ;  /* 0x0000000411027c11 */ /* 0x020fc8000f8018ff */
[----:B------:R-:W-:Y:S02]  /*147e0*/  LEA.HI.X R3, R17, UR5, R48, 0x3, P0 ;  /* 0x0000000511037c11 */ /* 0x000fe400080f1c30 */
[----:B-1-34-:R-:W-:-:S04]  /*147f0*/  LEA R4, P0, R51, UR4, 0x3 ;  /* 0x0000000433047c11 */ /* 0x01afc8000f8018ff */
[----:B------:R-:W-:Y:S01]  /*14800*/  LEA.HI.X R5, R51, UR5, R52, 0x3, P0 ;  /* 0x0000000533057c11 */ /* 0x000fe200080f1c34 */
[----:B------:R-:W3:Y:S04]  /*14810*/  LDG.E.64 R2, desc[UR36][R2.64] ;  /* 0x0000002402027981 */ /* 0x000ee8000c1e1b00 */
[----:B------:R-:W3:Y:S02]  /*14820*/  LDG.E.64 R6, desc[UR36][R4.64] ;  /* 0x0000002404067981 */ /* 0x000ee4000c1e1b00 */
[----:B---3--:R-:W-:-:S05]  /*14830*/  IADD3 R6, P0, PT, R2, R6, RZ ;  /* 0x0000000602067210 */ /* 0x008fca0007f1e0ff */
[----:B------:R-:W-:-:S05]  /*14840*/  IMAD.X R7, R3, 0x1, R7, P0 ;  /* 0x0000000103077824 */ /* 0x000fca00000e0607 */
[----:B------:R1:W-:Y:S03]  /*14850*/  STG.E.64 desc[UR36][R4.64], R6 ;  /* 0x0000000604007986 */ /* 0x0003e6000c101b24 */
.L_x_403:
[----:B------:R-:W-:Y:S05]  /*14860*/  BSYNC.RECONVERGENT B7 ;  /* 0x0000000000077941 */ /* 0x000fea0003800200 */
.L_x_402:
[----:B------:R-:W-:Y:S01]  /*14870*/  ISETP.NE.AND P2, PT, R22, RZ, PT ;  /* 0x000000ff1600720c */ /* 0x000fe20003f45270 */
[----:B------:R-:W-:Y:S01]  /*14880*/  BSSY.RECONVERGENT B7, `(.L_x_408) ;  /* 0x0000048000077945 */ /* 0x000fe20003800200 */
[----:B------:R-:W-:Y:S01]  /*14890*/  IADD3 R50, P0, P1, R66, R23, R68 ;  /* 0x0000001742327210 */ /* 0x000fe2000791e044 */
[----:B------:R-:W-:Y:S02]  /*148a0*/  IMAD.MOV.U32 R48, RZ, RZ, R42 ;  /* 0x000000ffff307224 */ /* 0x000fe400078e002a */
[----:B------:R-:W-:Y:S01]  /*148b0*/  IMAD.MOV.U32 R17, RZ, RZ, R43 ;  /* 0x000000ffff117224 */ /* 0x000fe200078e002b */
[----:B------:R-:W-:Y:S02]  /*148c0*/  IADD3.X R0, PT, PT, RZ, R56, RZ, P0, P1 ;  /* 0x00000038ff007210 */ /* 0x000fe400007e24ff */
[----:B------:R-:W-:-:S04]  /*148d0*/  IADD3 R50, P0, P1, R63, R50, R64 ;  /* 0x000000323f327210 */ /* 0x000fc8000791e040 */
[----:B------:R-:W-:Y:S02]  /*148e0*/  IADD3.X R0, PT, PT, RZ, R0, RZ, P0, P1 ;  /* 0x00000000ff007210 */ /* 0x000fe400007e24ff */
[----:B------:R-:W-:-:S05]  /*148f0*/  IADD3 R50, P0, PT, R50, R49, RZ ;  /* 0x0000003132327210 */ /* 0x000fca0007f1e0ff */
[----:B------:R-:W-:Y:S01]  /*14900*/  IMAD.X R49, RZ, RZ, R0, P0 ;  /* 0x000000ffff317224 */ /* 0x000fe200000e0600 */
[----:B------:R-:W-:Y:S07]  /*14910*/  @P2 BRA `(.L_x_409) ;  /* 0x0000000000f82947 */ /* 0x000fee0003800000 */
        /* <DEDUP_REMOVED lines=16> */
[----:B--2---:R-:W-:Y:S01]  /*14a20*/  IMAD.MOV.U32 R12, RZ, RZ, 0x1 ;  /* 0x00000001ff0c7424 */ /* 0x004fe200078e00ff */
[----:B------:R-:W2:Y:S01]  /*14a30*/  LDCU.64 UR6, c[0x4][0x178] ;  /* 0x01002f00ff0677ac */ /* 0x000ea20008000a00 */
[----:B------:R-:W0:Y:S01]  /*14a40*/  LDC.64 R2, c[0x4][R2] ;  /* 0x0100000002027b82 */ /* 0x000e220000000a00 */
[----:B------:R-:W-:Y:S01]  /*14a50*/  IMAD.MOV.U32 R13, RZ, RZ, RZ ;  /* 0x000000ffff0d7224 */ /* 0x000fe200078e00ff */
[----:B------:R-:W5:Y:S01]  /*14a60*/  LDCU.64 UR8, c[0x4][0x8] ;  /* 0x01000100ff0877ac */ /* 0x000f620008000a00 */
[----:B-1-34-:R-:W-:Y:S02]  /*14a70*/  IMAD.U32 R4, RZ, RZ, UR4 ;  /* 0x00000004ff047e24 */ /* 0x01afe4000f8e00ff */
[----:B------:R-:W-:-:S02]  /*14a80*/  IMAD.U32 R5, RZ, RZ, UR5 ;  /* 0x00000005ff057e24 */ /* 0x000fc4000f8e00ff */
[----:B--2---:R-:W-:Y:S02]  /*14a90*/  IMAD.U32 R6, RZ, RZ, UR6 ;  /* 0x00000006ff067e24 */ /* 0x004fe4000f8e00ff */
[----:B------:R-:W-:Y:S02]  /*14aa0*/  IMAD.U32 R7, RZ, RZ, UR7 ;  /* 0x00000007ff077e24 */ /* 0x000fe4000f8e00ff */
[----:B-----5:R-:W-:Y:S02]  /*14ab0*/  IMAD.U32 R10, RZ, RZ, UR8 ;  /* 0x00000008ff0a7e24 */ /* 0x020fe4000f8e00ff */
[----:B------:R-:W-:-:S07]  /*14ac0*/  IMAD.U32 R11, RZ, RZ, UR9 ;  /* 0x00000009ff0b7e24 */ /* 0x000fce000f8e00ff */
[----:B------:R-:W-:-:S07]  /*14ad0*/  LEPC R20, `(.L_x_411) ;  /* 0x000000001014794e */ /* 0x000fce0000000000 */
[----:B0-----:R-:W-:Y:S05]  /*14ae0*/  CALL.ABS.NOINC R2 ;  /* 0x0000000002007343 */ /* 0x001fea0003c00000 */
.L_x_411:
[----:B------:R-:W-:Y:S05]  /*14af0*/  BSYNC.RECONVERGENT B6 ;  /* 0x0000000000067941 */ /* 0x000fea0003800200 */
.L_x_410:
        /* <DEDUP_REMOVED lines=21> */
.L_x_413:
[----:B------:R-:W-:Y:S05]  /*14c50*/  BSYNC.RECONVERGENT B6 ;  /* 0x0000000000067941 */ /* 0x000fea0003800200 */
.L_x_412:
        /* <DEDUP_REMOVED lines=10> */
.L_x_409:
[----:B------:R-:W-:Y:S05]  /*14d00*/  BSYNC.RECONVERGENT B7 ;  /* 0x0000000000077941 */ /* 0x000fea0003800200 */
.L_x_408:
        /* <DEDUP_REMOVED lines=8> */
.L_x_896:
[----:B------:R-:W-:Y:S01]  /*14d90*/  ISETP.NE.U32.AND P0, PT, R50, RZ, PT ;  /* 0x000000ff3200720c */ /* 0x000fe20003f05070 */
[----:B------:R-:W-:Y:S01]  /*14da0*/  BSSY.RECONVERGENT B7, `(.L_x_415) ;  /* 0x0000043000077945 */ /* 0x000fe20003800200 */
[----:B------:R-:W-:Y:S02]  /*14db0*/  IMAD.MOV.U32 R53, RZ, RZ, R48 ;  /* 0x000000ffff357224 */ /* 0x000fe400078e0030 */
[----:B------:R-:W-:Y:S01]  /*14dc0*/  ISETP.NE.AND.EX P0, PT, R49, RZ, PT, P0 ;  /* 0x000000ff3100720c */ /* 0x000fe20003f05300 */
[----:B------:R-:W-:-:S12]  /*14dd0*/  IMAD.MOV.U32 R54, RZ, RZ, R17 ;  /* 0x000000ffff367224 */ /* 0x000fd800078e0011 */
[----:B------:R-:W-:Y:S05]  /*14de0*/  @P0 BRA `(.L_x_416) ;  /* 0x0000000000f80947 */ /* 0x000fea0003800000 */
[----:B0-----:R-:W-:Y:S01]  /*14df0*/  ISETP.LT.U32.AND P0, PT, R3, R48, PT ;  /* 0x000000300300720c */ /* 0x001fe20003f01070 */
[----:B------:R-:W0:Y:S01]  /*14e00*/  LDCU.64 UR4, c[0x0][0x3d0] ;  /* 0x00007a00ff0477ac */ /* 0x000e220008000a00 */
        /* <DEDUP_REMOVED lines=8> */
[----:B0-----:R-:W-:-:S04]  /*14e90*/  ISETP.GE.U32.AND P0, PT, R53, UR4, PT ;  /* 0x0000000435007c0c */ /* 0x001fc8000bf06070 */
[----:B------:R-:W-:-:S13]  /*14ea0*/  ISETP.GE.U32.AND.EX P0, PT, R54, UR5, PT, P0 ;  /* 0x0000000536007c0c */ /* 0x000fda000bf06100 */
[----:B------:R-:W-:Y:S05]  /*14eb0*/  @!P0 BRA `(.L_x_418) ;  /* 0x0000000000408947 */ /* 0x000fea0003800000 */
[----:B------:R-:W-:Y:S01]  /*14ec0*/  MOV R2, 0x0 ;  /* 0x0000000000027802 */ /* 0x000fe20000000f00 */
[----:B------:R-:W1:Y:S01]  /*14ed0*/  LDCU.64 UR4, c[0x4][0x170] ;  /* 0x01002e00ff0477ac */ /* 0x000e620008000a00 */
[----:B------:R-:W-:Y:S02]  /*14ee0*/  IMAD.MOV.U32 R8, RZ, RZ, 0x33 ;  /* 0x00000033ff087424 */ /* 0x000fe400078e00ff */
[----:B--2---:R-:W-:Y:S01]  /*14ef0*/  IMAD.MOV.U32 R12, RZ, RZ, 0x1 ;  /* 0x00000001ff0c7424 */ /* 0x004fe200078e00ff */
[----:B------:R-:W0:Y:S01]  /*14f00*/  LDCU.64 UR6, c[0x4][0x178] ;  /* 0x01002f00ff0677ac */ /* 0x000e220008000a00 */
[----:B------:R-:W2:Y:S01]  /*14f10*/  LDC.64 R2, c[0x4][R2] ;  /* 0x0100000002027b82 */ /* 0x000ea20000000a00 */
[----:B------:R-:W-:Y:S01]  /*14f20*/  IMAD.MOV.U32 R13, RZ, RZ, RZ ;  /* 0x000000ffff0d7224 */ /* 0x000fe200078e00ff */
[----:B------:R-:W5:Y:S01]  /*14f30*/  LDCU.64 UR8, c[0x4][0x8] ;  /* 0x01000100ff0877ac */ /* 0x000f620008000a00 */
[----:B-1-34-:R-:W-:Y:S02]  /*14f40*/  IMAD.U32 R4, RZ, RZ, UR4 ;  /* 0x00000004ff047e24 */ /* 0x01afe4000f8e00ff */
[----:B------:R-:W-:-:S02]  /*14f50*/  IMAD.U32 R5, RZ, RZ, UR5 ;  /* 0x00000005ff057e24 */ /* 0x000fc4000f8e00ff */
[----:B0-----:R-:W-:Y:S02]  /*14f60*/  IMAD.U32 R6, RZ, RZ, UR6 ;  /* 0x00000006ff067e24 */ /* 0x001fe4000f8e00ff */
[----:B------:R-:W-:Y:S02]  /*14f70*/  IMAD.U32 R7, RZ, RZ, UR7 ;  /* 0x00000007ff077e24 */ /* 0x000fe4000f8e00ff */
[----:B-----5:R-:W-:Y:S02]  /*14f80*/  IMAD.U32 R10, RZ, RZ, UR8 ;  /* 0x00000008ff0a7e24 */ /* 0x020fe4000f8e00ff */
[----:B------:R-:W-:-:S07]  /*14f90*/  IMAD.U32 R11, RZ, RZ, UR9 ;  /* 0x00000009ff0b7e24 */ /* 0x000fce000f8e00ff */
[----:B------:R-:W-:-:S07]  /*14fa0*/  LEPC R20, `(.L_x_418) ;  /* 0x000000001014794e */ /* 0x000fce0000000000 */
[----:B--2---:R-:W-:Y:S05]  /*14fb0*/  CALL.ABS.NOINC R2 ;  /* 0x0000000002007343 */ /* 0x004fea0003c00000 */
.L_x_418:
[----:B------:R-:W-:Y:S05]  /*14fc0*/  BSYNC.RECONVERGENT B6 ;  /* 0x0000000000067941 */ /* 0x000fea0003800200 */
.L_x_417:
[----:B------:R-:W0:Y:S01]  /*14fd0*/  LDCU.64 UR4, c[0x0][0x3d0] ;  /* 0x00007a00ff0477ac */ /* 0x000e220008000a00 */
[----:B------:R-:W-:Y:S01]  /*14fe0*/  BSSY.RECONVERGENT B6, `(.L_x_419) ;  /* 0x0000014000067945 */ /* 0x000fe20003800200 */
[----:B0-----:R-:W-:-:S04]  /*14ff0*/  ISETP.GE.U32.AND P0, PT, R55, UR4, PT ;  /* 0x0000000437007c0c */ /* 0x001fc8000bf06070 */
[----:B------:R-:W-:-:S13]  /*15000*/  ISETP.GE.U32.AND.EX P0, PT, R62, UR5, PT, P0 ;  /* 0x000000053e007c0c */ /* 0x000fda000bf06100 */
[----:B------:R-:W-:Y:S05]  /*15010*/  @!P0 BRA `(.L_x_420) ;  /* 0x0000000000408947 */ /* 0x000fea0003800000 */
[----:B------:R-:W-:Y:S01]  /*15020*/  MOV R2, 0x0 ;  /* 0x0000000000027802 */ /* 0x000fe20000000f00 */
[----:B------:R-:W1:Y:S01]  /*15030*/  LDCU.64 UR4, c[0x4][0x180] ;  /* 0x01003000ff0477ac */ /* 0x000e620008000a00 */
[----:B--2---:R-:W-:Y:S02]  /*15040*/  HFMA2 R13, -RZ, RZ, 0, 0 ;  /* 0x00000000ff0d7431 */ /* 0x004fe400000001ff */
[----:B------:R-:W-:Y:S01]  /*15050*/  IMAD.MOV.U32 R8, RZ, RZ, 0x34 ;  /* 0x00000034ff087424 */ /* 0x000fe200078e00ff */
[----:B------:R-:W0:Y:S01]  /*15060*/  LDCU.64 UR6, c[0x4][0x178] ;  /* 0x01002f00ff0677ac */ /* 0x000e220008000a00 */
[----:B------:R-:W2:Y:S01]  /*15070*/  LDC.64 R2, c[0x4][R2] ;  /* 0x0100000002027b82 */ /* 0x000ea20000000a00 */
[----:B------:R-:W-:Y:S01]  /*15080*/  IMAD.MOV.U32 R12, RZ, RZ, 0x1 ;  /* 0x00000001ff0c7424 */ /* 0x000fe200078e00ff */
        /* <DEDUP_REMOVED lines=9> */
.L_x_420:
[----:B------:R-:W-:Y:S05]  /*15120*/  BSYNC.RECONVERGENT B6 ;  /* 0x0000000000067941 */ /* 0x000fea0003800200 */
.L_x_419:
[----:B------:R-:W0:Y:S02]  /*15130*/  LDCU.64 UR4, c[0x0][0x3c8] ;  /* 0x00007900ff0477ac */ /* 0x000e240008000a00 */
[----:B0-----:R-:W-:-:S04]  /*15140*/  LEA R2, P0, R55, UR4, 0x3 ;  /* 0x0000000437027c11 */ /* 0x001fc8000f8018ff */
        /* <DEDUP_REMOVED lines=8> */
.L_x_416:
[----:B------:R-:W-:Y:S05]  /*151d0*/  BSYNC.RECONVERGENT B7 ;  /* 0x0000000000077941 */ /* 0x000fea0003800200 */
.L_x_415:
        /* <DEDUP_REMOVED lines=13> */
.L_x_902:
        /* <DEDUP_REMOVED lines=35> */
.L_x_425:
[----:B------:R-:W-:Y:S05]  /*154e0*/  BSYNC.RECONVERGENT B6 ;  /* 0x0000000000067941 */ /* 0x000fea0003800200 */
.L_x_424:
        /* <DEDUP_REMOVED lines=21> */
.L_x_427:
[----:B------:R-:W-:Y:S05]  /*15640*/  BSYNC.RECONVERGENT B6 ;  /* 0x0000000000067941 */ /* 0x000fea0003800200 */
.L_x_426:
        /* <DEDUP_REMOVED lines=10> */
.L_x_423:
[----:B------:R-:W-:Y:S05]  /*156f0*/  BSYNC.RECONVERGENT B7 ;  /* 0x0000000000077941 */ /* 0x000fea0003800200 */
.L_x_422:
        /* <DEDUP_REMOVED lines=13> */
.L_x_908:
        /* <DEDUP_REMOVED lines=35> */
.L_x_432:
[----:B------:R-:W-:Y:S05]  /*15a00*/  BSYNC.RECONVERGENT B6 ;  /* 0x0000000000067941 */ /* 0x000fea0003800200 */
.L_x_431:
        /* <DEDUP_REMOVED lines=21> */
.L_x_434:
[----:B------:R-:W-:Y:S05]  /*15b60*/  BSYNC.RECONVERGENT B6 ;  /* 0x0000000000067941 */ /* 0x000fea0003800200 */
.L_x_433:
        /* <DEDUP_REMOVED lines=10> */
.L_x_430:
[----:B------:R-:W-:Y:S05]  /*15c10*/  BSYNC.RECONVERGENT B7 ;  /* 0x0000000000077941 */ /* 0x000fea0003800200 */
.L_x_429:
        /* <DEDUP_REMOVED lines=13> */
.L_x_914:
        /* <DEDUP_REMOVED lines=35> */
.L_x_439:
[----:B------:R-:W-:Y:S05]  /*15f20*/  BSYNC.RECONVERGENT B6 ;  /* 0x0000000000067941 */ /* 0x000fea0003800200 */
.L_x_438:
        /* <DEDUP_REMOVED lines=21> */
.L_x_441:
[----:B------:R-:W-:Y:S05]  /*16080*/  BSYNC.RECONVERGENT B6 ;  /* 0x0000000000067941 */ /* 0x000fea0003800200 */
.L_x_440:
        /* <DEDUP_REMOVED lines=10> */
.L_x_437:
[----:B------:R-:W-:Y:S05]  /*16130*/  BSYNC.RECONVERGENT B7 ;  /* 0x0000000000077941 */ /* 0x000fea0003800200 */
.L_x_436:
        /* <DEDUP_REMOVED lines=13> */
.L_x_920:
        /* <DEDUP_REMOVED lines=35> */
.L_x_446:
[----:B------:R-:W-:Y:S05]  /*16440*/  BSYNC.RECONVERGENT B6 ;  /* 0x0000000000067941 */ /* 0x000fea0003800200 */
.L_x_445:
        /* <DEDUP_REMOVED lines=21> */
.L_x_448:
[----:B------:R-:W-:Y:S05]  /*165a0*/  BSYNC.RECONVERGENT B6 ;  /* 0x0000000000067941 */ /* 0x000fea0003800200 */
.L_x_447:
        /* <DEDUP_REMOVED lines=10> */
.L_x_444:
[----:B------:R-:W-:Y:S05]  /*16650*/  BSYNC.RECONVERGENT B7 ;  /* 0x0000000000077941 */ /* 0x000fea0003800200 */
.L_x_443:
[----:B------:R-:W-:Y:S01]  /*16660*/  ISETP.GE.AND P0, PT, R67, 0x10, PT ;  /* 0x000000104300780c */ /* 0x000fe20003f06270 */
[----:B------:R-:W-:-:S03]  /*16670*/  UMOV UR4, 0xffffffff ;  /* 0xffffffff00047882 */ /* 0x000fc60000000000 */
[----:B0-----:R-:W-:Y:S02]  /*16680*/  SEL R3, R52, RZ, P0 ;  /* 0x000000ff34037207 */ /* 0x001fe40000000000 */
[----:B------:R-:W-:Y:S02]  /*16690*/  SEL R0, R51, RZ, P0 ;  /* 0x000000ff33007207 */ /* 0x000fe40000000000 */
[----:B-1-34-:R-:W-:Y:S02]  /*166a0*/  IADD3 R4, P1, PT, R3, R50, RZ ;  /* 0x0000003203047210 */ /* 0x01afe40007f3e0ff */
[----:B------:R-:W-:Y:S02]  /*166b0*/  SEL R61, R48, R53, !P0 ;  /* 0x00000035303d7207 */ /* 0x000fe40004000000 */
[----:B------:R-:W-:Y:S01]  /*166c0*/  SEL R62, R17, R54, !P0 ;  /* 0x00000036113e7207 */ /* 0x000fe20004000000 */
[----:B------:R-:W-:Y:S01]  /*166d0*/  IMAD.X R5, R0, 0x1, R49, P1 ;  /* 0x0000000100057824 */ /* 0x000fe200008e0631 */
[----:B------:R-:W-:Y:S07]  /*166e0*/  BRA.DIV UR4, `(.L_x_449) ;  /* 0x0000011a04687947 */ /* 0x000fee000b800000 */
[----:B------:R0:W1:Y:S04]  /*166f0*/  SHFL.UP PT, R2, R4, 0x1, RZ ;  /* 0x0420000004027989 */ /* 0x00006800000e00ff */
[----:B------:R0:W3:Y:S04]  /*16700*/  SHFL.UP PT, R17, R5, 0x1, RZ ;  /* 0x0420000005117989 */ /* 0x0000e800000e00ff */
[----:B------:R-:W4:Y:S04]  /*16710*/  SHFL.UP PT, R61, R61, 0x1, RZ ;  /* 0x042000003d3d7989 */ /* 0x000f2800000e00ff */
[----:B------:R-:W0:Y:S02]  /*16720*/  SHFL.UP PT, R62, R62, 0x1, RZ ;  /* 0x042000003e3e7989 */ /* 0x000e2400000e00ff */
.L_x_926:
[----:B------:R-:W5:Y:S01]  /*16730*/  S2R R3, SR_CgaCtaId ;  /* 0x0000000000037919 */ /* 0x000f620000008800 */
[----:B------:R-:W-:Y:S01]  /*16740*/  ISETP.NE.AND P0, PT, R67, 0x1f, PT ;  /* 0x0000001f4300780c */ /* 0x000fe20003f05270 */
[----:B------:R-:W-:Y:S05]  /*16750*/  WARPSYNC.ALL ;  /* 0x0000000000007948 */ /* 0x000fea0003800000 */
[----:B------:R-:W-:-:S07]  /*16760*/  MOV R0, 0x400 ;  /* 0x0000040000007802 */ /* 0x000fce0000000f00 */
[----:B------:R-:W-:Y:S02]  /*16770*/  @!P0 IMAD.MOV.U32 R6, RZ, RZ, R53 ;  /* 0x000000ffff068224 */ /* 0x000fe400078e0035 */
[----:B------:R-:W-:Y:S01]  /*16780*/  @!P0 IMAD.MOV.U32 R7, RZ, RZ, R54 ;  /* 0x000000ffff078224 */ /* 0x000fe200078e0036 */
[----:B-----5:R-:W-:-:S05]  /*16790*/  LEA R0, R3, R0, 0x18 ;  /* 0x0000000003007211 */ /* 0x020fca00078ec0ff */
[----:B------:R-:W-:-:S05]  /*167a0*/  @!P0 IMAD R3, R69, 0x10, R0 ;  /* 0x0000001045038824 */ /* 0x000fca00078e0200 */
[----:B------:R-:W-:Y:S01]  /*167b0*/  @!P0 STS.128 [R3], R4 ;  /* 0x0000000403008388 */ /* 0x000fe20000000c00 */
[----:B------:R-:W-:Y:S06]  /*167c0*/  BAR.SYNC.DEFER_BLOCKING 0x0 ;  /* 0x0000000000007b1d */ /* 0x000fec0000010000 */
[----:B------:R-:W5:Y:S04]  /*167d0*/  LDS.128 R52, [R0+0x10] ;  /* 0x0000100000347984 */ /* 0x000f680000000c00 */
[----:B------:R0:W0:Y:S01]  /*167e0*/  LDS.128 R48, [R0] ;  /* 0x0000000000307984 */ /* 0x0000220000000c00 */
[----:B-----5:R-:W-:Y:S01]  /*167f0*/  ISETP.NE.U32.AND P0, PT, R52, RZ, PT ;  /* 0x000000ff3400720c */ /* 0x020fe20003f05070 */
[----:B--2---:R-:W-:-:S02]  /*16800*/  IMAD.MOV.U32 R11, RZ, RZ, R54 ;  /* 0x000000ffff0b7224 */ /* 0x004fc400078e0036 */
[----:B------:R-:W-:Y:S01]  /*16810*/  IMAD.MOV.U32 R13, RZ, RZ, R55 ;  /* 0x000000ffff0d7224 */ /* 0x000fe200078e0037 */
[----:B------:R-:W-:-:S13]  /*16820*/  ISETP.NE.AND.EX P0, PT, R53, RZ, PT, P0 ;  /* 0x000000ff3500720c */ /* 0x000fda0003f05300 */
[----:B0-----:R-:W-:Y:S05]  /*16830*/  @P0 BRA `(.L_x_450) ;  /* 0x0000000000f00947 */ /* 0x001fea0003800000 */
[----:B------:R-:W-:Y:S01]  /*16840*/  ISETP.LT.U32.AND P0, PT, R50, R11, PT ;  /* 0x0000000b3200720c */ /* 0x000fe20003f01070 */
[----:B------:R-:W0:Y:S03]  /*16850*/  LDCU.64 UR4, c[0x0][0x3d0] ;  /* 0x00007a00ff0477ac */ /* 0x000e260008000a00 */
[----:B------:R-:W-:-:S04]  /*16860*/  ISETP.LT.U32.AND.EX P0, PT, R51, R13, PT, P0 ;  /* 0x0000000d3300720c */ /* 0x000fc80003f01100 */
[C---:B------:R-:W-:Y:S02]  /*16870*/  SEL R54, R50.reuse, R11, P0 ;  /* 0x0000000b32367207 */ /* 0x040fe40000000000 */
        /* <DEDUP_REMOVED lines=12> */
[----:B------:R-:W2:Y:S01]  /*16940*/  LDCU.64 UR6, c[0x4][0x178] ;  /* 0x01002f00ff0677ac */ /* 0x000ea20008000a00 */
[----:B------:R-:W1:Y:S01]  /*16950*/  LDC.64 R14, c[0x4][R14] ;  /* 0x010000000e0e7b82 */ /* 0x000e620000000a00 */
[----:B------:R-:W-:Y:S01]  /*16960*/  IMAD.MOV.U32 R13, RZ, RZ, RZ ;  /* 0x000000ffff0d7224 */ /* 0x000fe200078e00ff */
[----:B------:R-:W5:Y:S01]  /*16970*/  LDCU.64 UR8, c[0x4][0x8] ;  /* 0x01000100ff0877ac */ /* 0x000f620008000a00 */
[----:B0-----:R-:W-:Y:S02]  /*16980*/  IMAD.U32 R4, RZ, RZ, UR4 ;  /* 0x00000004ff047e24 */ /* 0x001fe4000f8e00ff */
[----:B------:R-:W-:-:S02]  /*16990*/  IMAD.U32 R5, RZ, RZ, UR5 ;  /* 0x00000005ff057e24 */ /* 0x000fc4000f8e00ff */
[----:B--2---:R-:W-:Y:S02]  /*169a0*/  IMAD.U32 R6, RZ, RZ, UR6 ;  /* 0x00000006ff067e24 */ /* 0x004fe4000f8e00ff */
[----:B------:R-:W-:Y:S02]  /*169b0*/  IMAD.U32 R7, RZ, RZ, UR7 ;  /* 0x00000007ff077e24 */ /* 0x000fe4000f8e00ff */
[----:B-----5:R-:W-:Y:S02]  /*169c0*/  IMAD.U32 R10, RZ, RZ, UR8 ;  /* 0x00000008ff0a7e24 */ /* 0x020fe4000f8e00ff */
[----:B------:R-:W-:-:S07]  /*169d0*/  IMAD.U32 R11, RZ, RZ, UR9 ;  /* 0x00000009ff0b7e24 */ /* 0x000fce000f8e00ff */
[----:B------:R-:W-:-:S07]  /*169e0*/  LEPC R20, `(.L_x_451) ;  /* 0x000000001014794e */ /* 0x000fce0000000000 */
[----:B-1-34-:R-:W-:Y:S05]  /*169f0*/  CALL.ABS.NOINC R14 ;  /* 0x000000000e007343 */ /* 0x01afea0003c00000 */
.L_x_451:
        /* <DEDUP_REMOVED lines=20> */
.L_x_452:
[----:B------:R-:W0:Y:S02]  /*16b40*/  LDC.64 R6, c[0x0][0x3c8] ;  /* 0x0000f200ff067b82 */ /* 0x000e240000000a00 */
[----:B0-----:R-:W-:-:S04]  /*16b50*/  LEA R4, P0, R70, R6, 0x3 ;  /* 0x0000000646047211 */ /* 0x001fc800078018ff */
[----:B------:R-:W-:Y:S02]  /*16b60*/  LEA.HI.X R5, R70, R7, R71, 0x3, P0 ;  /* 0x0000000746057211 */ /* 0x000fe400000f1c47 */
[----:B------:R-:W-:-:S04]  /*16b70*/  LEA R6, P0, R54, R6, 0x3 ;  /* 0x0000000636067211 */ /* 0x000fc800078018ff */
[--C-:B------:R-:W-:Y:S01]  /*16b80*/  LEA.HI.X R7, R54, R7, R55.reuse, 0x3, P0 ;  /* 0x0000000736077211 */ /* 0x100fe200000f1c37 */
[----:B------:R-:W2:Y:S04]  /*16b90*/  LDG.E.64 R4, desc[UR36][R4.64] ;  /* 0x0000002404047981 */ /* 0x000ea8000c1e1b00 */
[----:B------:R-:W2:Y:S01]  /*16ba0*/  LDG.E.64 R8, desc[UR36][R6.64] ;  /* 0x0000002406087981 */ /* 0x000ea2000c1e1b00 */
[----:B------:R-:W-:Y:S02]  /*16bb0*/  IMAD.MOV.U32 R11, RZ, RZ, R54 ;  /* 0x000000ffff0b7224 */ /* 0x000fe400078e0036 */
[----:B------:R-:W-:Y:S01]  /*16bc0*/  IMAD.MOV.U32 R13, RZ, RZ, R55 ;  /* 0x000000ffff0d7224 */ /* 0x000fe200078e0037 */
[----:B--2---:R-:W-:-:S05]  /*16bd0*/  IADD3 R8, P0, PT, R4, R8, RZ ;  /* 0x0000000804087210 */ /* 0x004fca0007f1e0ff */
[----:B------:R-:W-:-:S05]  /*16be0*/  IMAD.X R9, R5, 0x1, R9, P0 ;  /* 0x0000000105097824 */ /* 0x000fca00000e0609 */
[----:B------:R0:W-:Y:S03]  /*16bf0*/  STG.E.64 desc[UR36][R6.64], R8 ;  /* 0x0000000806007986 */ /* 0x0001e6000c101b24 */
.L_x_450:
[----:B------:R-:W2:Y:S01]  /*16c00*/  S2UR UR5, SR_CgaCtaId ;  /* 0x00000000000579c3 */ /* 0x000ea20000008800 */
[----:B------:R-:W-:Y:S01]  /*16c10*/  UMOV UR4, 0x400 ;  /* 0x0000040000047882 */ /* 0x000fe20000000000 */
[----:B------:R-:W-:-:S05]  /*16c20*/  IADD3 R3, P0, PT, R48, R52, RZ ;  /* 0x0000003430037210 */ /* 0x000fca0007f1e0ff */
[----:B------:R-:W-:Y:S01]  /*16c30*/  IMAD.X R53, R49, 0x1, R53, P0 ;  /* 0x0000000131357824 */ /* 0x000fe200000e0635 */
[----:B--2---:R-:W-:-:S09]  /*16c40*/  ULEA UR4, UR5, UR4, 0x18 ;  /* 0x0000000405047291 */ /* 0x004fd2000f8ec0ff */
[----:B0-----:R-:W0:Y:S02]  /*16c50*/  LDS.128 R4, [UR4+0x20] ;  /* 0x00002004ff047984 */ /* 0x001e240008000c00 */
[----:B0-----:R-:W-:Y:S01]  /*16c60*/  IADD3 R75, P0, PT, R4, R3, RZ ;  /* 0x00000003044b7210 */ /* 0x001fe20007f1e0ff */
[----:B------:R-:W-:-:S04]  /*16c70*/  IMAD.MOV.U32 R0, RZ, RZ, R7 ;  /* 0x000000ffff007224 */ /* 0x000fc800078e0007 */
[----:B------:R-:W-:Y:S01]  /*16c80*/  IMAD.X R71, R5, 0x1, R53, P0 ;  /* 0x0000000105477824 */ /* 0x000fe200000e0635 */
[----:B------:R-:W-:-:S04]  /*16c90*/  ISETP.NE.AND P0, PT, R69, 0x2, PT ;  /* 0x000000024500780c */ /* 0x000fc80003f05270 */
[----:B------:R-:W-:Y:S01]  /*16ca0*/  SEL R54, R3, R48, !P0 ;  /* 0x0000003003367207 */ /* 0x000fe20004000000 */
[----:B------:R-:W-:Y:S01]  /*16cb0*/  IMAD.MOV.U32 R3, RZ, RZ, R6 ;  /* 0x000000ffff037224 */ /* 0x000fe200078e0006 */
[----:B------:R-:W-:Y:S02]  /*16cc0*/  SEL R48, R53, R49, !P0 ;  /* 0x0000003135307207 */ /* 0x000fe40004000000 */
[----:B------:R-:W-:Y:S02]  /*16cd0*/  SEL R52, R11, R50, !P0 ;  /* 0x000000320b347207 */ /* 0x000fe40004000000 */
[----:B------:R-:W-:Y:S02]  /*16ce0*/  SEL R53, R13, R51, !P0 ;  /* 0x000000330d357207 */ /* 0x000fe40004000000 */
[----:B------:R-:W-:-:S04]  /*16cf0*/  ISETP.NE.U32.AND P0, PT, R4, RZ, PT ;  /* 0x000000ff0400720c */ /* 0x000fc80003f05070 */
[----:B------:R-:W-:-:S13]  /*16d00*/  ISETP.NE.AND.EX P0, PT, R5, RZ, PT, P0 ;  /* 0x000000ff0500720c */ /* 0x000fda0003f05300 */
[----:B------:R-:W-:Y:S05]  /*16d10*/  @P0 BRA `(.L_x_453) ;  /* 0x0000000000f00947 */ /* 0x000fea0003800000 */
[----:B------:R-:W-:Y:S01]  /*16d20*/  ISETP.LT.U32.AND P0, PT, R11, R3, PT ;  /* 0x000000030b00720c */ /* 0x000fe20003f01070 */
[----:B------:R-:W0:Y:S03]  /*16d30*/  LDCU.64 UR4, c[0x0][0x3d0] ;  /* 0x00007a00ff0477ac */ /* 0x000e260008000a00 */
[----:B------:R-:W-:-:S04]  /*16d40*/  ISETP.LT.U32.AND.EX P0, PT, R13, R0, PT, P0 ;  /* 0x000000000d00720c */ /* 0x000fc80003f01100 */
[-C--:B------:R-:W-:Y:S02]  /*16d50*/  SEL R49, R11, R3.reuse, P0 ;  /* 0x000000030b317207 */ /* 0x080fe40000000000 */
        /* <DEDUP_REMOVED lines=24> */
.L_x_454:
        /* <DEDUP_REMOVED lines=20> */
.L_x_455:
[----:B------:R-:W0:Y:S02]  /*17020*/  LDCU.64 UR4, c[0x0][0x3c8] ;  /* 0x00007900ff0477ac */ /* 0x000e240008000a00 */
[----:B0-----:R-:W-:-:S04]  /*17030*/  LEA R6, P0, R51, UR4, 0x3 ;  /* 0x0000000433067c11 */ /* 0x001fc8000f8018ff */
[----:B------:R-:W-:Y:S02]  /*17040*/  LEA.HI.X R7, R51, UR5, R70, 0x3, P0 ;  /* 0x0000000533077c11 */ /* 0x000fe400080f1c46 */
[----:B------:R-:W-:-:S04]  /*17050*/  LEA R4, P0, R49, UR4, 0x3 ;  /* 0x0000000431047c11 */ /* 0x000fc8000f8018ff */
[--C-:B------:R-:W-:Y:S01]  /*17060*/  LEA.HI.X R5, R49, UR5, R50.reuse, 0x3, P0 ;  /* 0x0000000531057c11 */ /* 0x100fe200080f1c32 */
[----:B------:R-:W2:Y:S04]  /*17070*/  LDG.E.64 R6, desc[UR36][R6.64] ;  /* 0x0000002406067981 */ /* 0x000ea8000c1e1b00 */
[----:B------:R-:W2:Y:S01]  /*17080*/  LDG.E.64 R8, desc[UR36][R4.64] ;  /* 0x0000002404087981 */ /* 0x000ea2000c1e1b00 */
[----:B------:R-:W-:Y:S02]  /*17090*/  IMAD.MOV.U32 R3, RZ, RZ, R49 ;  /* 0x000000ffff037224 */ /* 0x000fe400078e0031 */
[----:B------:R-:W-:Y:S01]  /*170a0*/  IMAD.MOV.U32 R0, RZ, RZ, R50 ;  /* 0x000000ffff007224 */ /* 0x000fe200078e0032 */
[----:B--2---:R-:W-:-:S05]  /*170b0*/  IADD3 R8, P0, PT, R6, R8, RZ ;  /* 0x0000000806087210 */ /* 0x004fca0007f1e0ff */
[----:B------:R-:W-:-:S05]  /*170c0*/  IMAD.X R9, R7, 0x1, R9, P0 ;  /* 0x0000000107097824 */ /* 0x000fca00000e0609 */
[----:B------:R0:W-:Y:S03]  /*170d0*/  STG.E.64 desc[UR36][R4.64], R8 ;  /* 0x0000000804007986 */ /* 0x0001e6000c101b24 */
.L_x_453:
[----:B------:R-:W2:Y:S01]  /*170e0*/  S2UR UR5, SR_CgaCtaId ;  /* 0x00000000000579c3 */ /* 0x000ea20000008800 */
[----:B------:R-:W-:Y:S01]  /*170f0*/  UMOV UR4, 0x400 ;  /* 0x0000040000047882 */ /* 0x000fe20000000000 */
[----:B------:R-:W-:-:S04]  /*17100*/  ISETP.NE.AND P0, PT, R69, 0x3, PT ;  /* 0x000000034500780c */ /* 0x000fc80003f05270 */
[----:B------:R-:W-:Y:S02]  /*17110*/  SEL R54, R75, R54, !P0 ;  /* 0x000000364b367207 */ /* 0x000fe40004000000 */
[----:B------:R-:W-:Y:S02]  /*17120*/  SEL R55, R71, R48, !P0 ;  /* 0x0000003047377207 */ /* 0x000fe40004000000 */
[----:B------:R-:W-:Y:S02]  /*17130*/  SEL R52, R3, R52, !P0 ;  /* 0x0000003403347207 */ /* 0x000fe40004000000 */
[----:B------:R-:W-:Y:S01]  /*17140*/  SEL R53, R0, R53, !P0 ;  /* 0x0000003500357207 */ /* 0x000fe20004000000 */
[----:B--2---:R-:W-:-:S09]  /*17150*/  ULEA UR4, UR5, UR4, 0x18 ;  /* 0x0000000405047291 */ /* 0x004fd2000f8ec0ff */
[----:B0-----:R-:W0:Y:S02]  /*17160*/  LDS.128 R4, [UR4+0x30] ;  /* 0x00003004ff047984 */ /* 0x001e240008000c00 */
[C---:B0-----:R-:W-:Y:S01]  /*17170*/  IADD3 R50, P0, PT, R4.reuse, R75, RZ ;  /* 0x0000004b04327210 */ /* 0x041fe20007f1e0ff */
[----:B------:R-:W-:Y:S02]  /*17180*/  IMAD.MOV.U32 R48, RZ, RZ, R6 ;  /* 0x000000ffff307224 */ /* 0x000fe400078e0006 */
[----:B------:R-:W-:Y:S02]  /*17190*/  IMAD.MOV.U32 R49, RZ, RZ, R7 ;  /* 0x000000ffff317224 */ /* 0x000fe400078e0007 */
[----:B------:R-:W-:Y:S01]  /*171a0*/  IMAD.X R51, R5, 0x1, R71, P0 ;  /* 0x0000000105337824 */ /* 0x000fe200000e0647 */
[----:B------:R-:W-:-:S04]  /*171b0*/  ISETP.NE.U32.AND P0, PT, R4, RZ, PT ;  /* 0x000000ff0400720c */ /* 0x000fc80003f05070 */
[----:B------:R-:W-:-:S13]  /*171c0*/  ISETP.NE.AND.EX P0, PT, R5, RZ, PT, P0 ;  /* 0x000000ff0500720c */ /* 0x000fda0003f05300 */
[----:B------:R-:W-:Y:S05]  /*171d0*/  @P0 BRA `(.L_x_456) ;  /* 0x0000000000f00947 */ /* 0x000fea0003800000 */
[----:B------:R-:W-:Y:S01]  /*171e0*/  ISETP.LT.U32.AND P0, PT, R3, R48, PT ;  /* 0x000000300300720c */ /* 0x000fe20003f01070 */
[----:B------:R-:W0:Y:S03]  /*171f0*/  LDCU.64 UR4, c[0x0][0x3d0] ;  /* 0x00007a00ff0477ac */ /* 0x000e260008000a00 */
        /* <DEDUP_REMOVED lines=26> */
.L_x_457:
        /* <DEDUP_REMOVED lines=15> */
[----:B------:R-:W-:Y:S01]  /*17490*/  IMAD.U32 R7, RZ, RZ, UR7 ;  /* 0x00000007ff077e24 */ /* 0x000fe2000f8e00ff */
[----:B-----5:R-:W-:Y:S01]  /*174a0*/  MOV R10, UR8 ;  /* 0x00000008000a7c02 */ /* 0x020fe20008000f00 */
[----:B------:R-:W-:-:S07]  /*174b0*/  IMAD.U32 R11, RZ, RZ, UR9 ;  /* 0x00000009ff0b7e24 */ /* 0x000fce000f8e00ff */
[----:B------:R-:W-:-:S07]  /*174c0*/  LEPC R20, `(.L_x_458) ;  /* 0x000000001014794e */ /* 0x000fce0000000000 */
[----:B-1-34-:R-:W-:Y:S05]  /*174d0*/  CALL.ABS.NOINC R14 ;  /* 0x000000000e007343 */ /* 0x01afea0003c00000 */
.L_x_458:
        /* <DEDUP_REMOVED lines=12> */
.L_x_456:
[----:B------:R-:W-:Y:S01]  /*175a0*/  ISETP.GE.U32.AND P0, PT, R65, 0x20, PT ;  /* 0x000000204100780c */ /* 0x000fe20003f06070 */
[----:B------:R-:W-:-:S12]  /*175b0*/  BSSY.RECONVERGENT B8, `(.L_x_459) ;  /* 0x000004e000087945 */ /* 0x000fd80003800200 */
[----:B------:R-:W-:Y:S05]  /*175c0*/  @!P0 BRA `(.L_x_460) ;  /* 0x0000000400308947 */ /* 0x000fea0003800000 */
[----:B-1----:R-:W-:Y:S01]  /*175d0*/  ISETP.NE.U32.AND P0, PT, R2, RZ, PT ;  /* 0x000000ff0200720c */ /* 0x002fe20003f05070 */
[----:B------:R-:W-:Y:S03]  /*175e0*/  BSSY.RECONVERGENT B7, `(.L_x_461) ;  /* 0x0000043000077945 */ /* 0x000fe60003800200 */
[----:B---3--:R-:W-:-:S13]  /*175f0*/  ISETP.NE.AND.EX P0, PT, R17, RZ, PT, P0 ;  /* 0x000000ff1100720c */ /* 0x008fda0003f05300 */
[----:B------:R-:W-:Y:S05]  /*17600*/  @P0 BRA `(.L_x_462) ;  /* 0x0000000400000947 */ /* 0x000fea0003800000 */
[----:B----4-:R-:W-:Y:S01]  /*17610*/  ISETP.LT.U32.AND P0, PT, R52, R61, PT ;  /* 0x0000003d3400720c */ /* 0x010fe20003f01070 */
        /* <DEDUP_REMOVED lines=28> */
.L_x_464:
[----:B------:R-:W-:Y:S05]  /*177e0*/  BSYNC.RECONVERGENT B6 ;  /* 0x0000000000067941 */ /* 0x000fea0003800200 */
.L_x_463:
        /* <DEDUP_REMOVED lines=21> */
.L_x_466:
[----:B------:R-:W-:Y:S05]  /*17940*/  BSYNC.RECONVERGENT B6 ;  /* 0x0000000000067941 */ /* 0x000fea0003800200 */
.L_x_465:
[----:B------:R-:W1:Y:S02]  /*17950*/  LDCU.64 UR4, c[0x0][0x3c8] ;  /* 0x00007900ff0477ac */ /* 0x000e640008000a00 */
[----:B-1----:R-:W-:-:S04]  /*17960*/  LEA R4, P0, R61, UR4, 0x3 ;  /* 0x000000043d047c11 */ /* 0x002fc8000f8018ff */
[----:B------:R-:W-:Y:S02]  /*17970*/  LEA.HI.X R5, R61, UR5, R62, 0x3, P0 ;  /* 0x000000053d057c11 */ /* 0x000fe400080f1c3e */
[----:B0-----:R-:W-:-:S04]  /*17980*/  LEA R6, P0, R70, UR4, 0x3 ;  /* 0x0000000446067c11 */ /* 0x001fc8000f8018ff */
        /* <DEDUP_REMOVED lines=8> */
.L_x_462:
[----:B------:R-:W-:Y:S05]  /*17a10*/  BSYNC.RECONVERGENT B7 ;  /* 0x0000000000077941 */ /* 0x000fea0003800200 */
.L_x_461:
[----:B------:R-:W-:-:S04]  /*17a20*/  ISETP.NE.AND P0, PT, R67, RZ, PT ;  /* 0x000000ff4300720c */ /* 0x000fc80003f05270 */
[----:B------:R-:W-:Y:S02]  /*17a30*/  SEL R3, R2, RZ, P0 ;  /* 0x000000ff02037207 */ /* 0x000fe40000000000 */
[----:B------:R-:W-:Y:S02]  /*17a40*/  SEL R0, R17, RZ, P0 ;  /* 0x000000ff11007207 */ /* 0x000fe40000000000 */
[----:B------:R-:W-:Y:S02]  /*17a50*/  IADD3 R2, P1, PT, R3, R54, RZ ;  /* 0x0000003603027210 */ /* 0x000fe40007f3e0ff */
[----:B----4-:R-:W-:Y:S02]  /*17a60*/  SEL R61, R52, R61, !P0 ;  /* 0x0000003d343d7207 */ /* 0x010fe40004000000 */
[----:B------:R-:W-:Y:S01]  /*17a70*/  SEL R62, R53, R62, !P0 ;  /* 0x0000003e353e7207 */ /* 0x000fe20004000000 */
[----:B------:R-:W-:-:S08]  /*17a80*/  IMAD.X R17, R0, 0x1, R55, P1 ;  /* 0x0000000100117824 */ /* 0x000fd000008e0637 */
.L_x_460:
[----:B------:R-:W-:Y:S05]  /*17a90*/  BSYNC.RECONVERGENT B8 ;  /* 0x0000000000087941 */ /* 0x000fea0003800200 */
.L_x_459:
[----:B------:R-:W-:Y:S01]  /*17aa0*/  ISETP.NE.AND P0, PT, R65, RZ, PT ;  /* 0x000000ff4100720c */ /* 0x000fe20003f05270 */
[----:B------:R-:W-:-:S12]  /*17ab0*/  BSSY.RECONVERGENT B7, `(.L_x_467) ;  /* 0x0000046000077945 */ /* 0x000fd80003800200 */
[----:B------:R-:W-:Y:S05]  /*17ac0*/  @!P0 BRA `(.L_x_468) ;  /* 0x0000000400108947 */ /* 0x000fea0003800000 */
[----:B------:R-:W-:Y:S02]  /*17ad0*/  ISETP.NE.AND P1, PT, R57, RZ, PT ;  /* 0x000000ff3900720c */ /* 0x000fe40003f25270 */
[----:B-1----:R-:W-:-:S05]  /*17ae0*/  IADD3 R23, P0, PT, R2, R23, RZ ;  /* 0x0000001702177210 */ /* 0x002fca0007f1e0ff */
[----:B---3--:R-:W-:-:S06]  /*17af0*/  IMAD.X R56, R17, 0x1, R56, P0 ;  /* 0x0000000111387824 */ /* 0x008fcc00000e0638 */
        /* <DEDUP_REMOVED lines=30> */
.L_x_470:
[----:B------:R-:W-:Y:S05]  /*17ce0*/  BSYNC.RECONVERGENT B6 ;  /* 0x0000000000067941 */ /* 0x000fea0003800200 */
.L_x_469:
        /* <DEDUP_REMOVED lines=21> */
.L_x_472:
[----:B------:R-:W-:Y:S05]  /*17e40*/  BSYNC.RECONVERGENT B6 ;  /* 0x0000000000067941 */ /* 0x000fea0003800200 */
.L_x_471:
        /* <DEDUP_REMOVED lines=12> */
.L_x_468:
[----:B------:R-:W-:Y:S05]  /*17f10*/  BSYNC.RECONVERGENT B7 ;  /* 0x0000000000077941 */ /* 0x000fea0003800200 */
.L_x_467:
[----:B------:R-:W-:Y:S01]  /*17f20*/  ISETP.NE.AND P0, PT, R60, RZ, PT ;  /* 0x000000ff3c00720c */ /* 0x000fe20003f05270 */
[----:B------:R-:W-:-:S12]  /*17f30*/  BSSY.RECONVERGENT B7, `(.L_x_473) ;  /* 0x0000042000077945 */ /* 0x000fd80003800200 */
        /* <DEDUP_REMOVED lines=15> */
[----:B------:R-:W5:Y:S01]  /*18030*/  LDCU.64 UR4, c[0x4][0x170] ;  /* 0x01002e00ff0477ac */ /* 0x000f620008000a00 */
[----:B012---:R-:W-:Y:S02]  /*18040*/  IMAD.MOV.U32 R8, RZ, RZ, 0x33 ;  /* 0x00000033ff087424 */ /* 0x007fe400078e00ff */
        /* <DEDUP_REMOVED lines=13> */
.L_x_476:
[----:B------:R-:W-:Y:S05]  /*18120*/  BSYNC.RECONVERGENT B6 ;  /* 0x0000000000067941 */ /* 0x000fea0003800200 */
.L_x_475:
[----:B------:R-:W5:Y:S01]  /*18130*/  LDCU.64 UR4, c[0x0][0x3d0] ;  /* 0x00007a00ff0477ac */ /* 0x000f620008000a00 */
[----:B------:R-:W-:Y:S01]  /*18140*/  BSSY.RECONVERGENT B6, `(.L_x_477) ;  /* 0x0000014000067945 */ /* 0x000fe20003800200 */
        /* <DEDUP_REMOVED lines=19> */
.L_x_478:
[----:B------:R-:W-:Y:S05]  /*18280*/  BSYNC.RECONVERGENT B6 ;  /* 0x0000000000067941 */ /* 0x000fea0003800200 */
.L_x_477:
[----:B------:R-:W5:Y:S02]  /*18290*/  LDCU.64 UR4, c[0x0][0x3c8] ;  /* 0x00007900ff0477ac */ /* 0x000f640008000a00 */
[----:B-----5:R-:W-:-:S04]  /*182a0*/  LEA R4, P0, R38, UR4, 0x3 ;  /* 0x0000000426047c11 */ /* 0x020fc8000f8018ff */
[----:B------:R-:W-:Y:S02]  /*182b0*/  LEA.HI.X R5, R38, UR5, R39, 0x3, P0 ;  /* 0x0000000526057c11 */ /* 0x000fe400080f1c27 */
[----:B012---:R-:W-:-:S04]  /*182c0*/  LEA R6, P0, R52, UR4, 0x3 ;  /* 0x0000000434067c11 */ /* 0x007fc8000f8018ff */
        /* <DEDUP_REMOVED lines=8> */
.L_x_474:
[----:B------:R-:W-:Y:S05]  /*18350*/  BSYNC.RECONVERGENT B7 ;  /* 0x0000000000077941 */ /* 0x000fea0003800200 */
.L_x_473:
        /* <DEDUP_REMOVED lines=32> */
.L_x_482:
[----:B------:R-:W-:Y:S05]  /*18560*/  BSYNC.RECONVERGENT B6 ;  /* 0x0000000000067941 */ /* 0x000fea0003800200 */
.L_x_481:
        /* <DEDUP_REMOVED lines=21> */
.L_x_484:
[----:B------:R-:W-:Y:S05]  /*186c0*/  BSYNC.RECONVERGENT B6 ;  /* 0x0000000000067941 */ /* 0x000fea0003800200 */
.L_x_483:
        /* <DEDUP_REMOVED lines=12> */
.L_x_480:
[----:B------:R-:W-:Y:S05]  /*18790*/  BSYNC.RECONVERGENT B7 ;  /* 0x0000000000077941 */ /* 0x000fea0003800200 */
.L_x_479:
        /* <DEDUP_REMOVED lines=32> */
.L_x_488:
[----:B------:R-:W-:Y:S05]  /*189a0*/  BSYNC.RECONVERGENT B6 ;  /* 0x0000000000067941 */ /* 0x000fea0003800200 */
.L_x_487:
        /* <DEDUP_REMOVED lines=21> */
.L_x_490:
[----:B------:R-:W-:Y:S05]  /*18b00*/  BSYNC.RECONVERGENT B6 ;  /* 0x0000000000067941 */ /* 0x000fea0003800200 */
.L_x_489:
        /* <DEDUP_REMOVED lines=12> */
.L_x_486:
[----:B------:R-:W-:Y:S05]  /*18bd0*/  BSYNC.RECONVERGENT B7 ;  /* 0x0000000000077941 */ /* 0x000fea0003800200 */
.L_x_485:
        /* <DEDUP_REMOVED lines=32> */
.L_x_494:
[----:B------:R-:W-:Y:S05]  /*18de0*/  BSYNC.RECONVERGENT B6 ;  /* 0x0000000000067941 */ /* 0x000fea0003800200 */
.L_x_493:
        /* <DEDUP_REMOVED lines=21> */
.L_x_496:
[----:B------:R-:W-:Y:S05]  /*18f40*/  BSYNC.RECONVERGENT B6 ;  /* 0x0000000000067941 */ /* 0x000fea0003800200 */
.L_x_495:
        /* <DEDUP_REMOVED lines=12> */
.L_x_492:
[----:B------:R-:W-:Y:S05]  /*19010*/  BSYNC.RECONVERGENT B7 ;  /* 0x0000000000077941 */ /* 0x000fea0003800200 */
.L_x_491:
[----:B------:R-:W-:Y:S02]  /*19020*/  ISETP.NE.AND P0, PT, R22, RZ, PT ;  /* 0x000000ff1600720c */ /* 0x000fe40003f05270 */
[----:B------:R-:W-:-:S11]  /*19030*/  CS2R R52, SRZ ;  /* 0x0000000000347805 */ /* 0x000fd6000001ff00 */
        /* <DEDUP_REMOVED lines=30> */
.L_x_499:
[----:B------:R-:W-:Y:S05]  /*19220*/  BSYNC.RECONVERGENT B6 ;  /* 0x0000000000067941 */ /* 0x000fea0003800200 */
.L_x_498:
        /* <DEDUP_REMOVED lines=21> */
.L_x_501:
[----:B------:R-:W-:Y:S05]  /*19380*/  BSYNC.RECONVERGENT B6 ;  /* 0x0000000000067941 */ /* 0x000fea0003800200 */
.L_x_500:
[----:B------:R-:W5:Y:S02]  /*19390*/  LDCU.64 UR4, c[0x0][0x3c8] ;  /* 0x00007900ff0477ac */ /* 0x000f640008000a00 */
[----:B-----5:R-:W-:-:S04]  /*193a0*/  LEA R4, P0, R42, UR4, 0x3 ;  /* 0x000000042a047c11 */ /* 0x020fc8000f8018ff */
[----:B------:R-:W-:Y:S02]  /*193b0*/  LEA.HI.X R5, R42, UR5, R43, 0x3, P0 ;  /* 0x000000052a057c11 */ /* 0x000fe400080f1c2b */
[----:B012---:R-:W-:-:S04]  /*193c0*/  LEA R6, P0, R54, UR4, 0x3 ;  /* 0x0000000436067c11 */ /* 0x007fc8000f8018ff */
[----:B------:R-:W-:Y:S01]  /*193d0*/  LEA.HI.X R7, R54, UR5, R55, 0x3, P0 ;  /* 0x0000000536077c11 */ /* 0x000fe200080f1c37 */
[----:B------:R-:W2:Y:S04]  /*193e0*/  LDG.E.64 R4, desc[UR36][R4.64] ;  /* 0x0000002404047981 */ /* 0x000ea8000c1e1b00 */
[----:B------:R-:W2:Y:S02]  /*193f0*/  LDG.E.64 R8, desc[UR36][R6.64] ;  /* 0x0000002406087981 */ /* 0x000ea4000c1e1b00 */
[----:B--2---:R-:W-:-:S05]  /*19400*/  IADD3 R8, P0, PT, R4, R8, RZ ;  /* 0x0000000804087210 */ /* 0x004fca0007f1e0ff */
[----:B------:R-:W-:-:S05]  /*19410*/  IMAD.X R9, R5, 0x1, R9, P0 ;  /* 0x0000000105097824 */ /* 0x000fca00000e0609 */
[----:B------:R0:W-:Y:S01]  /*19420*/  STG.E.64 desc[UR36][R6.64], R8 ;  /* 0x0000000806007986 */ /* 0x0001e2000c101b24 */
[----:B------:R-:W-:Y:S05]  /*19430*/  BRA `(.L_x_497) ;  /* 0x000000a800b07947 */ /* 0x000fea0003800000 */
.L_x_383:
[----:B------:R-:W-:Y:S01]  /*19440*/  ISETP.NE.AND P0, PT, R60, RZ, PT ;  /* 0x000000ff3c00720c */ /* 0x000fe20003f05270 */
[----:B------:R-:W-:Y:S01]  /*19450*/  BSSY.RECONVERGENT B7, `(.L_x_502) ;  /* 0x0000042000077945 */ /* 0x000fe20003800200 */
[----:B------:R-:W-:Y:S02]  /*19460*/  IMAD.MOV.U32 R17, RZ, RZ, R38 ;  /* 0x000000ffff117224 */ /* 0x000fe400078e0026 */
[----:B------:R-:W-:-:S09]  /*19470*/  IMAD.MOV.U32 R48, RZ, RZ, R39 ;  /* 0x000000ffff307224 */ /* 0x000fd200078e0027 */
[----:B------:R-:W-:Y:S05]  /*19480*/  @P0 BRA `(.L_x_503) ;  /* 0x0000000000f80947 */ /* 0x000fea0003800000 */
        /* <DEDUP_REMOVED lines=16> */
[----:B--2---:R-:W-:Y:S01]  /*19590*/  IMAD.MOV.U32 R12, RZ, RZ, 0x1 ;  /* 0x00000001ff0c7424 */ /* 0x004fe200078e00ff */
[----:B------:R-:W2:Y:S01]  /*195a0*/  LDCU.64 UR6, c[0x4][0x178] ;  /* 0x01002f00ff0677ac */ /* 0x000ea20008000a00 */
[----:B------:R-:W3:Y:S01]  /*195b0*/  LDC.64 R2, c[0x4][R2] ;  /* 0x0100000002027b82 */ /* 0x000ee20000000a00 */
[----:B------:R-:W-:Y:S01]  /*195c0*/  IMAD.MOV.U32 R13, RZ, RZ, RZ ;  /* 0x000000ffff0d7224 */ /* 0x000fe200078e00ff */
[----:B------:R-:W4:Y:S01]  /*195d0*/  LDCU.64 UR8, c[0x4][0x8] ;  /* 0x01000100ff0877ac */ /* 0x000f220008000a00 */
[----:B-1----:R-:W-:Y:S01]  /*195e0*/  IMAD.U32 R4, RZ, RZ, UR4 ;  /* 0x00000004ff047e24 */ /* 0x002fe2000f8e00ff */
[----:B------:R-:W-:Y:S01]  /*195f0*/  MOV R5, UR5 ;  /* 0x0000000500057c02 */ /* 0x000fe20008000f00 */
[----:B--2---:R-:W-:-:S02]  /*19600*/  IMAD.U32 R6, RZ, RZ, UR6 ;  /* 0x00000006ff067e24 */ /* 0x004fc4000f8e00ff */
[----:B------:R-:W-:Y:S02]  /*19610*/  IMAD.U32 R7, RZ, RZ, UR7 ;  /* 0x00000007ff077e24 */ /* 0x000fe4000f8e00ff */
[----:B----4-:R-:W-:Y:S02]  /*19620*/  IMAD.U32 R10, RZ, RZ, UR8 ;  /* 0x00000008ff0a7e24 */ /* 0x010fe4000f8e00ff */
[----:B------:R-:W-:-:S07]  /*19630*/  IMAD.U32 R11, RZ, RZ, UR9 ;  /* 0x00000009ff0b7e24 */ /* 0x000fce000f8e00ff */
[----:B------:R-:W-:-:S07]  /*19640*/  LEPC R20, `(.L_x_505) ;  /* 0x000000001014794e */ /* 0x000fce0000000000 */
[----:B0--3--:R-:W-:Y:S05]  /*19650*/  CALL.ABS.NOINC R2 ;  /* 0x0000000002007343 */ /* 0x009fea0003c00000 */
.L_x_505:
[----:B------:R-:W-:Y:S05]  /*19660*/  BSYNC.RECONVERGENT B6 ;  /* 0x0000000000067941 */ /* 0x000fea0003800200 */
.L_x_504:
        /* <DEDUP_REMOVED lines=13> */
[----:B-1----:R-:W-:Y:S02]  /*19740*/  IMAD.U32 R4, RZ, RZ, UR4 ;  /* 0x00000004ff047e24 */ /* 0x002fe4000f8e00ff */
[----:B------:R-:W-:-:S02]  /*19750*/  IMAD.U32 R5, RZ, RZ, UR5 ;  /* 0x00000005ff057e24 */ /* 0x000fc4000f8e00ff */
[----:B--2---:R-:W-:Y:S02]  /*19760*/  IMAD.U32 R6, RZ, RZ, UR6 ;  /* 0x00000006ff067e24 */ /* 0x004fe4000f8e00ff */
[----:B------:R-:W-:Y:S02]  /*19770*/  IMAD.U32 R7, RZ, RZ, UR7 ;  /* 0x00000007ff077e24 */ /* 0x000fe4000f8e00ff */
[----:B----4-:R-:W-:Y:S02]  /*19780*/  IMAD.U32 R10, RZ, RZ, UR8 ;  /* 0x00000008ff0a7e24 */ /* 0x010fe4000f8e00ff */
[----:B------:R-:W-:-:S07]  /*19790*/  IMAD.U32 R11, RZ, RZ, UR9 ;  /* 0x00000009ff0b7e24 */ /* 0x000fce000f8e00ff */
[----:B------:R-:W-:-:S07]  /*197a0*/  LEPC R20, `(.L_x_507) ;  /* 0x000000001014794e */ /* 0x000fce0000000000 */
[----:B0--3--:R-:W-:Y:S05]  /*197b0*/  CALL.ABS.NOINC R2 ;  /* 0x0000000002007343 */ /* 0x009fea0003c00000 */
.L_x_507:
[----:B------:R-:W-:Y:S05]  /*197c0*/  BSYNC.RECONVERGENT B6 ;  /* 0x0000000000067941 */ /* 0x000fea0003800200 */
.L_x_506:
        /* <DEDUP_REMOVED lines=10> */
.L_x_503:
[----:B------:R-:W-:Y:S05]  /*19870*/  BSYNC.RECONVERGENT B7 ;  /* 0x0000000000077941 */ /* 0x000fea0003800200 */
.L_x_502:
        /* <DEDUP_REMOVED lines=34> */
.L_x_511:
[----:B------:R-:W-:Y:S05]  /*19aa0*/  BSYNC.RECONVERGENT B6 ;  /* 0x0000000000067941 */ /* 0x000fea0003800200 */
.L_x_510:
        /* <DEDUP_REMOVED lines=21> */
.L_x_513:
[----:B------:R-:W-:Y:S05]  /*19c00*/  BSYNC.RECONVERGENT B6 ;  /* 0x0000000000067941 */ /* 0x000fea0003800200 */
.L_x_512:
        /* <DEDUP_REMOVED lines=10> */
.L_x_509:
[----:B------:R-:W-:Y:S05]  /*19cb0*/  BSYNC.RECONVERGENT B7 ;  /* 0x0000000000077941 */ /* 0x000fea0003800200 */
.L_x_508:
        /* <DEDUP_REMOVED lines=21> */
[----:B--2---:R-:W-:Y:S01]  /*19e10*/  IMAD.MOV.U32 R12, RZ, RZ, 0x1 ;  /* 0x00000001ff0c7424 */ /* 0x004fe200078e00ff */
[----:B------:R-:W2:Y:S01]  /*19e20*/  LDCU.64 UR6, c[0x4][0x178] ;  /* 0x01002f00ff0677ac */ /* 0x000ea20008000a00 */
[----:B------:R-:W4:Y:S01]  /*19e30*/  LDC.64 R2, c[0x4][R2] ;  /* 0x0100000002027b82 */ /* 0x000f220000000a00 */
[----:B------:R-:W-:Y:S01]  /*19e40*/  IMAD.MOV.U32 R13, RZ, RZ, RZ ;  /* 0x000000ffff0d7224 */ /* 0x000fe200078e00ff */
[----:B------:R-:W5:Y:S01]  /*19e50*/  LDCU.64 UR8, c[0x4][0x8] ;  /* 0x01000100ff0877ac */ /* 0x000f620008000a00 */
[----:B-1-3--:R-:W-:Y:S02]  /*19e60*/  IMAD.U32 R4, RZ, RZ, UR4 ;  /* 0x00000004ff047e24 */ /* 0x00afe4000f8e00ff */
[----:B------:R-:W-:-:S02]  /*19e70*/  IMAD.U32 R5, RZ, RZ, UR5 ;  /* 0x00000005ff057e24 */ /* 0x000fc4000f8e00ff */
[----:B--2---:R-:W-:Y:S02]  /*19e80*/  IMAD.U32 R6, RZ, RZ, UR6 ;  /* 0x00000006ff067e24 */ /* 0x004fe4000f8e00ff */
[----:B------:R-:W-:Y:S02]  /*19e90*/  IMAD.U32 R7, RZ, RZ, UR7 ;  /* 0x00000007ff077e24 */ /* 0x000fe4000f8e00ff */
[----:B-----5:R-:W-:Y:S02]  /*19ea0*/  IMAD.U32 R10, RZ, RZ, UR8 ;  /* 0x00000008ff0a7e24 */ /* 0x020fe4000f8e00ff */
[----:B------:R-:W-:-:S07]  /*19eb0*/  IMAD.U32 R11, RZ, RZ, UR9 ;  /* 0x00000009ff0b7e24 */ /* 0x000fce000f8e00ff */
[----:B------:R-:W-:-:S07]  /*19ec0*/  LEPC R20, `(.L_x_517) ;  /* 0x000000001014794e */ /* 0x000fce0000000000 */
[----:B0---4-:R-:W-:Y:S05]  /*19ed0*/  CALL.ABS.NOINC R2 ;  /* 0x0000000002007343 */ /* 0x011fea0003c00000 */
.L_x_517:
[----:B------:R-:W-:Y:S05]  /*19ee0*/  BSYNC.RECONVERGENT B6 ;  /* 0x0000000000067941 */ /* 0x000fea0003800200 */
.L_x_516:
        /* <DEDUP_REMOVED lines=21> */
.L_x_519:
[----:B------:R-:W-:Y:S05]  /*1a040*/  BSYNC.RECONVERGENT B6 ;  /* 0x0000000000067941 */ /* 0x000fea0003800200 */
.L_x_518:
        /* <DEDUP_REMOVED lines=10> */
.L_x_515:
[----:B------:R-:W-:Y:S05]  /*1a0f0*/  BSYNC.RECONVERGENT B7 ;  /* 0x0000000000077941 */ /* 0x000fea0003800200 */
.L_x_514:
        /* <DEDUP_REMOVED lines=34> */
.L_x_523:
[----:B------:R-:W-:Y:S05]  /*1a320*/  BSYNC.RECONVERGENT B6 ;  /* 0x0000000000067941 */ /* 0x000fea0003800200 */
.L_x_522:
        /* <DEDUP_REMOVED lines=21> */
.L_x_525:
[----:B------:R-:W-:Y:S05]  /*1a480*/  BSYNC.RECONVERGENT B6 ;  /* 0x0000000000067941 */ /* 0x000fea0003800200 */
.L_x_524:
        /* <DEDUP_REMOVED lines=10> */
.L_x_521:
[----:B------:R-:W-:Y:S05]  /*1a530*/  BSYNC.RECONVERGENT B7 ;  /* 0x0000000000077941 */ /* 0x000fea0003800200 */
.L_x_520:
        /* <DEDUP_REMOVED lines=40> */
.L_x_529:
[----:B------:R-:W-:Y:S05]  /*1a7c0*/  BSYNC.RECONVERGENT B6 ;  /* 0x0000000000067941 */ /* 0x000fea0003800200 */
.L_x_528:
        /* <DEDUP_REMOVED lines=21> */
.L_x_531:
[----:B------:R-:W-:Y:S05]  /*1a920*/  BSYNC.RECONVERGENT B6 ;  /* 0x0000000000067941 */ /* 0x000fea0003800200 */
.L_x_530:
        /* <DEDUP_REMOVED lines=10> */
.L_x_527:
[----:B------:R-:W-:Y:S05]  /*1a9d0*/  BSYNC.RECONVERGENT B7 ;  /* 0x0000000000077941 */ /* 0x000fea0003800200 */
.L_x_526:
        /* <DEDUP_REMOVED lines=8> */
.L_x_931:
        /* <DEDUP_REMOVED lines=35> */
.L_x_536:
[----:B------:R-:W-:Y:S05]  /*1ac90*/  BSYNC.RECONVERGENT B6 ;  /* 0x0000000000067941 */ /* 0x000fea0003800200 */
.L_x_535:
        /* <DEDUP_REMOVED lines=21> */
.L_x_538:
[----:B------:R-:W-:Y:S05]  /*1adf0*/  BSYNC.RECONVERGENT B6 ;  /* 0x0000000000067941 */ /* 0x000fea0003800200 */
.L_x_537:
        /* <DEDUP_REMOVED lines=10> */
.L_x_534:
[----:B------:R-:W-:Y:S05]  /*1aea0*/  BSYNC.RECONVERGENT B7 ;  /* 0x0000000000077941 */ /* 0x000fea0003800200 */
.L_x_533:
        /* <DEDUP_REMOVED lines=13> */
.L_x_937:
        /* <DEDUP_REMOVED lines=35> */
.L_x_543:
[----:B------:R-:W-:Y:S05]  /*1b1b0*/  BSYNC.RECONVERGENT B6 ;  /* 0x0000000000067941 */ /* 0x000fea0003800200 */
.L_x_542:
        /* <DEDUP_REMOVED lines=21> */
.L_x_545:
[----:B------:R-:W-:Y:S05]  /*1b310*/  BSYNC.RECONVERGENT B6 ;  /* 0x0000000000067941 */ /* 0x000fea0003800200 */
.L_x_544:
        /* <DEDUP_REMOVED lines=10> */
.L_x_541:
[----:B------:R-:W-:Y:S05]  /*1b3c0*/  BSYNC.RECONVERGENT B7 ;  /* 0x0000000000077941 */ /* 0x000fea0003800200 */
.L_x_540:
        /* <DEDUP_REMOVED lines=13> */
.L_x_943:
        /* <DEDUP_REMOVED lines=35> */
.L_x_550:
[----:B------:R-:W-:Y:S05]  /*1b6d0*/  BSYNC.RECONVERGENT B6 ;  /* 0x0000000000067941 */ /* 0x000fea0003800200 */
.L_x_549:
        /* <DEDUP_REMOVED lines=13> */
[----:B-1-34-:R-:W-:Y:S01]  /*1b7b0*/  MOV R4, UR4 ;  /* 0x0000000400047c02 */ /* 0x01afe20008000f00 */
[----:B------:R-:W-:-:S02]  /*1b7c0*/  IMAD.U32 R5, RZ, RZ, UR5 ;  /* 0x00000005ff057e24 */ /* 0x000fc4000f8e00ff */
[----:B0-----:R-:W-:Y:S02]  /*1b7d0*/  IMAD.U32 R6, RZ, RZ, UR6 ;  /* 0x00000006ff067e24 */ /* 0x001fe4000f8e00ff */
[----:B------:R-:W-:Y:S02]  /*1b7e0*/  IMAD.U32 R7, RZ, RZ, UR7 ;  /* 0x00000007ff077e24 */ /* 0x000fe4000f8e00ff */
[----:B-----5:R-:W-:Y:S02]  /*1b7f0*/  IMAD.U32 R10, RZ, RZ, UR8 ;  /* 0x00000008ff0a7e24 */ /* 0x020fe4000f8e00ff */
[----:B------:R-:W-:-:S07]  /*1b800*/  IMAD.U32 R11, RZ, RZ, UR9 ;  /* 0x00000009ff0b7e24 */ /* 0x000fce000f8e00ff */
[----:B------:R-:W-:-:S07]  /*1b810*/  LEPC R20, `(.L_x_552) ;  /* 0x000000001014794e */ /* 0x000fce0000000000 */
[----:B--2---:R-:W-:Y:S05]  /*1b820*/  CALL.ABS.NOINC R2 ;  /* 0x0000000002007343 */ /* 0x004fea0003c00000 */
.L_x_552:
[----:B------:R-:W-:Y:S05]  /*1b830*/  BSYNC.RECONVERGENT B6 ;  /* 0x0000000000067941 */ /* 0x000fea0003800200 */
.L_x_551:
        /* <DEDUP_REMOVED lines=10> */
.L_x_548:
[----:B------:R-:W-:Y:S05]  /*1b8e0*/  BSYNC.RECONVERGENT B7 ;  /* 0x0000000000077941 */ /* 0x000fea0003800200 */
.L_x_547:
        /* <DEDUP_REMOVED lines=13> */
.L_x_949:
        /* <DEDUP_REMOVED lines=35> */
.L_x_557:
[----:B------:R-:W-:Y:S05]  /*1bbf0*/  BSYNC.RECONVERGENT B6 ;  /* 0x0000000000067941 */ /* 0x000fea0003800200 */
.L_x_556:
        /* <DEDUP_REMOVED lines=21> */
.L_x_559:
[----:B------:R-:W-:Y:S05]  /*1bd50*/  BSYNC.RECONVERGENT B6 ;  /* 0x0000000000067941 */ /* 0x000fea0003800200 */
.L_x_558:
        /* <DEDUP_REMOVED lines=10> */
.L_x_555:
[----:B------:R-:W-:Y:S05]  /*1be00*/  BSYNC.RECONVERGENT B7 ;  /* 0x0000000000077941 */ /* 0x000fea0003800200 */
.L_x_554:
        /* <DEDUP_REMOVED lines=13> */
.L_x_955:
        /* <DEDUP_REMOVED lines=35> */
.L_x_564:
[----:B------:R-:W-:Y:S05]  /*1c110*/  BSYNC.RECONVERGENT B6 ;  /* 0x0000000000067941 */ /* 0x000fea0003800200 */
.L_x_563:
        /* <DEDUP_REMOVED lines=21> */
.L_x_566:
[----:B------:R-:W-:Y:S05]  /*1c270*/  BSYNC.RECONVERGENT B6 ;  /* 0x0000000000067941 */ /* 0x000fea0003800200 */
.L_x_565:
        /* <DEDUP_REMOVED lines=10> */
.L_x_562:
[----:B------:R-:W-:Y:S05]  /*1c320*/  BSYNC.RECONVERGENT B7 ;  /* 0x0000000000077941 */ /* 0x000fea0003800200 */
.L_x_561:
[----:B------:R-:W-:Y:S01]  /*1c330*/  ISETP.GE.AND P0, PT, R69, 0x10, PT ;  /* 0x000000104500780c */ /* 0x000fe20003f06270 */
[----:B------:R-:W-:-:S03]  /*1c340*/  UMOV UR4, 0xffffffff ;  /* 0xffffffff00047882 */ /* 0x000fc60000000000 */
[----:B01-34-:R-:W-:Y:S02]  /*1c350*/  SEL R4, R52, RZ, P0 ;  /* 0x000000ff34047207 */ /* 0x01bfe40000000000 */
[----:B------:R-:W-:Y:S02]  /*1c360*/  SEL R5, R51, RZ, P0 ;  /* 0x000000ff33057207 */ /* 0x000fe40000000000 */
[----:B------:R-:W-:Y:S02]  /*1c370*/  IADD3 R4, P1, PT, R4, R49, RZ ;  /* 0x0000003104047210 */ /* 0x000fe40007f3e0ff */
        /* <DEDUP_REMOVED lines=8> */
.L_x_961:
        /* <DEDUP_REMOVED lines=45> */
.L_x_569:
        /* <DEDUP_REMOVED lines=20> */
.L_x_570:
        /* <DEDUP_REMOVED lines=12> */
.L_x_568:
[----:B------:R-:W2:Y:S01]  /*1c8d0*/  S2UR UR5, SR_CgaCtaId ;  /* 0x00000000000579c3 */ /* 0x000ea20000008800 */
[----:B------:R-:W-:Y:S01]  /*1c8e0*/  UMOV UR4, 0x400 ;  /* 0x0000040000047882 */ /* 0x000fe20000000000 */
[----:B------:R-:W-:-:S05]  /*1c8f0*/  IADD3 R3, P0, PT, R48, R52, RZ ;  /* 0x0000003430037210 */ /* 0x000fca0007f1e0ff */
[----:B0-----:R-:W-:Y:S01]  /*1c900*/  IMAD.X R9, R49, 0x1, R53, P0 ;  /* 0x0000000131097824 */ /* 0x001fe200000e0635 */
[----:B--2---:R-:W-:-:S09]  /*1c910*/  ULEA UR4, UR5, UR4, 0x18 ;  /* 0x0000000405047291 */ /* 0x004fd2000f8ec0ff */
[----:B------:R-:W0:Y:S02]  /*1c920*/  LDS.128 R4, [UR4+0x20] ;  /* 0x00002004ff047984 */ /* 0x000e240008000c00 */
        /* <DEDUP_REMOVED lines=40> */
.L_x_572:
        /* <DEDUP_REMOVED lines=20> */
.L_x_573:
        /* <DEDUP_REMOVED lines=12> */
.L_x_571:
        /* <DEDUP_REMOVED lines=44> */
.L_x_575:
        /* <DEDUP_REMOVED lines=20> */
.L_x_576:
        /* <DEDUP_REMOVED lines=12> */
.L_x_574:
[----:B------:R-:W-:-:S13]  /*1d270*/  ISETP.GE.U32.AND P0, PT, R65, 0x20, PT ;  /* 0x000000204100780c */ /* 0x000fda0003f06070 */
        /* <DEDUP_REMOVED lines=34> */
.L_x_581:
[----:B------:R-:W-:Y:S05]  /*1d4a0*/  BSYNC.RECONVERGENT B6 ;  /* 0x0000000000067941 */ /* 0x000fea0003800200 */
.L_x_580:
        /* <DEDUP_REMOVED lines=21> */
.L_x_583:
[----:B------:R-:W-:Y:S05]  /*1d600*/  BSYNC.RECONVERGENT B6 ;  /* 0x0000000000067941 */ /* 0x000fea0003800200 */
.L_x_582:
        /* <DEDUP_REMOVED lines=12> */
.L_x_579:
[----:B------:R-:W-:Y:S05]  /*1d6d0*/  BSYNC.RECONVERGENT B7 ;  /* 0x0000000000077941 */ /* 0x000fea0003800200 */
.L_x_578:
[----:B------:R-:W-:-:S04]  /*1d6e0*/  ISETP.NE.AND P0, PT, R69, RZ, PT ;  /* 0x000000ff4500720c */ /* 0x000fc80003f05270 */
[----:B------:R-:W-:Y:S02]  /*1d6f0*/  SEL R3, R2, RZ, P0 ;  /* 0x000000ff02037207 */ /* 0x000fe40000000000 */
[----:B------:R-:W-:Y:S02]  /*1d700*/  SEL R0, R17, RZ, P0 ;  /* 0x000000ff11007207 */ /* 0x000fe40000000000 */
[----:B------:R-:W-:Y:S02]  /*1d710*/  IADD3 R2, P1, PT, R50, R3, RZ ;  /* 0x0000000332027210 */ /* 0x000fe40007f3e0ff */
[----:B----4-:R-:W-:Y:S02]  /*1d720*/  SEL R61, R52, R61, !P0 ;  /* 0x0000003d343d7207 */ /* 0x010fe40004000000 */
[----:B------:R-:W-:Y:S01]  /*1d730*/  SEL R62, R71, R62, !P0 ;  /* 0x0000003e473e7207 */ /* 0x000fe20004000000 */
[----:B------:R-:W-:Y:S01]  /*1d740*/  IMAD.X R17, R51, 0x1, R0, P1 ;  /* 0x0000000133117824 */ /* 0x000fe200008e0600 */
[----:B------:R-:W-:Y:S07]  /*1d750*/  BRA `(.L_x_584) ;  /* 0x0000004800207947 */ /* 0x000fee0003800000 */
.L_x_577:
[----:B0-----:R-:W0:Y:S01]  /*1d760*/  LDC.64 R6, c[0x0][0x3a8] ;  /* 0x0000ea00ff067b82 */ /* 0x001e220000000a00 */
[----:B------:R-:W-:Y:S01]  /*1d770*/  ISETP.NE.AND P0, PT, R65, RZ, PT ;  /* 0x000000ff4100720c */ /* 0x000fe20003f05270 */
[----:B------:R-:W-:Y:S01]  /*1d780*/  BSSY.RECONVERGENT B0, `(.L_x_585) ;  /* 0x0000018000007945 */ /* 0x000fe20003800200 */
[----:B0-----:R-:W-:-:S11]  /*1d790*/  IMAD.WIDE R8, R70, 0x4, R6 ;  /* 0x0000000446087825 */ /* 0x001fd600078e0206 */
[----:B------:R-:W-:Y:S05]  /*1d7a0*/  @P0 BRA `(.L_x_586) ;  /* 0x0000000000540947 */ /* 0x000fea0003800000 */
[----:B------:R-:W0:Y:S01]  /*1d7b0*/  S2UR UR5, SR_CgaCtaId ;  /* 0x00000000000579c3 */ /* 0x000e220000008800 */
[----:B------:R-:W-:Y:S01]  /*1d7c0*/  UMOV UR4, 0x400 ;  /* 0x0000040000047882 */ /* 0x000fe20000000000 */
[----:B------:R-:W-:-:S06]  /*1d7d0*/  IMAD.MOV.U32 R3, RZ, RZ, 0x64 ;  /* 0x00000064ff037424 */ /* 0x000fcc00078e00ff */
[----:B------:R-:W2:Y:S01]  /*1d7e0*/  LDC.64 R4, c[0x0][0x3b0] ;  /* 0x0000ec00ff047b82 */ /* 0x000ea20000000a00 */
[----:B0-----:R-:W-:Y:S01]  /*1d7f0*/  ULEA UR4, UR5, UR4, 0x18 ;  /* 0x0000000405047291 */ /* 0x001fe2000f8ec0ff */
[----:B--2---:R-:W-:-:S08]  /*1d800*/  IMAD.WIDE R10, R70, 0x10, R4 ;  /* 0x00000010460a7825 */ /* 0x004fd000078e0204 */
[----:B------:R0:W-:Y:S01]  /*1d810*/  STS.64 [UR4+0x88], R48 ;  /* 0x00008830ff007988 */ /* 0x0001e20008000a04 */
[----:B------:R-:W-:Y:S02]  /*1d820*/  IMAD.MOV.U32 R4, RZ, RZ, R67 ;  /* 0x000000ffff047224 */ /* 0x000fe400078e0043 */
[----:B------:R-:W-:-:S05]  /*1d830*/  IMAD.MOV.U32 R5, RZ, RZ, R76 ;  /* 0x000000ffff057224 */ /* 0x000fca00078e004c */
        /* <DEDUP_REMOVED lines=12> */
.L_x_586:
[----:B------:R-:W-:Y:S05]  /*1d900*/  BSYNC.RECONVERGENT B0 ;  /* 0x0000000000007941 */ /* 0x000fea0003800200 */
.L_x_585:
[----:B------:R-:W2:Y:S01]  /*1d910*/  LDCU UR4, c[0x0][0x370] ;  /* 0x00006e00ff0477ac */ /* 0x000ea20008000800 */
[----:B------:R-:W-:-:S05]  /*1d920*/  LOP3.LUT R65, RZ, R65, RZ, 0x33, !PT ;  /* 0x00000041ff417212 */ /* 0x000fca00078e33ff */
[----:B------:R-:W-:Y:S01]  /*1d930*/  IMAD.IADD R71, R70, 0x1, R65 ;  /* 0x0000000146477824 */ /* 0x000fe200078e0241 */
[----:B--2---:R-:W-:-:S09]  /*1d940*/  UISETP.GT.U32.AND UP0, UPT, UR4, 0x1f3, UPT ;  /* 0x000001f30400788c */ /* 0x004fd2000bf04070 */
[----:B------:R-:W-:Y:S05]  /*1d950*/  BRA.U UP0, `(.L_x_587) ;  /* 0x0000000100187547 */ /* 0x000fea000b800000 */
[----:B------:R-:W-:Y:S01]  /*1d960*/  @!PT LDS RZ, [RZ] ;  /* 0x00000000fffff984 */ /* 0x000fe20000000800 */
[----:B------:R-:W-:Y:S01]  /*1d970*/  @!PT LDS RZ, [RZ] ;  /* 0x00000000fffff984 */ /* 0x000fe20000000800 */
[----:B------:R-:W-:Y:S01]  /*1d980*/  @!PT LDS RZ, [RZ] ;  /* 0x00000000fffff984 */ /* 0x000fe20000000800 */
[----:B------:R-:W-:Y:S01]  /*1d990*/  @!PT LDS RZ, [RZ] ;  /* 0x00000000fffff984 */ /* 0x000fe20000000800 */
[----:B------:R2:W-:Y:S06]  /*1d9a0*/  MEMBAR.SC.CTA ;  /* 0x0000000000007992 */ /* 0x0005ec0000000000 */
[----:B--2---:R-:W-:Y:S05]  /*1d9b0*/  BRA `(.L_x_588) ;  /* 0x0000000000087947 */ /* 0x004fea0003800000 */
.L_x_587:
[----:B------:R-:W-:Y:S05]  /*1d9c0*/  NANOSLEEP 0x1c2 ;  /* 0x000001c20000795d */ /* 0x000fea0003800000 */
[----:B------:R-:W-:Y:S01]  /*1d9d0*/  NOP ;  /* 0x0000000000007918 */ /* 0x000fe20000000000 */
.L_x_588:
[----:B0-----:R-:W-:-:S07]  /*1d9e0*/  IMAD.WIDE R4, R71, 0x4, R6 ;  /* 0x0000000447047825 */ /* 0x001fce00078e0206 */
.L_x_590:
[----:B------:R-:W2:Y:S01]  /*1d9f0*/  LD.E.STRONG.GPU R53, desc[UR36][R4.64+0x80] ;  /* 0x0000802404357980 */ /* 0x000ea2000c10f900 */
[----:B------:R-:W-:Y:S05]  /*1da00*/  YIELD ;  /* 0x0000000000007946 */ /* 0x000fea0003800000 */
[----:B--2---:R-:W-:Y:S01]  /*1da10*/  ISETP.NE.AND P5, PT, R53, 0x63, PT ;  /* 0x000000633500780c */ /* 0x004fe20003fa5270 */
        /* <DEDUP_REMOVED lines=12> */
.L_x_964:
        /* <DEDUP_REMOVED lines=11> */
.L_x_592:
[----:B------:R-:W0:Y:S02]  /*1db90*/  LDC.64 R4, c[0x0][0x3b8] ;  /* 0x0000ee00ff047b82 */ /* 0x000e240000000a00 */
[----:B0-----:R-:W-:-:S05]  /*1dba0*/  IMAD.WIDE R4, R71, 0x10, R4 ;  /* 0x0000001047047825 */ /* 0x001fca00078e0204 */
[----:B------:R0:W5:Y:S04]  /*1dbb0*/  LD.E.64.STRONG.GPU R74, desc[UR36][R4.64+0x200] ;  /* 0x00020024044a7980 */ /* 0x000168000c10fb00 */
[----:B------:R0:W5:Y:S02]  /*1dbc0*/  LD.E.64.STRONG.GPU R50, desc[UR36][R4.64+0x208] ;  /* 0x0002082404327980 */ /* 0x000164000c10fb00 */
.L_x_593:
[----:B------:R-:W-:Y:S05]  /*1dbd0*/  BSYNC.RECONVERGENT B0 ;  /* 0x0000000000007941 */ /* 0x000fea0003800200 */
.L_x_591:
        /* <DEDUP_REMOVED lines=10> */
[----:B--2---:R2:W0:Y:S04]  /*1dc80*/  SHFL.DOWN PT, R5, R50, 0x1, R52 ;  /* 0x0820000032057989 */ /* 0x00442800000e0034 */
[----:B------:R2:W0:Y:S02]  /*1dc90*/  SHFL.DOWN PT, R14, R51, 0x1, R52 ;  /* 0x08200000330e7989 */ /* 0x00042400000e0034 */
.L_x_971:
[----:B------:R-:W-:Y:S01]  /*1dca0*/  ISETP.GE.AND P0, PT, R69, R52, PT ;  /* 0x000000344500720c */ /* 0x000fe20003f06270 */
[----:B------:R-:W-:-:S12]  /*1dcb0*/  BSSY.RECONVERGENT B7, `(.L_x_595) ;  /* 0x000004b000077945 */ /* 0x000fd80003800200 */
[----:B------:R-:W-:Y:S05]  /*1dcc0*/  @P0 BRA `(.L_x_596) ;  /* 0x0000000400240947 */ /* 0x000fea0003800000 */
[----:B0-----:R-:W-:-:S04]  /*1dcd0*/  IADD3 R54, P0, PT, R3, R74, RZ ;  /* 0x0000004a03367210 */ /* 0x001fc80007f1e0ff */
[----:B------:R-:W-:Y:S02]  /*1dce0*/  IADD3.X R55, PT, PT, R0, R75, RZ, P0, !PT ;  /* 0x0000004b00377210 */ /* 0x000fe400007fe4ff */
[----:B------:R-:W-:Y:S01]  /*1dcf0*/  ISETP.NE.U32.AND P0, PT, R74, RZ, PT ;  /* 0x000000ff4a00720c */ /* 0x000fe20003f05070 */
[----:B------:R-:W-:-:S03]  /*1dd00*/  IMAD.MOV.U32 R74, RZ, RZ, R54 ;  /* 0x000000ffff4a7224 */ /* 0x000fc600078e0036 */
[----:B------:R-:W-:Y:S01]  /*1dd10*/  ISETP.NE.AND.EX P0, PT, R75, RZ, PT, P0 ;  /* 0x000000ff4b00720c */ /* 0x000fe20003f05300 */
[----:B------:R-:W-:-:S12]  /*1dd20*/  IMAD.MOV.U32 R75, RZ, RZ, R55 ;  /* 0x000000ffff4b7224 */ /* 0x000fd800078e0037 */
[----:B------:R-:W-:Y:S05]  /*1dd30*/  @P0 BRA `(.L_x_596) ;  /* 0x0000000400080947 */ /* 0x000fea0003800000 */
[----:B------:R-:W-:Y:S01]  /*1dd40*/  ISETP.LT.U32.AND P0, PT, R5, R50, PT ;  /* 0x000000320500720c */ /* 0x000fe20003f01070 */
[----:B------:R-:W0:Y:S01]  /*1dd50*/  LDCU.64 UR4, c[0x0][0x3d0] ;  /* 0x00007a00ff0477ac */ /* 0x000e220008000a00 */
[----:B------:R-:W-:Y:S02]  /*1dd60*/  BSSY.RECONVERGENT B6, `(.L_x_597) ;  /* 0x000001b000067945 */ /* 0x000fe40003800200 */
[----:B------:R-:W-:-:S04]  /*1dd70*/  ISETP.LT.U32.AND.EX P0, PT, R14, R51, PT, P0 ;  /* 0x000000330e00720c */ /* 0x000fc80003f01100 */
[CC--:B------:R-:W-:Y:S02]  /*1dd80*/  SEL R65, R5.reuse, R50.reuse, P0 ;  /* 0x0000003205417207 */ /* 0x0c0fe40000000000 */
[----:B------:R-:W-:Y:S02]  /*1dd90*/  SEL R78, R14, R51, P0 ;  /* 0x000000330e4e7207 */ /* 0x000fe40000000000 */
[----:B------:R-:W-:-:S04]  /*1dda0*/  ISETP.GT.U32.AND P0, PT, R5, R50, PT ;  /* 0x000000320500720c */ /* 0x000fc80003f04070 */
[----:B------:R-:W-:-:S04]  /*1ddb0*/  ISETP.GT.U32.AND.EX P0, PT, R14, R51, PT, P0 ;  /* 0x000000330e00720c */ /* 0x000fc80003f04100 */
[----:B--2---:R-:W-:Y:S02]  /*1ddc0*/  SEL R50, R5, R50, P0 ;  /* 0x0000003205327207 */ /* 0x004fe40000000000 */
        /* <DEDUP_REMOVED lines=20> */
.L_x_598:
[----:B------:R-:W-:Y:S05]  /*1df10*/  BSYNC.RECONVERGENT B6 ;  /* 0x0000000000067941 */ /* 0x000fea0003800200 */
.L_x_597:
        /* <DEDUP_REMOVED lines=21> */
.L_x_600:
[----:B------:R-:W-:Y:S05]  /*1e070*/  BSYNC.RECONVERGENT B6 ;  /* 0x0000000000067941 */ /* 0x000fea0003800200 */
.L_x_599:
[----:B------:R-:W0:Y:S02]  /*1e080*/  LDCU.64 UR4, c[0x0][0x3c8] ;  /* 0x00007900ff0477ac */ /* 0x000e240008000a00 */
[----:B0-----:R-:W-:-:S04]  /*1e090*/  LEA R6, P0, R50, UR4, 0x3 ;  /* 0x0000000432067c11 */ /* 0x001fc8000f8018ff */
[----:B------:R-:W-:Y:S02]  /*1e0a0*/  LEA.HI.X R7, R50, UR5, R51, 0x3, P0 ;  /* 0x0000000532077c11 */ /* 0x000fe400080f1c33 */
[----:B------:R-:W-:-:S04]  /*1e0b0*/  LEA R4, P0, R65, UR4, 0x3 ;  /* 0x0000000441047c11 */ /* 0x000fc8000f8018ff */
[----:B------:R-:W-:Y:S01]  /*1e0c0*/  LEA.HI.X R5, R65, UR5, R78, 0x3, P0 ;  /* 0x0000000541057c11 */ /* 0x000fe200080f1c4e */
[----:B------:R-:W2:Y:S04]  /*1e0d0*/  LDG.E.64 R6, desc[UR36][R6.64] ;  /* 0x0000002406067981 */ /* 0x000ea8000c1e1b00 */
[----:B------:R-:W2:Y:S01]  /*1e0e0*/  LDG.E.64 R8, desc[UR36][R4.64] ;  /* 0x0000002404087981 */ /* 0x000ea2000c1e1b00 */
[----:B------:R-:W-:Y:S02]  /*1e0f0*/  IMAD.MOV.U32 R74, RZ, RZ, R54 ;  /* 0x000000ffff4a7224 */ /* 0x000fe400078e0036 */
[----:B------:R-:W-:Y:S02]  /*1e100*/  IMAD.MOV.U32 R75, RZ, RZ, R55 ;  /* 0x000000ffff4b7224 */ /* 0x000fe400078e0037 */
[----:B------:R-:W-:-:S02]  /*1e110*/  IMAD.MOV.U32 R50, RZ, RZ, R65 ;  /* 0x000000ffff327224 */ /* 0x000fc400078e0041 */
[----:B------:R-:W-:Y:S01]  /*1e120*/  IMAD.MOV.U32 R51, RZ, RZ, R78 ;  /* 0x000000ffff337224 */ /* 0x000fe200078e004e */
[----:B--2---:R-:W-:-:S05]  /*1e130*/  IADD3 R8, P0, PT, R6, R8, RZ ;  /* 0x0000000806087210 */ /* 0x004fca0007f1e0ff */
[----:B------:R-:W-:-:S05]  /*1e140*/  IMAD.X R9, R7, 0x1, R9, P0 ;  /* 0x0000000107097824 */ /* 0x000fca00000e0609 */
[----:B------:R0:W-:Y:S03]  /*1e150*/  STG.E.64 desc[UR36][R4.64], R8 ;  /* 0x0000000804007986 */ /* 0x0001e6000c101b24 */
.L_x_596:
[----:B------:R-:W-:Y:S05]  /*1e160*/  BSYNC.RECONVERGENT B7 ;  /* 0x0000000000077941 */ /* 0x000fea0003800200 */
.L_x_595:
[----:B------:R-:W-:-:S03]  /*1e170*/  UMOV UR4, 0xffffffff ;  /* 0xffffffff00047882 */ /* 0x000fc60000000000 */
[----:B------:R-:W-:Y:S05]  /*1e180*/  BRA.DIV UR4, `(.L_x_601) ;  /* 0x000000ae04707947 */ /* 0x000fea000b800000 */
[----:B0-----:R0:W0:Y:S04]  /*1e190*/  SHFL.DOWN PT, R3, R74, 0x2, R52 ;  /* 0x084000004a037989 */ /* 0x00102800000e0034 */
[----:B------:R0:W0:Y:S04]  /*1e1a0*/  SHFL.DOWN PT, R0, R75, 0x2, R52 ;  /* 0x084000004b007989 */ /* 0x00002800000e0034 */
[----:B------:R0:W0:Y:S04]  /*1e1b0*/  SHFL.DOWN PT, R5, R50, 0x2, R52 ;  /* 0x0840000032057989 */ /* 0x00002800000e0034 */
[----:B------:R0:W0:Y:S02]  /*1e1c0*/  SHFL.DOWN PT, R14, R51, 0x2, R52 ;  /* 0x08400000330e7989 */ /* 0x00002400000e0034 */
.L_x_977:
[----:B------:R-:W-:Y:S01]  /*1e1d0*/  VIADD R7, R69, 0x2 ;  /* 0x0000000245077836 */ /* 0x000fe20000000000 */
[----:B------:R-:W-:Y:S04]  /*1e1e0*/  BSSY.RECONVERGENT B7, `(.L_x_602) ;  /* 0x000004c000077945 */ /* 0x000fe80003800200 */
[----:B------:R-:W-:-:S13]  /*1e1f0*/  ISETP.GT.AND P0, PT, R7, R52, PT ;  /* 0x000000340700720c */ /* 0x000fda0003f04270 */
[----:B------:R-:W-:Y:S05]  /*1e200*/  @P0 BRA `(.L_x_603) ;  /* 0x0000000400240947 */ /* 0x000fea0003800000 */
[----:B0-----:R-:W-:-:S05]  /*1e210*/  IADD3 R54, P0, PT, R3, R74, RZ ;  /* 0x0000004a03367210 */ /* 0x001fca0007f1e0ff */
[----:B------:R-:W-:Y:S01]  /*1e220*/  IMAD.X R55, R0, 0x1, R75, P0 ;  /* 0x0000000100377824 */ /* 0x000fe200000e064b */
        /* <DEDUP_REMOVED lines=34> */
.L_x_605:
[----:B------:R-:W-:Y:S05]  /*1e450*/  BSYNC.RECONVERGENT B6 ;  /* 0x0000000000067941 */ /* 0x000fea0003800200 */
.L_x_604:
        /* <DEDUP_REMOVED lines=21> */
.L_x_607:
[----:B------:R-:W-:Y:S05]  /*1e5b0*/  BSYNC.RECONVERGENT B6 ;  /* 0x0000000000067941 */ /* 0x000fea0003800200 */
.L_x_606:
        /* <DEDUP_REMOVED lines=14> */
.L_x_603:
[----:B------:R-:W-:Y:S05]  /*1e6a0*/  BSYNC.RECONVERGENT B7 ;  /* 0x0000000000077941 */ /* 0x000fea0003800200 */
.L_x_602:
[----:B------:R-:W-:-:S03]  /*1e6b0*/  UMOV UR4, 0xffffffff ;  /* 0xffffffff00047882 */ /* 0x000fc60000000000 */
[----:B------:R-:W-:Y:S05]  /*1e6c0*/  BRA.DIV UR4, `(.L_x_608) ;  /* 0x000000aa04907947 */ /* 0x000fea000b800000 */
[----:B0-----:R0:W0:Y:S04]  /*1e6d0*/  SHFL.DOWN PT, R3, R74, 0x4, R52 ;  /* 0x088000004a037989 */ /* 0x00102800000e0034 */
[----:B------:R0:W0:Y:S04]  /*1e6e0*/  SHFL.DOWN PT, R0, R75, 0x4, R52 ;  /* 0x088000004b007989 */ /* 0x00002800000e0034 */
[----:B------:R0:W0:Y:S04]  /*1e6f0*/  SHFL.DOWN PT, R5, R50, 0x4, R52 ;  /* 0x0880000032057989 */ /* 0x00002800000e0034 */
[----:B------:R0:W0:Y:S02]  /*1e700*/  SHFL.DOWN PT, R14, R51, 0x4, R52 ;  /* 0x08800000330e7989 */ /* 0x00002400000e0034 */
.L_x_983:
        /* <DEDUP_REMOVED lines=40> */
.L_x_612:
[----:B------:R-:W-:Y:S05]  /*1e990*/  BSYNC.RECONVERGENT B6 ;  /* 0x0000000000067941 */ /* 0x000fea0003800200 */
.L_x_611:
        /* <DEDUP_REMOVED lines=21> */
.L_x_614:
[----:B------:R-:W-:Y:S05]  /*1eaf0*/  BSYNC.RECONVERGENT B6 ;  /* 0x0000000000067941 */ /* 0x000fea0003800200 */
.L_x_613:
        /* <DEDUP_REMOVED lines=14> */
.L_x_610:
[----:B------:R-:W-:Y:S05]  /*1ebe0*/  BSYNC.RECONVERGENT B7 ;  /* 0x0000000000077941 */ /* 0x000fea0003800200 */
.L_x_609:
[----:B------:R-:W-:-:S03]  /*1ebf0*/  UMOV UR4, 0xffffffff ;  /* 0xffffffff00047882 */ /* 0x000fc60000000000 */
[----:B------:R-:W-:Y:S05]  /*1ec00*/  BRA.DIV UR4, `(.L_x_615) ;  /* 0x000000a604b07947 */ /* 0x000fea000b800000 */
[----:B0-----:R0:W0:Y:S04]  /*1ec10*/  SHFL.DOWN PT, R3, R74, 0x8, R52 ;  /* 0x090000004a037989 */ /* 0x00102800000e0034 */
[----:B------:R0:W0:Y:S04]  /*1ec20*/  SHFL.DOWN PT, R0, R75, 0x8, R52 ;  /* 0x090000004b007989 */ /* 0x00002800000e0034 */
[----:B------:R0:W0:Y:S04]  /*1ec30*/  SHFL.DOWN PT, R5, R50, 0x8, R52 ;  /* 0x0900000032057989 */ /* 0x00002800000e0034 */
[----:B------:R0:W0:Y:S02]  /*1ec40*/  SHFL.DOWN PT, R14, R51, 0x8, R52 ;  /* 0x09000000330e7989 */ /* 0x00002400000e0034 */
.L_x_989:
        /* <DEDUP_REMOVED lines=40> */
.L_x_619:
[----:B------:R-:W-:Y:S05]  /*1eed0*/  BSYNC.RECONVERGENT B6 ;  /* 0x0000000000067941 */ /* 0x000fea0003800200 */
.L_x_618:
        /* <DEDUP_REMOVED lines=21> */
.L_x_621:
[----:B------:R-:W-:Y:S05]  /*1f030*/  BSYNC.RECONVERGENT B6 ;  /* 0x0000000000067941 */ /* 0x000fea0003800200 */
.L_x_620:
        /* <DEDUP_REMOVED lines=14> */
.L_x_617:
[----:B------:R-:W-:Y:S05]  /*1f120*/  BSYNC.RECONVERGENT B7 ;  /* 0x0000000000077941 */ /* 0x000fea0003800200 */
.L_x_616:
[----:B------:R-:W-:-:S03]  /*1f130*/  UMOV UR4, 0xffffffff ;  /* 0xffffffff00047882 */ /* 0x000fc60000000000 */
[----:B------:R-:W-:Y:S05]  /*1f140*/  BRA.DIV UR4, `(.L_x_622) ;  /* 0x000000a204d07947 */ /* 0x000fea000b800000 */
[----:B0-----:R0:W0:Y:S04]  /*1f150*/  SHFL.DOWN PT, R3, R74, 0x10, R52 ;  /* 0x0a0000004a037989 */ /* 0x00102800000e0034 */
[----:B------:R0:W0:Y:S04]  /*1f160*/  SHFL.DOWN PT, R0, R75, 0x10, R52 ;  /* 0x0a0000004b007989 */ /* 0x00002800000e0034 */
[----:B------:R0:W0:Y:S04]  /*1f170*/  SHFL.DOWN PT, R5, R50, 0x10, R52 ;  /* 0x0a00000032057989 */ /* 0x00002800000e0034 */
[----:B------:R0:W0:Y:S02]  /*1f180*/  SHFL.DOWN PT, R14, R51, 0x10, R52 ;  /* 0x0a000000330e7989 */ /* 0x00002400000e0034 */
.L_x_995:
[----:B------:R-:W-:Y:S01]  /*1f190*/  VIADD R69, R69, 0x10 ;  /* 0x0000001045457836 */ /* 0x000fe20000000000 */
[----:B------:R-:W-:Y:S04]  /*1f1a0*/  BSSY.RECONVERGENT B7, `(.L_x_623) ;  /* 0x000004c000077945 */ /* 0x000fe80003800200 */
[----:B------:R-:W-:-:S13]  /*1f1b0*/  ISETP.GT.AND P0, PT, R69, R52, PT ;  /* 0x000000344500720c */ /* 0x000fda0003f04270 */
[----:B------:R-:W-:Y:S05]  /*1f1c0*/  @P0 BRA `(.L_x_624) ;  /* 0x0000000400240947 */ /* 0x000fea0003800000 */
[----:B0-2---:R-:W-:-:S05]  /*1f1d0*/  IADD3 R52, P0, PT, R3, R74, RZ ;  /* 0x0000004a03347210 */ /* 0x005fca0007f1e0ff */
        /* <DEDUP_REMOVED lines=35> */
.L_x_626:
[----:B------:R-:W-:Y:S05]  /*1f410*/  BSYNC.RECONVERGENT B6 ;  /* 0x0000000000067941 */ /* 0x000fea0003800200 */
.L_x_625:
        /* <DEDUP_REMOVED lines=21> */
.L_x_628:
[----:B------:R-:W-:Y:S05]  /*1f570*/  BSYNC.RECONVERGENT B6 ;  /* 0x0000000000067941 */ /* 0x000fea0003800200 */
.L_x_627:
        /* <DEDUP_REMOVED lines=14> */
.L_x_624:
[----:B------:R-:W-:Y:S05]  /*1f660*/  BSYNC.RECONVERGENT B7 ;  /* 0x0000000000077941 */ /* 0x000fea0003800200 */
.L_x_623:
[----:B------:R-:W-:Y:S01]  /*1f670*/  UMOV UR4, 0xffffffff ;  /* 0xffffffff00047882 */ /* 0x000fe20000000000 */
[----:B------:R-:W-:Y:S02]  /*1f680*/  ISETP.NE.AND P5, PT, R53, 0x65, PT ;  /* 0x000000653500780c */ /* 0x000fe40003fa5270 */
[----:B------:R-:W-:Y:S11]  /*1f690*/  BRA.DIV UR4, `(.L_x_629) ;  /* 0x0000009e04ec7947 */ /* 0x000ff6000b800000 */
[----:B------:R-:W-:-:S13]  /*1f6a0*/  VOTE.ALL P6, P5 ;  /* 0x0000000000ff7806 */ /* 0x000fda00028c0000 */
.L_x_998:
[----:B------:R-:W-:Y:S05]  /*1f6b0*/  @!P6 BRA `(.L_x_630) ;  /* 0x00000020007ce947 */ /* 0x000fea0003800000 */
.L_x_678:
[----:B0-----:R-:W0:Y:S01]  /*1f6c0*/  LDC.64 R4, c[0x0][0x3a8] ;  /* 0x0000ea00ff047b82 */ /* 0x001e220000000a00 */
[----:B------:R-:W-:Y:S05]  /*1f6d0*/  YIELD ;  /* 0x0000000000007946 */ /* 0x000fea0003800000 */
[----:B0-----:R-:W-:-:S07]  /*1f6e0*/  IMAD.WIDE R4, R71, 0x4, R4 ;  /* 0x0000000447047825 */ /* 0x001fce00078e0204 */
.L_x_632:
        /* <DEDUP_REMOVED lines=15> */
.L_x_1001:
        /* <DEDUP_REMOVED lines=9> */
[----:B--2---:R0:W5:Y:S01]  /*1f870*/  LD.E.64.STRONG.GPU R52, desc[UR36][R4.64+0x8] ;  /* 0x0000082404347980 */ /* 0x004162000c10fb00 */
[----:B------:R-:W-:Y:S05]  /*1f880*/  BRA `(.L_x_635) ;  /* 0x0000000000107947 */ /* 0x000fea0003800000 */
.L_x_634:
[----:B------:R-:W0:Y:S02]  /*1f890*/  LDC.64 R4, c[0x0][0x3b8] ;  /* 0x0000ee00ff047b82 */ /* 0x000e240000000a00 */
[----:B0-----:R-:W-:-:S05]  /*1f8a0*/  IMAD.WIDE R4, R71, 0x10, R4 ;  /* 0x0000001047047825 */ /* 0x001fca00078e0204 */
[----:B------:R0:W5:Y:S04]  /*1f8b0*/  LD.E.64.STRONG.GPU R54, desc[UR36][R4.64] ;  /* 0x0000002404367980 */ /* 0x000168000c10fb00 */
[----:B--2---:R0:W5:Y:S02]  /*1f8c0*/  LD.E.64.STRONG.GPU R52, desc[UR36][R4.64+0x8] ;  /* 0x0000082404347980 */ /* 0x004164000c10fb00 */
.L_x_635:
[----:B------:R-:W-:Y:S05]  /*1f8d0*/  BSYNC.RECONVERGENT B0 ;  /* 0x0000000000007941 */ /* 0x000fea0003800200 */
.L_x_633:
[----:B------:R-:W1:Y:S01]  /*1f8e0*/  S2R R3, SR_GEMASK ;  /* 0x0000000000037919 */ /* 0x000e620000003c00 */
[----:B------:R-:W-:Y:S01]  /*1f8f0*/  UMOV UR4, 0xffffffff ;  /* 0xffffffff00047882 */ /* 0x000fe20000000000 */
[----:B0-----:R-:W0:Y:S02]  /*1f900*/  S2R R4, SR_LANEID ;  /* 0x0000000000047919 */ /* 0x001e240000000000 */
[----:B------:R-:W-:Y:S05]  /*1f910*/  BRA.DIV UR4, `(.L_x_636) ;  /* 0x0000009e04887947 */ /* 0x000fea000b800000 */
[----:B------:R-:W-:-:S04]  /*1f920*/  VOTE.ANY R14, PT, !P6 ;  /* 0x00000000000e7806 */ /* 0x000fc800070e0100 */
[----:B-1----:R-:W-:-:S05]  /*1f930*/  LOP3.LUT R14, R14, 0x80000000, R3, 0xec, !PT ;  /* 0x800000000e0e7812 */ /* 0x002fca00078eec03 */
[----:B------:R-:W-:-:S05]  /*1f940*/  VIADD R3, R14, 0xffffffff ;  /* 0xffffffff0e037836 */ /* 0x000fca0000000000 */
[----:B------:R-:W-:-:S06]  /*1f950*/  LOP3.LUT R65, R14, R3, RZ, 0xc, !PT ;  /* 0x000000030e417212 */ /* 0x000fcc00078e0cff */
[----:B------:R-:W1:Y:S02]  /*1f960*/  POPC R65, R65 ;  /* 0x0000004100417309 */ /* 0x000e640000000000 */
[----:B-1---5:R1:W0:Y:S04]  /*1f970*/  SHFL.DOWN PT, R3, R54, 0x1, R65 ;  /* 0x0820000036037989 */ /* 0x02222800000e0041 */
[----:B------:R1:W0:Y:S04]  /*1f980*/  SHFL.DOWN PT, R0, R55, 0x1, R65 ;  /* 0x0820000037007989 */ /* 0x00022800000e0041 */
[----:B------:R1:W0:Y:S04]  /*1f990*/  SHFL.DOWN PT, R79, R52, 0x1, R65 ;  /* 0x08200000344f7989 */ /* 0x00022800000e0041 */
[----:B------:R1:W0:Y:S02]  /*1f9a0*/  SHFL.DOWN PT, R14, R53, 0x1, R65 ;  /* 0x08200000350e7989 */ /* 0x00022400000e0041 */
.L_x_1008:
[----:B0-----:R-:W-:Y:S01]  /*1f9b0*/  ISETP.GE.AND P0, PT, R4, R65, PT ;  /* 0x000000410400720c */ /* 0x001fe20003f06270 */
[----:B------:R-:W-:Y:S01]  /*1f9c0*/  BSSY.RECONVERGENT B7, `(.L_x_637) ;  /* 0x0000049000077945 */ /* 0x000fe20003800200 */
[----:B------:R-:W-:Y:S02]  /*1f9d0*/  IMAD.MOV.U32 R84, RZ, RZ, R54 ;  /* 0x000000ffff547224 */ /* 0x000fe400078e0036 */
[----:B------:R-:W-:Y:S02]  /*1f9e0*/  IMAD.MOV.U32 R80, RZ, RZ, R55 ;  /* 0x000000ffff507224 */ /* 0x000fe400078e0037 */
[----:B------:R-:W-:Y:S02]  /*1f9f0*/  IMAD.MOV.U32 R77, RZ, RZ, R52 ;  /* 0x000000ffff4d7224 */ /* 0x000fe400078e0034 */
[----:B------:R-:W-:-:S05]  /*1fa00*/  IMAD.MOV.U32 R78, RZ, RZ, R53 ;  /* 0x000000ffff4e7224 */ /* 0x000fca00078e0035 */
[----:B------:R-:W-:Y:S05]  /*1fa10*/  @P0 BRA `(.L_x_638) ;  /* 0x00000004000c0947 */ /* 0x000fea0003800000 */
[----:B------:R-:W-:-:S05]  /*1fa20*/  IADD3 R84, P0, PT, R3, R54, RZ ;  /* 0x0000003603547210 */ /* 0x000fca0007f1e0ff */
[----:B------:R-:W-:Y:S01]  /*1fa30*/  IMAD.X R80, R0, 0x1, R55, P0 ;  /* 0x0000000100507824 */ /* 0x000fe200000e0637 */
[----:B------:R-:W-:-:S04]  /*1fa40*/  ISETP.NE.U32.AND P0, PT, R54, RZ, PT ;  /* 0x000000ff3600720c */ /* 0x000fc80003f05070 */
[----:B------:R-:W-:-:S13]  /*1fa50*/  ISETP.NE.AND.EX P0, PT, R55, RZ, PT, P0 ;  /* 0x000000ff3700720c */ /* 0x000fda0003f05300 */
        /* <DEDUP_REMOVED lines=30> */
.L_x_640:
[----:B------:R-:W-:Y:S05]  /*1fc40*/  BSYNC.RECONVERGENT B6 ;  /* 0x0000000000067941 */ /* 0x000fea0003800200 */
.L_x_639:
[----:B------:R-:W0:Y:S01]  /*1fc50*/  LDCU.64 UR4, c[0x0][0x3d0] ;  /* 0x00007a00ff0477ac */ /* 0x000e220008000a00 */
[----:B------:R-:W-:Y:S01]  /*1fc60*/  BSSY.RECONVERGENT B6, `(.L_x_641) ;  /* 0x0000014000067945 */ /* 0x000fe20003800200 */
[----:B0-----:R-:W-:-:S04]  /*1fc70*/  ISETP.GE.U32.AND P0, PT, R79, UR4, PT ;  /* 0x000000044f007c0c */ /* 0x001fc8000bf06070 */
[----:B------:R-:W-:-:S13]  /*1fc80*/  ISETP.GE.U32.AND.EX P0, PT, R82, UR5, PT, P0 ;  /* 0x0000000552007c0c */ /* 0x000fda000bf06100 */
[----:B------:R-:W-:Y:S05]  /*1fc90*/  @!P0 BRA `(.L_x_642) ;  /* 0x0000000000408947 */ /* 0x000fea0003800000 */
[----:B------:R-:W-:Y:S01]  /*1fca0*/  MOV R14, 0x0 ;  /* 0x00000000000e7802 */ /* 0x000fe20000000f00 */
[----:B------:R-:W0:Y:S01]  /*1fcb0*/  LDCU.64 UR4, c[0x4][0x180] ;  /* 0x01003000ff0477ac */ /* 0x000e220008000a00 */
[----:B------:R-:W-:Y:S02]  /*1fcc0*/  HFMA2 R13, -RZ, RZ, 0, 0 ;  /* 0x00000000ff0d7431 */ /* 0x000fe400000001ff */
[----:B------:R-:W-:Y:S01]  /*1fcd0*/  IMAD.MOV.U32 R8, RZ, RZ, 0x34 ;  /* 0x00000034ff087424 */ /* 0x000fe200078e00ff */
[----:B------:R-:W5:Y:S01]  /*1fce0*/  LDCU.64 UR6, c[0x4][0x178] ;  /* 0x01002f00ff0677ac */ /* 0x000f620008000a00 */
[----:B------:R-:W1:Y:S01]  /*1fcf0*/  LDC.64 R14, c[0x4][R14] ;  /* 0x010000000e0e7b82 */ /* 0x000e620000000a00 */
[----:B------:R-:W-:Y:S01]  /*1fd00*/  IMAD.MOV.U32 R12, RZ, RZ, 0x1 ;  /* 0x00000001ff0c7424 */ /* 0x000fe200078e00ff */
        /* <DEDUP_REMOVED lines=9> */
.L_x_642:
[----:B------:R-:W-:Y:S05]  /*1fda0*/  BSYNC.RECONVERGENT B6 ;  /* 0x0000000000067941 */ /* 0x000fea0003800200 */
.L_x_641:
[----:B------:R-:W0:Y:S02]  /*1fdb0*/  LDCU.64 UR4, c[0x0][0x3c8] ;  /* 0x00007900ff0477ac */ /* 0x000e240008000a00 */
[----:B0-----:R-:W-:-:S04]  /*1fdc0*/  LEA R4, P0, R79, UR4, 0x3 ;  /* 0x000000044f047c11 */ /* 0x001fc8000f8018ff */
[----:B------:R-:W-:Y:S02]  /*1fdd0*/  LEA.HI.X R5, R79, UR5, R82, 0x3, P0 ;  /* 0x000000054f057c11 */ /* 0x000fe400080f1c52 */
[----:B------:R-:W-:-:S04]  /*1fde0*/  LEA R6, P0, R77, UR4, 0x3 ;  /* 0x000000044d067c11 */ /* 0x000fc8000f8018ff */
[----:B------:R-:W-:Y:S01]  /*1fdf0*/  LEA.HI.X R7, R77, UR5, R78, 0x3, P0 ;  /* 0x000000054d077c11 */ /* 0x000fe200080f1c4e */
[----:B------:R-:W5:Y:S04]  /*1fe00*/  LDG.E.64 R4, desc[UR36][R4.64] ;  /* 0x0000002404047981 */ /* 0x000f68000c1e1b00 */
[----:B------:R-:W5:Y:S02]  /*1fe10*/  LDG.E.64 R8, desc[UR36][R6.64] ;  /* 0x0000002406087981 */ /* 0x000f64000c1e1b00 */
[----:B-----5:R-:W-:-:S05]  /*1fe20*/  IADD3 R8, P0, PT, R4, R8, RZ ;  /* 0x0000000804087210 */ /* 0x020fca0007f1e0ff */
[----:B------:R-:W-:-:S05]  /*1fe30*/  IMAD.X R9, R5, 0x1, R9, P0 ;  /* 0x0000000105097824 */ /* 0x000fca00000e0609 */
[----:B------:R0:W-:Y:S03]  /*1fe40*/  STG.E.64 desc[UR36][R6.64], R8 ;  /* 0x0000000806007986 */ /* 0x0001e6000c101b24 */
.L_x_638:
[----:B------:R-:W-:Y:S05]  /*1fe50*/  BSYNC.RECONVERGENT B7 ;  /* 0x0000000000077941 */ /* 0x000fea0003800200 */
.L_x_637:
[----:B------:R-:W5:Y:S01]  /*1fe60*/  S2R R0, SR_LANEID ;  /* 0x0000000000007919 */ /* 0x000f620000000000 */
[----:B------:R-:W-:Y:S01]  /*1fe70*/  UMOV UR4, 0xffffffff ;  /* 0xffffffff00047882 */ /* 0x000fe20000000000 */
[----:B-----5:R-:W-:Y:S02]  /*1fe80*/  VIADD R4, R0, 0x2 ;  /* 0x0000000200047836 */ /* 0x020fe40000000000 */
[----:B------:R-:W-:Y:S05]  /*1fe90*/  BRA.DIV UR4, `(.L_x_643) ;  /* 0x0000009a04b07947 */ /* 0x000fea000b800000 */
[----:B------:R0:W0:Y:S04]  /*1fea0*/  SHFL.DOWN PT, R79, R84, 0x2, R65 ;  /* 0x08400000544f7989 */ /* 0x00002800000e0041 */
[----:B------:R0:W0:Y:S04]  /*1feb0*/  SHFL.DOWN PT, R81, R80, 0x2, R65 ;  /* 0x0840000050517989 */ /* 0x00002800000e0041 */
[----:B------:R0:W0:Y:S04]  /*1fec0*/  SHFL.DOWN PT, R0, R77, 0x2, R65 ;  /* 0x084000004d007989 */ /* 0x00002800000e0041 */
[----:B------:R0:W0:Y:S02]  /*1fed0*/  SHFL.DOWN PT, R14, R78, 0x2, R65 ;  /* 0x084000004e0e7989 */ /* 0x00002400000e0041 */
.L_x_1014:
[----:B------:R-:W-:Y:S01]  /*1fee0*/  ISETP.GT.AND P0, PT, R4, R65, PT ;  /* 0x000000410400720c */ /* 0x000fe20003f04270 */
[----:B------:R-:W-:-:S12]  /*1fef0*/  BSSY.RECONVERGENT B7, `(.L_x_644) ;  /* 0x000004b000077945 */ /* 0x000fd80003800200 */
        /* <DEDUP_REMOVED lines=37> */
.L_x_647:
[----:B------:R-:W-:Y:S05]  /*20150*/  BSYNC.RECONVERGENT B6 ;  /* 0x0000000000067941 */ /* 0x000fea0003800200 */
.L_x_646:
        /* <DEDUP_REMOVED lines=21> */
.L_x_649:
[----:B------:R-:W-:Y:S05]  /*202b0*/  BSYNC.RECONVERGENT B6 ;  /* 0x0000000000067941 */ /* 0x000fea0003800200 */
.L_x_648:
[----:B------:R-:W0:Y:S02]  /*202c0*/  LDCU.64 UR4, c[0x0][0x3c8] ;  /* 0x00007900ff0477ac */ /* 0x000e240008000a00 */
[----:B0-----:R-:W-:-:S04]  /*202d0*/  LEA R4, P0, R77, UR4, 0x3 ;  /* 0x000000044d047c11 */ /* 0x001fc8000f8018ff */
[----:B------:R-:W-:Y:S02]  /*202e0*/  LEA.HI.X R5, R77, UR5, R78, 0x3, P0 ;  /* 0x000000054d057c11 */ /* 0x000fe400080f1c4e */
[----:B------:R-:W-:-:S04]  /*202f0*/  LEA R6, P0, R82, UR4, 0x3 ;  /* 0x0000000452067c11 */ /* 0x000fc8000f8018ff */
[----:B------:R-:W-:Y:S01]  /*20300*/  LEA.HI.X R7, R82, UR5, R83, 0x3, P0 ;  /* 0x0000000552077c11 */ /* 0x000fe200080f1c53 */
[----:B------:R-:W5:Y:S04]  /*20310*/  LDG.E.64 R4, desc[UR36][R4.64] ;  /* 0x0000002404047981 */ /* 0x000f68000c1e1b00 */
[----:B------:R-:W5:Y:S01]  /*20320*/  LDG.E.64 R8, desc[UR36][R6.64] ;  /* 0x0000002406087981 */ /* 0x000f62000c1e1b00 */
[----:B------:R-:W-:Y:S02]  /*20330*/  IMAD.MOV.U32 R84, RZ, RZ, R79 ;  /* 0x000000ffff547224 */ /* 0x000fe400078e004f */
[----:B------:R-:W-:Y:S02]  /*20340*/  IMAD.MOV.U32 R80, RZ, RZ, R81 ;  /* 0x000000ffff507224 */ /* 0x000fe400078e0051 */
[----:B------:R-:W-:-:S02]  /*20350*/  IMAD.MOV.U32 R77, RZ, RZ, R82 ;  /* 0x000000ffff4d7224 */ /* 0x000fc400078e0052 */
[----:B------:R-:W-:Y:S01]  /*20360*/  IMAD.MOV.U32 R78, RZ, RZ, R83 ;  /* 0x000000ffff4e7224 */ /* 0x000fe200078e0053 */
[----:B-----5:R-:W-:-:S05]  /*20370*/  IADD3 R8, P0, PT, R4, R8, RZ ;  /* 0x0000000804087210 */ /* 0x020fca0007f1e0ff */
[----:B------:R-:W-:-:S05]  /*20380*/  IMAD.X R9, R5, 0x1, R9, P0 ;  /* 0x0000000105097824 */ /* 0x000fca00000e0609 */
[----:B------:R0:W-:Y:S03]  /*20390*/  STG.E.64 desc[UR36][R6.64], R8 ;  /* 0x0000000806007986 */ /* 0x0001e6000c101b24 */
.L_x_645:
[----:B------:R-:W-:Y:S05]  /*203a0*/  BSYNC.RECONVERGENT B7 ;  /* 0x0000000000077941 */ /* 0x000fea0003800200 */
.L_x_644:
[----:B0-----:R-:W0:Y:S01]  /*203b0*/  S2R R0, SR_LANEID ;  /* 0x0000000000007919 */ /* 0x001e220000000000 */
[----:B------:R-:W-:Y:S01]  /*203c0*/  UMOV UR4, 0xffffffff ;  /* 0xffffffff00047882 */ /* 0x000fe20000000000 */
[----:B0-----:R-:W-:Y:S02]  /*203d0*/  VIADD R4, R0, 0x4 ;  /* 0x0000000400047836 */ /* 0x001fe40000000000 */
[----:B------:R-:W-:Y:S05]  /*203e0*/  BRA.DIV UR4, `(.L_x_650) ;  /* 0x0000009604cc7947 */ /* 0x000fea000b800000 */
[----:B------:R0:W0:Y:S04]  /*203f0*/  SHFL.DOWN PT, R79, R84, 0x4, R65 ;  /* 0x08800000544f7989 */ /* 0x00002800000e0041 */
[----:B------:R0:W0:Y:S04]  /*20400*/  SHFL.DOWN PT, R81, R80, 0x4, R65 ;  /* 0x0880000050517989 */ /* 0x00002800000e0041 */
[----:B------:R0:W0:Y:S04]  /*20410*/  SHFL.DOWN PT, R0, R77, 0x4, R65 ;  /* 0x088000004d007989 */ /* 0x00002800000e0041 */
[----:B------:R0:W0:Y:S02]  /*20420*/  SHFL.DOWN PT, R14, R78, 0x4, R65 ;  /* 0x088000004e0e7989 */ /* 0x00002400000e0041 */
.L_x_1020:
        /* <DEDUP_REMOVED lines=39> */
.L_x_654:
[----:B------:R-:W-:Y:S05]  /*206a0*/  BSYNC.RECONVERGENT B6 ;  /* 0x0000000000067941 */ /* 0x000fea0003800200 */
.L_x_653:
        /* <DEDUP_REMOVED lines=21> */
.L_x_656:
[----:B------:R-:W-:Y:S05]  /*20800*/  BSYNC.RECONVERGENT B6 ;  /* 0x0000000000067941 */ /* 0x000fea0003800200 */
.L_x_655:
        /* <DEDUP_REMOVED lines=14> */
.L_x_652:
[----:B------:R-:W-:Y:S05]  /*208f0*/  BSYNC.RECONVERGENT B7 ;  /* 0x0000000000077941 */ /* 0x000fea0003800200 */
.L_x_651:
        /* <DEDUP_REMOVED lines=8> */
.L_x_1026:
        /* <DEDUP_REMOVED lines=39> */
.L_x_661:
[----:B------:R-:W-:Y:S05]  /*20bf0*/  BSYNC.RECONVERGENT B6 ;  /* 0x0000000000067941 */ /* 0x000fea0003800200 */
.L_x_660:
        /* <DEDUP_REMOVED lines=21> */
.L_x_663:
[----:B------:R-:W-:Y:S05]  /*20d50*/  BSYNC.RECONVERGENT B6 ;  /* 0x0000000000067941 */ /* 0x000fea0003800200 */
.L_x_662:
        /* <DEDUP_REMOVED lines=14> */
.L_x_659:
[----:B------:R-:W-:Y:S05]  /*20e40*/  BSYNC.RECONVERGENT B7 ;  /* 0x0000000000077941 */ /* 0x000fea0003800200 */
.L_x_658:
        /* <DEDUP_REMOVED lines=8> */
.L_x_1032:
[----:B------:R-:W-:Y:S01]  /*20ed0*/  ISETP.GT.AND P0, PT, R4, R65, PT ;  /* 0x000000410400720c */ /* 0x000fe20003f04270 */
[----:B------:R-:W-:-:S12]  /*20ee0*/  BSSY.RECONVERGENT B7, `(.L_x_665) ;  /* 0x000004b000077945 */ /* 0x000fd80003800200 */
[----:B------:R-:W-:Y:S05]  /*20ef0*/  @P0 BRA `(.L_x_666) ;  /* 0x0000000400240947 */ /* 0x000fea0003800000 */
[----:B0-----:R-:W-:-:S05]  /*20f00*/  IADD3 R81, P0, PT, R81, R84, RZ ;  /* 0x0000005451517210 */ /* 0x001fca0007f1e0ff */
[----:B-1----:R-:W-:Y:S01]  /*20f10*/  IMAD.X R65, R3, 0x1, R80, P0 ;  /* 0x0000000103417824 */ /* 0x002fe200000e0650 */
        /* <DEDUP_REMOVED lines=34> */
.L_x_668:
[----:B------:R-:W-:Y:S05]  /*21140*/  BSYNC.RECONVERGENT B6 ;  /* 0x0000000000067941 */ /* 0x000fea0003800200 */
.L_x_667:
        /* <DEDUP_REMOVED lines=21> */
.L_x_670:
[----:B------:R-:W-:Y:S05]  /*212a0*/  BSYNC.RECONVERGENT B6 ;  /* 0x0000000000067941 */ /* 0x000fea0003800200 */
.L_x_669:
        /* <DEDUP_REMOVED lines=14> */
.L_x_666:
[----:B------:R-:W-:Y:S05]  /*21390*/  BSYNC.RECONVERGENT B7 ;  /* 0x0000000000077941 */ /* 0x000fea0003800200 */
.L_x_665:
[----:B01----:R-:W-:Y:S01]  /*213a0*/  IADD3 R65, P0, PT, R74, R84, RZ ;  /* 0x000000544a417210 */ /* 0x003fe20007f1e0ff */
[----:B------:R-:W-:Y:S01]  /*213b0*/  BSSY.RECONVERGENT B7, `(.L_x_671) ;  /* 0x000004a000077945 */ /* 0x000fe20003800200 */
[----:B------:R-:W-:-:S03]  /*213c0*/  VIADD R71, R71, 0xffffffe0 ;  /* 0xffffffe047477836 */ /* 0x000fc60000000000 */
        /* <DEDUP_REMOVED lines=35> */
.L_x_674:
[----:B------:R-:W-:Y:S05]  /*21600*/  BSYNC.RECONVERGENT B6 ;  /* 0x0000000000067941 */ /* 0x000fea0003800200 */
.L_x_673:
        /* <DEDUP_REMOVED lines=21> */
.L_x_676:
[----:B------:R-:W-:Y:S05]  /*21760*/  BSYNC.RECONVERGENT B6 ;  /* 0x0000000000067941 */ /* 0x000fea0003800200 */
.L_x_675:
        /* <DEDUP_REMOVED lines=14> */
.L_x_672:
[----:B------:R-:W-:Y:S05]  /*21850*/  BSYNC.RECONVERGENT B7 ;  /* 0x0000000000077941 */ /* 0x000fea0003800200 */
.L_x_671:
[----:B------:R-:W-:Y:S01]  /*21860*/  UMOV UR4, 0xffffffff ;  /* 0xffffffff00047882 */ /* 0x000fe20000000000 */
[----:B------:R-:W-:Y:S02]  /*21870*/  ISETP.NE.AND P5, PT, R69, 0x65, PT ;  /* 0x000000654500780c */ /* 0x000fe40003fa5270 */
[----:B------:R-:W-:Y:S11]  /*21880*/  BRA.DIV UR4, `(.L_x_677) ;  /* 0x0000008604f47947 */ /* 0x000ff6000b800000 */
[----:B------:R-:W-:-:S13]  /*21890*/  VOTE.ALL P6, P5 ;  /* 0x0000000000ff7806 */ /* 0x000fda00028c0000 */
.L_x_1035:
[----:B------:R-:W-:Y:S05]  /*218a0*/  @P6 BRA `(.L_x_678) ;  /* 0xffffffdc00846947 */ /* 0x000fea000383ffff */
.L_x_630:
[----:B0-----:R-:W0:Y:S01]  /*218b0*/  S2R R0, SR_TID.X ;  /* 0x0000000000007919 */ /* 0x001e220000002100 */
[----:B------:R-:W-:Y:S01]  /*218c0*/  BSSY.RECONVERGENT B7, `(.L_x_679) ;  /* 0x0000066000077945 */ /* 0x000fe20003800200 */
[----:B0-----:R-:W-:-:S13]  /*218d0*/  ISETP.NE.AND P0, PT, R0, RZ, PT ;  /* 0x000000ff0000720c */ /* 0x001fda0003f05270 */
[----:B------:R-:W-:Y:S05]  /*218e0*/  @P0 BRA `(.L_x_680) ;  /* 0x00000004008c0947 */ /* 0x000fea0003800000 */
        /* <DEDUP_REMOVED lines=8> */
[----:B--2---:R-:W-:Y:S02]  /*21970*/  SEL R52, R51, R76, P0 ;  /* 0x0000004c33347207 */ /* 0x004fe40000000000 */
        /* <DEDUP_REMOVED lines=23> */
.L_x_683:
[----:B------:R-:W-:Y:S05]  /*21af0*/  BSYNC.RECONVERGENT B6 ;  /* 0x0000000000067941 */ /* 0x000fea0003800200 */
.L_x_682:
        /* <DEDUP_REMOVED lines=21> */
.L_x_685:
[----:B------:R-:W-:Y:S05]  /*21c50*/  BSYNC.RECONVERGENT B6 ;  /* 0x0000000000067941 */ /* 0x000fea0003800200 */
.L_x_684:
[----:B------:R-:W0:Y:S02]  /*21c60*/  LDCU.64 UR4, c[0x0][0x3c8] ;  /* 0x00007900ff0477ac */ /* 0x000e240008000a00 */
[----:B0-----:R-:W-:-:S04]  /*21c70*/  LEA R4, P0, R54, UR4, 0x3 ;  /* 0x0000000436047c11 */ /* 0x001fc8000f8018ff */
[----:B------:R-:W-:Y:S02]  /*21c80*/  LEA.HI.X R5, R54, UR5, R55, 0x3, P0 ;  /* 0x0000000536057c11 */ /* 0x000fe400080f1c37 */
[----:B------:R-:W-:-:S04]  /*21c90*/  LEA R6, P0, R53, UR4, 0x3 ;  /* 0x0000000435067c11 */ /* 0x000fc8000f8018ff */
[----:B------:R-:W-:Y:S01]  /*21ca0*/  LEA.HI.X R7, R53, UR5, R52, 0x3, P0 ;  /* 0x0000000535077c11 */ /* 0x000fe200080f1c34 */
[----:B------:R-:W2:Y:S04]  /*21cb0*/  LDG.E.64 R4, desc[UR36][R4.64] ;  /* 0x0000002404047981 */ /* 0x000ea8000c1e1b00 */
[----:B------:R-:W2:Y:S01]  /*21cc0*/  LDG.E.64 R8, desc[UR36][R6.64] ;  /* 0x0000002406087981 */ /* 0x000ea2000c1e1b00 */
[----:B------:R-:W-:Y:S01]  /*21cd0*/  IMAD.MOV.U32 R67, RZ, RZ, R53 ;  /* 0x000000ffff437224 */ /* 0x000fe200078e0035 */
[----:B------:R-:W-:Y:S02]  /*21ce0*/  MOV R76, R52 ;  /* 0x00000034004c7202 */ /* 0x000fe40000000f00 */
[----:B--2---:R-:W-:-:S05]  /*21cf0*/  IADD3 R8, P0, PT, R4, R8, RZ ;  /* 0x0000000804087210 */ /* 0x004fca0007f1e0ff */
[----:B------:R-:W-:-:S05]  /*21d00*/  IMAD.X R9, R5, 0x1, R9, P0 ;  /* 0x0000000105097824 */ /* 0x000fca00000e0609 */
[----:B------:R0:W-:Y:S03]  /*21d10*/  STG.E.64 desc[UR36][R6.64], R8 ;  /* 0x0000000806007986 */ /* 0x0001e6000c101b24 */
.L_x_681:
[----:B------:R-:W5:Y:S01]  /*21d20*/  LDC R3, c[0x0][0x3c0] ;  /* 0x0000f000ff037b82 */ /* 0x000f620000000800 */
[----:B------:R-:W-:Y:S01]  /*21d30*/  IADD3 R0, P0, PT, R74, R48, RZ ;  /* 0x000000304a007210 */ /* 0x000fe20007f1e0ff */
[----:B------:R-:W-:Y:S01]  /*21d40*/  IMAD.MOV.U32 R77, RZ, RZ, R76 ;  /* 0x000000ffff4d7224 */ /* 0x000fe200078e004c */
[----:B------:R-:W-:Y:S01]  /*21d50*/  UMOV UR4, 0x400 ;  /* 0x0000040000047882 */ /* 0x000fe20000000000 */
[----:B------:R-:W-:Y:S02]  /*21d60*/  IMAD.MOV.U32 R76, RZ, RZ, R67 ;  /* 0x000000ffff4c7224 */ /* 0x000fe400078e0043 */
[----:B------:R-:W-:Y:S02]  /*21d70*/  IMAD.X R49, R75, 0x1, R49, P0 ;  /* 0x000000014b317824 */ /* 0x000fe400000e0631 */
[----:B0-----:R-:W0:Y:S08]  /*21d80*/  LDC.64 R6, c[0x0][0x3a8] ;  /* 0x0000ea00ff067b82 */ /* 0x001e300000000a00 */
[----:B------:R-:W1:Y:S08]  /*21d90*/  LDC.64 R4, c[0x0][0x3b8] ;  /* 0x0000ee00ff047b82 */ /* 0x000e700000000a00 */
[----:B------:R-:W2:Y:S01]  /*21da0*/  S2UR UR5, SR_CgaCtaId ;  /* 0x00000000000579c3 */ /* 0x000ea20000008800 */
[----:B-----5:R-:W-:-:S04]  /*21db0*/  VIADD R3, R3, UR38 ;  /* 0x0000002603037c36 */ /* 0x020fc80008000000 */
[----:B0-----:R-:W-:-:S04]  /*21dc0*/  IMAD.WIDE R8, R3, 0x4, R6 ;  /* 0x0000000403087825 */ /* 0x001fc800078e0206 */
[----:B------:R-:W-:Y:S02]  /*21dd0*/  IMAD.MOV.U32 R6, RZ, RZ, R0 ;  /* 0x000000ffff067224 */ /* 0x000fe400078e0000 */
[----:B------:R-:W-:Y:S02]  /*21de0*/  IMAD.MOV.U32 R7, RZ, RZ, R49 ;  /* 0x000000ffff077224 */ /* 0x000fe400078e0031 */
[----:B-1----:R-:W-:-:S04]  /*21df0*/  IMAD.WIDE R4, R70, 0x10, R4 ;  /* 0x0000001046047825 */ /* 0x002fc800078e0204 */
[----:B------:R-:W-:Y:S01]  /*21e00*/  IMAD.MOV.U32 R3, RZ, RZ, 0x65 ;  /* 0x00000065ff037424 */ /* 0x000fe200078e00ff */
[----:B------:R-:W-:Y:S01]  /*21e10*/  ST.E.64.STRONG.GPU desc[UR36][R4.64+0x208], R76 ;  /* 0x0002084c04007985 */ /* 0x000fe2000c10fb24 */
[----:B--2---:R-:W-:-:S03]  /*21e20*/  ULEA UR4, UR5, UR4, 0x18 ;  /* 0x0000000405047291 */ /* 0x004fc6000f8ec0ff */
        /* <DEDUP_REMOVED lines=15> */
.L_x_680:
[----:B------:R-:W-:Y:S05]  /*21f20*/  BSYNC.RECONVERGENT B7 ;  /* 0x0000000000077941 */ /* 0x000fea0003800200 */
.L_x_679:
[----:B------:R-:W0:Y:S02]  /*21f30*/  S2R R0, SR_LANEID ;  /* 0x0000000000007919 */ /* 0x000e240000000000 */
[----:B0-----:R-:W-:-:S13]  /*21f40*/  ISETP.NE.AND P0, PT, R0, RZ, PT ;  /* 0x000000ff0000720c */ /* 0x001fda0003f05270 */
[----:B-1----:R-:W0:Y:S01]  /*21f50*/  @!P0 S2R R3, SR_CgaCtaId ;  /* 0x0000000000038919 */ /* 0x002e220000008800 */
[----:B------:R-:W-:Y:S01]  /*21f60*/  @!P0 MOV R0, 0x400 ;  /* 0x0000040000008802 */ /* 0x000fe20000000f00 */
[----:B------:R-:W-:Y:S02]  /*21f70*/  @!P0 IMAD.MOV.U32 R2, RZ, RZ, R74 ;  /* 0x000000ffff028224 */ /* 0x000fe400078e004a */
[----:B---3--:R-:W-:Y:S02]  /*21f80*/  @!P0 IMAD.MOV.U32 R17, RZ, RZ, R75 ;  /* 0x000000ffff118224 */ /* 0x008fe400078e004b */
[----:B----4-:R-:W-:Y:S02]  /*21f90*/  @!P0 IMAD.MOV.U32 R61, RZ, RZ, R50 ;  /* 0x000000ffff3d8224 */ /* 0x010fe400078e0032 */
[----:B------:R-:W-:Y:S01]  /*21fa0*/  @!P0 IMAD.MOV.U32 R62, RZ, RZ, R51 ;  /* 0x000000ffff3e8224 */ /* 0x000fe200078e0033 */
[----:B0-----:R-:W-:-:S05]  /*21fb0*/  @!P0 LEA R3, R3, R0, 0x18 ;  /* 0x0000000003038211 */ /* 0x001fca00078ec0ff */
[----:B------:R0:W-:Y:S04]  /*21fc0*/  @!P0 STS.64 [R3+0x50], R50 ;  /* 0x0000503203008388 */ /* 0x0001e80000000a00 */
[----:B------:R0:W-:Y:S02]  /*21fd0*/  @!P0 STS.64 [R3+0x48], R74 ;  /* 0x0000484a03008388 */ /* 0x0001e40000000a00 */
.L_x_584:
[----:B------:R-:W3:Y:S01]  /*21fe0*/  S2R R0, SR_TID.X ;  /* 0x0000000000007919 */ /* 0x000ee20000002100 */
[----:B------:R-:W-:Y:S05]  /*21ff0*/  WARPSYNC.ALL ;  /* 0x0000000000007948 */ /* 0x000fea0003800000 */
[----:B------:R-:W-:Y:S06]  /*22000*/  BAR.SYNC.DEFER_BLOCKING 0x0 ;  /* 0x0000000000007b1d */ /* 0x000fec0000010000 */
[----:B------:R-:W-:Y:S01]  /*22010*/  BSSY.RECONVERGENT B7, `(.L_x_686) ;  /* 0x0000051000077945 */ /* 0x000fe20003800200 */
[----:B---3--:R-:W-:-:S13]  /*22020*/  ISETP.NE.AND P0, PT, R0, RZ, PT ;  /* 0x000000ff0000720c */ /* 0x008fda0003f05270 */
[----:B------:R-:W-:Y:S05]  /*22030*/  @!P0 BRA `(.L_x_687) ;  /* 0x0000000400388947 */ /* 0x000fea0003800000 */
[----:B0-----:R-:W0:Y:S01]  /*22040*/  S2R R3, SR_CgaCtaId ;  /* 0x0000000000037919 */ /* 0x001e220000008800 */
[----:B------:R-:W-:-:S04]  /*22050*/  MOV R0, 0x400 ;  /* 0x0000040000007802 */ /* 0x000fc80000000f00 */
[----:B0-----:R-:W-:-:S05]  /*22060*/  LEA R3, R3, R0, 0x18 ;  /* 0x0000000003037211 */ /* 0x001fca00078ec0ff */
[----:B------:R-:W0:Y:S02]  /*22070*/  LDS.64 R4, [R3+0x48] ;  /* 0x0000480003047984 */ /* 0x000e240000000a00 */
[----:B0-----:R-:W-:-:S05]  /*22080*/  IADD3 R48, P0, PT, R4, R2, RZ ;  /* 0x0000000204307210 */ /* 0x001fca0007f1e0ff */
[----:B------:R-:W-:Y:S01]  /*22090*/  IMAD.X R49, R5, 0x1, R17, P0 ;  /* 0x0000000105317824 */ /* 0x000fe200000e0611 */
[----:B------:R-:W-:Y:S01]  /*220a0*/  ISETP.NE.U32.AND P0, PT, R2, RZ, PT ;  /* 0x000000ff0200720c */ /* 0x000fe20003f05070 */
[----:B------:R-:W-:-:S03]  /*220b0*/  IMAD.MOV.U32 R2, RZ, RZ, R48 ;  /* 0x000000ffff027224 */ /* 0x000fc600078e0030 */
[----:B------:R-:W-:Y:S01]  /*220c0*/  ISETP.NE.AND.EX P0, PT, R17, RZ, PT, P0 ;  /* 0x000000ff1100720c */ /* 0x000fe20003f05300 */
[----:B------:R-:W-:-:S12]  /*220d0*/  IMAD.MOV.U32 R17, RZ, RZ, R49 ;  /* 0x000000ffff117224 */ /* 0x000fd800078e0031 */
[----:B------:R-:W-:Y:S05]  /*220e0*/  @P0 BRA `(.L_x_687) ;  /* 0x00000004000c0947 */ /* 0x000fea0003800000 */
[----:B------:R-:W0:Y:S01]  /*220f0*/  LDS.64 R2, [R3+0x50] ;  /* 0x0000500003027984 */ /* 0x000e220000000a00 */
[----:B------:R-:W3:Y:S01]  /*22100*/  LDCU.64 UR4, c[0x0][0x3d0] ;  /* 0x00007a00ff0477ac */ /* 0x000ee20008000a00 */
[----:B------:R-:W-:Y:S01]  /*22110*/  BSSY.RECONVERGENT B6, `(.L_x_688) ;  /* 0x000001c000067945 */ /* 0x000fe20003800200 */
[----:B0-----:R-:W-:-:S04]  /*22120*/  ISETP.LT.U32.AND P0, PT, R2, R61, PT ;  /* 0x0000003d0200720c */ /* 0x001fc80003f01070 */
[----:B------:R-:W-:-:S04]  /*22130*/  ISETP.LT.U32.AND.EX P0, PT, R3, R62, PT, P0 ;  /* 0x0000003e0300720c */ /* 0x000fc80003f01100 */
[CC--:B--2---:R-:W-:Y:S02]  /*22140*/  SEL R50, R2.reuse, R61.reuse, P0 ;  /* 0x0000003d02327207 */ /* 0x0c4fe40000000000 */
        /* <DEDUP_REMOVED lines=9> */
[----:B------:R-:W0:Y:S01]  /*221e0*/  LDCU.64 UR4, c[0x4][0x170] ;  /* 0x01002e00ff0477ac */ /* 0x000e220008000a00 */
[----:B-1----:R-:W-:Y:S02]  /*221f0*/  IMAD.MOV.U32 R8, RZ, RZ, 0x33 ;  /* 0x00000033ff087424 */ /* 0x002fe400078e00ff */
        /* <DEDUP_REMOVED lines=13> */
.L_x_689:
[----:B------:R-:W-:Y:S05]  /*222d0*/  BSYNC.RECONVERGENT B6 ;  /* 0x0000000000067941 */ /* 0x000fea0003800200 */
.L_x_688:
[----:B------:R-:W0:Y:S01]  /*222e0*/  LDCU.64 UR4, c[0x0][0x3d0] ;  /* 0x00007a00ff0477ac */ /* 0x000e220008000a00 */
[----:B------:R-:W-:Y:S01]  /*222f0*/  BSSY.RECONVERGENT B6, `(.L_x_690) ;  /* 0x0000014000067945 */ /* 0x000fe20003800200 */
[----:B0-----:R-:W-:-:S04]  /*22300*/  ISETP.GE.U32.AND P0, PT, R17, UR4, PT ;  /* 0x0000000411007c0c */ /* 0x001fc8000bf06070 */
        /* <DEDUP_REMOVED lines=18> */
.L_x_691:
[----:B------:R-:W-:Y:S05]  /*22430*/  BSYNC.RECONVERGENT B6 ;  /* 0x0000000000067941 */ /* 0x000fea0003800200 */
.L_x_690:
[----:B------:R-:W1:Y:S02]  /*22440*/  LDCU.64 UR4, c[0x0][0x3c8] ;  /* 0x00007900ff0477ac */ /* 0x000e640008000a00 */
[----:B-1----:R-:W-:-:S04]  /*22450*/  LEA R8, P0, R17, UR4, 0x3 ;  /* 0x0000000411087c11 */ /* 0x002fc8000f8018ff */
[----:B------:R-:W-:Y:S02]  /*22460*/  LEA.HI.X R9, R17, UR5, R52, 0x3, P0 ;  /* 0x0000000511097c11 */ /* 0x000fe400080f1c34 */
[----:B------:R-:W-:-:S03]  /*22470*/  LEA R4, P0, R50, UR4, 0x3 ;  /* 0x0000000432047c11 */ /* 0x000fc6000f8018ff */
[----:B------:R-:W2:Y:S01]  /*22480*/  LDG.E.64 R2, desc[UR36][R8.64] ;  /* 0x0000002408027981 */ /* 0x000ea2000c1e1b00 */
[----:B------:R-:W-:-:S05]  /*22490*/  LEA.HI.X R5, R50, UR5, R51, 0x3, P0 ;  /* 0x0000000532057c11 */ /* 0x000fca00080f1c33 */
[----:B------:R-:W2:Y:S01]  /*224a0*/  LDG.E.64 R6, desc[UR36][R4.64] ;  /* 0x0000002404067981 */ /* 0x000ea2000c1e1b00 */
[----:B------:R-:W-:Y:S02]  /*224b0*/  IMAD.MOV.U32 R17, RZ, RZ, R49 ;  /* 0x000000ffff117224 */ /* 0x000fe400078e0031 */
[----:B------:R-:W-:Y:S02]  /*224c0*/  IMAD.MOV.U32 R61, RZ, RZ, R50 ;  /* 0x000000ffff3d7224 */ /* 0x000fe400078e0032 */
[----:B------:R-:W-:Y:S01]  /*224d0*/  IMAD.MOV.U32 R62, RZ, RZ, R51 ;  /* 0x000000ffff3e7224 */ /* 0x000fe200078e0033 */
[----:B--2---:R-:W-:-:S05]  /*224e0*/  IADD3 R6, P0, PT, R2, R6, RZ ;  /* 0x0000000602067210 */ /* 0x004fca0007f1e0ff */
[----:B------:R-:W-:-:S05]  /*224f0*/  IMAD.X R7, R3, 0x1, R7, P0 ;  /* 0x0000000103077824 */ /* 0x000fca00000e0607 */
[----:B------:R3:W-:Y:S01]  /*22500*/  STG.E.64 desc[UR36][R4.64], R6 ;  /* 0x0000000604007986 */ /* 0x0007e2000c101b24 */
[----:B------:R-:W-:-:S07]  /*22510*/  IMAD.MOV.U32 R2, RZ, RZ, R48 ;  /* 0x000000ffff027224 */ /* 0x000fce00078e0030 */
.L_x_687:
[----:B------:R-:W-:Y:S05]  /*22520*/  BSYNC.RECONVERGENT B7 ;  /* 0x0000000000077941 */ /* 0x000fea0003800200 */
.L_x_686:
[----:B------:R-:W-:Y:S01]  /*22530*/  ISETP.NE.AND P0, PT, R57, RZ, PT ;  /* 0x000000ff3900720c */ /* 0x000fe20003f05270 */
[----:B------:R-:W-:-:S12]  /*22540*/  BSSY.RECONVERGENT B7, `(.L_x_692) ;  /* 0x0000042000077945 */ /* 0x000fd80003800200 */
        /* <DEDUP_REMOVED lines=15> */
[----:B------:R-:W3:Y:S01]  /*22640*/  LDCU.64 UR4, c[0x4][0x170] ;  /* 0x01002e00ff0477ac */ /* 0x000ee20008000a00 */
[----:B01----:R-:W-:Y:S02]  /*22650*/  IMAD.MOV.U32 R8, RZ, RZ, 0x33 ;  /* 0x00000033ff087424 */ /* 0x003fe400078e00ff */
[----:B------:R-:W-:Y:S01]  /*22660*/  IMAD.MOV.U32 R12, RZ, RZ, 0x1 ;  /* 0x00000001ff0c7424 */ /* 0x000fe200078e00ff */
[----:B------:R-:W0:Y:S01]  /*22670*/  LDCU.64 UR6, c[0x4][0x178] ;  /* 0x01002f00ff0677ac */ /* 0x000e220008000a00 */
[----:B------:R-:W1:Y:S01]  /*22680*/  LDC.64 R14, c[0x4][R14] ;  /* 0x010000000e0e7b82 */ /* 0x000e620000000a00 */
[----:B------:R-:W-:Y:S01]  /*22690*/  IMAD.MOV.U32 R13, RZ, RZ, RZ ;  /* 0x000000ffff0d7224 */ /* 0x000fe200078e00ff */
[----:B------:R-:W4:Y:S01]  /*226a0*/  LDCU.64 UR8, c[0x4][0x8] ;  /* 0x01000100ff0877ac */ /* 0x000f220008000a00 */
[----:B---3--:R-:W-:Y:S02]  /*226b0*/  IMAD.U32 R4, RZ, RZ, UR4 ;  /* 0x00000004ff047e24 */ /* 0x008fe4000f8e00ff */
[----:B------:R-:W-:-:S02]  /*226c0*/  IMAD.U32 R5, RZ, RZ, UR5 ;  /* 0x00000005ff057e24 */ /* 0x000fc4000f8e00ff */
[----:B0-----:R-:W-:Y:S02]  /*226d0*/  IMAD.U32 R6, RZ, RZ, UR6 ;  /* 0x00000006ff067e24 */ /* 0x001fe4000f8e00ff */
[----:B------:R-:W-:Y:S02]  /*226e0*/  IMAD.U32 R7, RZ, RZ, UR7 ;  /* 0x00000007ff077e24 */ /* 0x000fe4000f8e00ff */
[----:B----4-:R-:W-:Y:S02]  /*226f0*/  IMAD.U32 R10, RZ, RZ, UR8 ;  /* 0x00000008ff0a7e24 */ /* 0x010fe4000f8e00ff */
[----:B------:R-:W-:-:S07]  /*22700*/  IMAD.U32 R11, RZ, RZ, UR9 ;  /* 0x00000009ff0b7e24 */ /* 0x000fce000f8e00ff */
[----:B------:R-:W-:-:S07]  /*22710*/  LEPC R20, `(.L_x_695) ;  /* 0x000000001014794e */ /* 0x000fce0000000000 */
[----:B-12---:R-:W-:Y:S05]  /*22720*/  CALL.ABS.NOINC R14 ;  /* 0x000000000e007343 */ /* 0x006fea0003c00000 */
.L_x_695:
[----:B------:R-:W-:Y:S05]  /*22730*/  BSYNC.RECONVERGENT B6 ;  /* 0x0000000000067941 */ /* 0x000fea0003800200 */
.L_x_694:
[----:B------:R-:W4:Y:S01]  /*22740*/  LDCU.64 UR4, c[0x0][0x3d0] ;  /* 0x00007a00ff0477ac */ /* 0x000f220008000a00 */
[----:B------:R-:W-:Y:S01]  /*22750*/  BSSY.RECONVERGENT B6, `(.L_x_696) ;  /* 0x0000014000067945 */ /* 0x000fe20003800200 */
        /* <DEDUP_REMOVED lines=19> */
.L_x_697:
[----:B------:R-:W-:Y:S05]  /*22890*/  BSYNC.RECONVERGENT B6 ;  /* 0x0000000000067941 */ /* 0x000fea0003800200 */
.L_x_696:
[----:B------:R-:W3:Y:S02]  /*228a0*/  LDCU.64 UR4, c[0x0][0x3c8] ;  /* 0x00007900ff0477ac */ /* 0x000ee40008000a00 */
[----:B---3--:R-:W-:-:S04]  /*228b0*/  LEA R4, P0, R46, UR4, 0x3 ;  /* 0x000000042e047c11 */ /* 0x008fc8000f8018ff */
[----:B------:R-:W-:Y:S02]  /*228c0*/  LEA.HI.X R5, R46, UR5, R47, 0x3, P0 ;  /* 0x000000052e057c11 */ /* 0x000fe400080f1c2f */
[----:B01----:R-:W-:-:S04]  /*228d0*/  LEA R6, P0, R48, UR4, 0x3 ;  /* 0x0000000430067c11 */ /* 0x003fc8000f8018ff */
[--C-:B------:R-:W-:Y:S01]  /*228e0*/  LEA.HI.X R7, R48, UR5, R49.reuse, 0x3, P0 ;  /* 0x0000000530077c11 */ /* 0x100fe200080f1c31 */
[----:B------:R-:W3:Y:S04]  /*228f0*/  LDG.E.64 R4, desc[UR36][R4.64] ;  /* 0x0000002404047981 */ /* 0x000ee8000c1e1b00 */
[----:B------:R-:W3:Y:S01]  /*22900*/  LDG.E.64 R8, desc[UR36][R6.64] ;  /* 0x0000002406087981 */ /* 0x000ee2000c1e1b00 */
[----:B------:R-:W-:Y:S02]  /*22910*/  IMAD.MOV.U32 R46, RZ, RZ, R48 ;  /* 0x000000ffff2e7224 */ /* 0x000fe400078e0030 */
[----:B------:R-:W-:Y:S01]  /*22920*/  IMAD.MOV.U32 R47, RZ, RZ, R49 ;  /* 0x000000ffff2f7224 */ /* 0x000fe200078e0031 */
[----:B---3--:R-:W-:-:S05]  /*22930*/  IADD3 R8, P0, PT, R4, R8, RZ ;  /* 0x0000000804087210 */ /* 0x008fca0007f1e0ff */
[----:B------:R-:W-:-:S05]  /*22940*/  IMAD.X R9, R5, 0x1, R9, P0 ;  /* 0x0000000105097824 */ /* 0x000fca00000e0609 */
[----:B------:R4:W-:Y:S03]  /*22950*/  STG.E.64 desc[UR36][R6.64], R8 ;  /* 0x0000000806007986 */ /* 0x0009e6000c101b24 */
.L_x_693:
[----:B------:R-:W-:Y:S05]  /*22960*/  BSYNC.RECONVERGENT B7 ;  /* 0x0000000000077941 */ /* 0x000fea0003800200 */
.L_x_692:
        /* <DEDUP_REMOVED lines=17> */
[----:B------:R-:W3:Y:S01]  /*22a80*/  LDCU.64 UR4, c[0x4][0x170] ;  /* 0x01002e00ff0477ac */ /* 0x000ee20008000a00 */
[----:B01--4-:R-:W-:Y:S02]  /*22a90*/  IMAD.MOV.U32 R8, RZ, RZ, 0x33 ;  /* 0x00000033ff087424 */ /* 0x013fe400078e00ff */
        /* <DEDUP_REMOVED lines=13> */
.L_x_701:
[----:B------:R-:W-:Y:S05]  /*22b70*/  BSYNC.RECONVERGENT B6 ;  /* 0x0000000000067941 */ /* 0x000fea0003800200 */
.L_x_700:
[----:B------:R-:W5:Y:S01]  /*22b80*/  LDCU.64 UR4, c[0x0][0x3d0] ;  /* 0x00007a00ff0477ac */ /* 0x000f620008000a00 */
[----:B------:R-:W-:Y:S01]  /*22b90*/  BSSY.RECONVERGENT B6, `(.L_x_702) ;  /* 0x0000014000067945 */ /* 0x000fe20003800200 */
        /* <DEDUP_REMOVED lines=19> */
.L_x_703:
[----:B------:R-:W-:Y:S05]  /*22cd0*/  BSYNC.RECONVERGENT B6 ;  /* 0x0000000000067941 */ /* 0x000fea0003800200 */
.L_x_702:
[----:B------:R-:W3:Y:S02]  /*22ce0*/  LDCU.64 UR4, c[0x0][0x3c8] ;  /* 0x00007900ff0477ac */ /* 0x000ee40008000a00 */
[----:B---3--:R-:W-:-:S04]  /*22cf0*/  LEA R4, P0, R38, UR4, 0x3 ;  /* 0x0000000426047c11 */ /* 0x008fc8000f8018ff */
[----:B------:R-:W-:Y:S02]  /*22d00*/  LEA.HI.X R5, R38, UR5, R39, 0x3, P0 ;  /* 0x0000000526057c11 */ /* 0x000fe400080f1c27 */
[----:B01--4-:R-:W-:-:S04]  /*22d10*/  LEA R6, P0, R48, UR4, 0x3 ;  /* 0x0000000430067c11 */ /* 0x013fc8000f8018ff */
        /* <DEDUP_REMOVED lines=8> */
.L_x_699:
[----:B------:R-:W-:Y:S05]  /*22da0*/  BSYNC.RECONVERGENT B7 ;  /* 0x0000000000077941 */ /* 0x000fea0003800200 */
.L_x_698:
        /* <DEDUP_REMOVED lines=32> */
.L_x_707:
[----:B------:R-:W-:Y:S05]  /*22fb0*/  BSYNC.RECONVERGENT B6 ;  /* 0x0000000000067941 */ /* 0x000fea0003800200 */
.L_x_706:
        /* <DEDUP_REMOVED lines=21> */
.L_x_709:
[----:B------:R-:W-:Y:S05]  /*23110*/  BSYNC.RECONVERGENT B6 ;  /* 0x0000000000067941 */ /* 0x000fea0003800200 */
.L_x_708:
        /* <DEDUP_REMOVED lines=12> */
.L_x_705:
[----:B------:R-:W-:Y:S05]  /*231e0*/  BSYNC.RECONVERGENT B7 ;  /* 0x0000000000077941 */ /* 0x000fea0003800200 */
.L_x_704:
        /* <DEDUP_REMOVED lines=32> */
.L_x_713:
[----:B------:R-:W-:Y:S05]  /*233f0*/  BSYNC.RECONVERGENT B6 ;  /* 0x0000000000067941 */ /* 0x000fea0003800200 */
.L_x_712:
        /* <DEDUP_REMOVED lines=21> */
.L_x_715:
[----:B------:R-:W-:Y:S05]  /*23550*/  BSYNC.RECONVERGENT B6 ;  /* 0x0000000000067941 */ /* 0x000fea0003800200 */
.L_x_714:
        /* <DEDUP_REMOVED lines=12> */
.L_x_711:
[----:B------:R-:W-:Y:S05]  /*23620*/  BSYNC.RECONVERGENT B7 ;  /* 0x0000000000077941 */ /* 0x000fea0003800200 */
.L_x_710:
        /* <DEDUP_REMOVED lines=32> */
.L_x_719:
[----:B------:R-:W-:Y:S05]  /*23830*/  BSYNC.RECONVERGENT B6 ;  /* 0x0000000000067941 */ /* 0x000fea0003800200 */
.L_x_718:
        /* <DEDUP_REMOVED lines=21> */
.L_x_721:
[----:B------:R-:W-:Y:S05]  /*23990*/  BSYNC.RECONVERGENT B6 ;  /* 0x0000000000067941 */ /* 0x000fea0003800200 */
.L_x_720:
        /* <DEDUP_REMOVED lines=12> */
.L_x_717:
[----:B------:R-:W-:Y:S05]  /*23a60*/  BSYNC.RECONVERGENT B7 ;  /* 0x0000000000077941 */ /* 0x000fea0003800200 */
.L_x_716:
        /* <DEDUP_REMOVED lines=32> */
.L_x_725:
[----:B------:R-:W-:Y:S05]  /*23c70*/  BSYNC.RECONVERGENT B6 ;  /* 0x0000000000067941 */ /* 0x000fea0003800200 */
.L_x_724:
        /* <DEDUP_REMOVED lines=15> */
[----:B0-----:R-:W-:Y:S01]  /*23d70*/  IMAD.U32 R6, RZ, RZ, UR6 ;  /* 0x00000006ff067e24 */ /* 0x001fe2000f8e00ff */
[----:B------:R-:W-:Y:S01]  /*23d80*/  MOV R7, UR7 ;  /* 0x0000000700077c02 */ /* 0x000fe20008000f00 */
[----:B----4-:R-:W-:Y:S02]  /*23d90*/  IMAD.U32 R10, RZ, RZ, UR8 ;  /* 0x00000008ff0a7e24 */ /* 0x010fe4000f8e00ff */
[----:B------:R-:W-:-:S07]  /*23da0*/  IMAD.U32 R11, RZ, RZ, UR9 ;  /* 0x00000009ff0b7e24 */ /* 0x000fce000f8e00ff */
[----:B------:R-:W-:-:S07]  /*23db0*/  LEPC R20, `(.L_x_727) ;  /* 0x000000001014794e */ /* 0x000fce0000000000 */
[----:B-12---:R-:W-:Y:S05]  /*23dc0*/  CALL.ABS.NOINC R14 ;  /* 0x000000000e007343 */ /* 0x006fea0003c00000 */
.L_x_727:
[----:B------:R-:W-:Y:S05]  /*23dd0*/  BSYNC.RECONVERGENT B6 ;  /* 0x0000000000067941 */ /* 0x000fea0003800200 */
.L_x_726:
[----:B------:R-:W3:Y:S02]  /*23de0*/  LDCU.64 UR4, c[0x0][0x3c8] ;  /* 0x00007900ff0477ac */ /* 0x000ee40008000a00 */
[----:B---3--:R-:W-:-:S04]  /*23df0*/  LEA R4, P0, R42, UR4, 0x3 ;  /* 0x000000042a047c11 */ /* 0x008fc8000f8018ff */
[----:B------:R-:W-:Y:S02]  /*23e00*/  LEA.HI.X R5, R42, UR5, R43, 0x3, P0 ;  /* 0x000000052a057c11 */ /* 0x000fe400080f1c2b */
[----:B01--4-:R-:W-:-:S04]  /*23e10*/  LEA R6, P0, R48, UR4, 0x3 ;  /* 0x0000000430067c11 */ /* 0x013fc8000f8018ff */
[----:B------:R-:W-:Y:S01]  /*23e20*/  LEA.HI.X R7, R48, UR5, R49, 0x3, P0 ;  /* 0x0000000530077c11 */ /* 0x000fe200080f1c31 */
[----:B------:R-:W3:Y:S04]  /*23e30*/  LDG.E.64 R4, desc[UR36][R4.64] ;  /* 0x0000002404047981 */ /* 0x000ee8000c1e1b00 */
[----:B------:R-:W3:Y:S02]  /*23e40*/  LDG.E.64 R8, desc[UR36][R6.64] ;  /* 0x0000002406087981 */ /* 0x000ee4000c1e1b00 */
[----:B---3--:R-:W-:-:S05]  /*23e50*/  IADD3 R8, P0, PT, R4, R8, RZ ;  /* 0x0000000804087210 */ /* 0x008fca0007f1e0ff */
[----:B------:R-:W-:-:S05]  /*23e60*/  IMAD.X R9, R5, 0x1, R9, P0 ;  /* 0x0000000105097824 */ /* 0x000fca00000e0609 */
[----:B------:R0:W-:Y:S03]  /*23e70*/  STG.E.64 desc[UR36][R6.64], R8 ;  /* 0x0000000806007986 */ /* 0x0001e6000c101b24 */
.L_x_723:
[----:B------:R-:W-:Y:S05]  /*23e80*/  BSYNC.RECONVERGENT B7 ;  /* 0x0000000000077941 */ /* 0x000fea0003800200 */
.L_x_722:
[----:B------:R-:W5:Y:S01]  /*23e90*/  S2UR UR5, SR_CgaCtaId ;  /* 0x00000000000579c3 */ /* 0x000f620000008800 */
[----:B------:R-:W-:Y:S01]  /*23ea0*/  UMOV UR4, 0x400 ;  /* 0x0000040000047882 */ /* 0x000fe20000000000 */
[----:B------:R-:W-:-:S05]  /*23eb0*/  IADD3 R23, P0, PT, R2, R23, RZ ;  /* 0x0000001702177210 */ /* 0x000fca0007f1e0ff */
[----:B------:R-:W-:Y:S01]  /*23ec0*/  IMAD.X R56, R17, 0x1, R56, P0 ;  /* 0x0000000111387824 */ /* 0x000fe200000e0638 */
[----:B-----5:R-:W-:-:S09]  /*23ed0*/  ULEA UR4, UR5, UR4, 0x18 ;  /* 0x0000000405047291 */ /* 0x020fd2000f8ec0ff */
[----:B--2---:R-:W2:Y:S04]  /*23ee0*/  LDS.64 R52, [UR4+0x68] ;  /* 0x00006804ff347984 */ /* 0x004ea80008000a00 */
[----:B0-----:R-:W0:Y:S02]  /*23ef0*/  LDS.128 R48, [UR4+0x80] ;  /* 0x00008004ff307984 */ /* 0x001e240008000c00 */
.L_x_497:
[----:B------:R-:W-:Y:S05]  /*23f00*/  BSYNC B9 ;  /* 0x0000000000097941 */ /* 0x000fea0003800000 */
.L_x_382:
[----:B01234-:R-:W-:Y:S01]  /*23f10*/  IADD3 R7, P0, PT, R23, R68, RZ ;  /* 0x0000004417077210 */ /* 0x01ffe20007f1e0ff */
[----:B------:R-:W0:Y:S01]  /*23f20*/  S2R R3, SR_TID.X ;  /* 0x0000000000037919 */ /* 0x000e220000002100 */
[----:B------:R-:W-:Y:S01]  /*23f30*/  BSSY B0, `(.L_x_728) ;  /* 0x00000eb000007945 */ /* 0x000fe20003800000 */
[----:B------:R-:W-:Y:S02]  /*23f40*/  IMAD.MOV.U32 R42, RZ, RZ, R61 ;  /* 0x000000ffff2a7224 */ /* 0x000fe400078e003d */
[----:B------:R-:W-:Y:S01]  /*23f50*/  IMAD.X R4, RZ, RZ, R56, P0 ;  /* 0x000000ffff047224 */ /* 0x000fe200000e0638 */
[----:B------:R-:W-:Y:S01]  /*23f60*/  IADD3 R5, P0, PT, R7, R66, RZ ;  /* 0x0000004207057210 */ /* 0x000fe20007f1e0ff */
[----:B------:R-:W-:-:S04]  /*23f70*/  IMAD.MOV.U32 R43, RZ, RZ, R62 ;  /* 0x000000ffff2b7224 */ /* 0x000fc800078e003e */
[----:B------:R-:W-:Y:S01]  /*23f80*/  IMAD.X R12, RZ, RZ, R4, P0 ;  /* 0x000000ffff0c7224 */ /* 0x000fe200000e0604 */
[----:B------:R-:W-:-:S05]  /*23f90*/  IADD3 R64, P0, PT, R5, R64, RZ ;  /* 0x0000004005407210 */ /* 0x000fca0007f1e0ff */
[----:B------:R-:W-:Y:S01]  /*23fa0*/  IMAD.X R13, RZ, RZ, R12, P0 ;  /* 0x000000ffff0d7224 */ /* 0x000fe200000e060c */
[----:B------:R-:W-:-:S05]  /*23fb0*/  IADD3 R63, P0, PT, R64, R63, RZ ;  /* 0x0000003f403f7210 */ /* 0x000fca0007f1e0ff */
[----:B------:R-:W-:Y:S01]  /*23fc0*/  IMAD.X R0, RZ, RZ, R13, P0 ;  /* 0x000000ffff007224 */ /* 0x000fe200000e060d */
[----:B------:R-:W-:-:S04]  /*23fd0*/  ISETP.GE.U32.AND P0, PT, R50, 0x81, PT ;  /* 0x000000813200780c */ /* 0x000fc80003f06070 */
[----:B------:R-:W-:-:S13]  /*23fe0*/  ISETP.GE.U32.AND.EX P0, PT, R51, RZ, PT, P0 ;  /* 0x000000ff3300720c */ /* 0x000fda0003f06100 */
[----:B0-----:R-:W-:Y:S05]  /*23ff0*/  @!P0 BRA `(.L_x_729) ;  /* 0x0000000800308947 */ /* 0x001fea0003800000 */
[----:B------:R-:W-:Y:S01]  /*24000*/  ISETP.NE.AND P6, PT, R57, RZ, PT ;  /* 0x000000ff3900720c */ /* 0x000fe20003fc5270 */
[----:B------:R-:W-:Y:S05]  /*24010*/  WARPSYNC.ALL ;  /* 0x0000000000007948 */ /* 0x000fea0003800000 */
[----:B------:R-:W-:Y:S01]  /*24020*/  ISETP.NE.AND P5, PT, R60, RZ, PT ;  /* 0x000000ff3c00720c */ /* 0x000fe20003fa5270 */
[----:B------:R-:W-:Y:S01]  /*24030*/  BAR.SYNC.DEFER_BLOCKING 0x0 ;  /* 0x0000000000007b1d */ /* 0x000fe20000010000 */
[----:B------:R-:W-:Y:S02]  /*24040*/  ISETP.NE.AND P4, PT, R59, RZ, PT ;  /* 0x000000ff3b00720c */ /* 0x000fe40003f85270 */
[----:B------:R-:W-:-:S02]  /*24050*/  ISETP.NE.AND P3, PT, R58, RZ, PT ;  /* 0x000000ff3a00720c */ /* 0x000fc40003f65270 */
[----:B------:R-:W-:Y:S01]  /*24060*/  ISETP.NE.AND P2, PT, R19, RZ, PT ;  /* 0x000000ff1300720c */ /* 0x000fe20003f45270 */
[--C-:B------:R-:W-:Y:S01]  /*24070*/  @P6 IMAD.IADD R2, R2, 0x1, -R52.reuse ;  /* 0x0000000102026824 */ /* 0x100fe200078e0a34 */
[----:B------:R-:W-:Y:S01]  /*24080*/  ISETP.NE.AND P1, PT, R22, RZ, PT ;  /* 0x000000ff1600720c */ /* 0x000fe20003f25270 */
[----:B------:R-:W0:Y:S01]  /*24090*/  @P6 S2R R9, SR_CgaCtaId ;  /* 0x0000000000096919 */ /* 0x000e220000008800 */
[----:B------:R-:W-:Y:S01]  /*240a0*/  @P6 MOV R0, 0x400 ;  /* 0x0000040000006802 */ /* 0x000fe20000000f00 */
[----:B------:R-:W-:Y:S01]  /*240b0*/  BSSY.RECONVERGENT B1, `(.L_x_730) ;  /* 0x000007f000017945 */ /* 0x000fe20003800200 */
[----:B------:R-:W-:Y:S01]  /*240c0*/  ISETP.GT.U32.AND P0, PT, R50, R3, PT ;  /* 0x000000033200720c */ /* 0x000fe20003f04070 */
[----:B------:R-:W1:Y:S01]  /*240d0*/  @P5 S2R R11, SR_CgaCtaId ;  /* 0x00000000000b5919 */ /* 0x000e620000008800 */
[----:B------:R-:W-:Y:S01]  /*240e0*/  @P5 MOV R4, 0x400 ;  /* 0x0000040000045802 */ /* 0x000fe20000000f00 */
[--C-:B------:R-:W-:Y:S01]  /*240f0*/  @P5 IMAD.IADD R23, R23, 0x1, -R52.reuse ;  /* 0x0000000117175824 */ /* 0x100fe200078e0a34 */
[----:B------:R-:W-:Y:S01]  /*24100*/  @P4 MOV R6, 0x400 ;  /* 0x0000040000064802 */ /* 0x000fe20000000f00 */
[----:B------:R-:W2:Y:S01]  /*24110*/  @P4 S2R R13, SR_CgaCtaId ;  /* 0x00000000000d4919 */ /* 0x000ea20000008800 */
[----:B------:R-:W-:Y:S01]  /*24120*/  @P3 MOV R8, 0x400 ;  /* 0x0000040000083802 */ /* 0x000fe20000000f00 */
[--C-:B------:R-:W-:Y:S01]  /*24130*/  @P4 IMAD.IADD R7, R7, 0x1, -R52.reuse ;  /* 0x0000000107074824 */ /* 0x100fe200078e0a34 */
[----:B------:R-:W-:Y:S01]  /*24140*/  ISETP.GT.U32.AND.EX P0, PT, R51, RZ, PT, P0 ;  /* 0x000000ff3300720c */ /* 0x000fe20003f04100 */
[----:B------:R-:W3:Y:S01]  /*24150*/  @P3 S2R R15, SR_CgaCtaId ;  /* 0x00000000000f3919 */ /* 0x000ee20000008800 */
[----:B------:R-:W-:Y:S01]  /*24160*/  @P1 MOV R10, 0x400 ;  /* 0x00000400000a1802 */ /* 0x000fe20000000f00 */
[--C-:B------:R-:W-:Y:S01]  /*24170*/  @P3 IMAD.IADD R5, R5, 0x1, -R52.reuse ;  /* 0x0000000105053824 */ /* 0x100fe200078e0a34 */
[----:B------:R-:W4:Y:S01]  /*24180*/  @P2 S2R R17, SR_CgaCtaId ;  /* 0x0000000000112919 */ /* 0x000f220000008800 */
[----:B------:R-:W-:-:S02]  /*24190*/  @P2 IMAD.IADD R64, R64, 0x1, -R52 ;  /* 0x0000000140402824 */ /* 0x000fc400078e0a34 */
[----:B------:R-:W-:Y:S01]  /*241a0*/  @P1 IMAD.IADD R63, R63, 0x1, -R52 ;  /* 0x000000013f3f1824 */ /* 0x000fe200078e0a34 */
[----:B------:R-:W5:Y:S01]  /*241b0*/  @P1 S2R R19, SR_CgaCtaId ;  /* 0x0000000000131919 */ /* 0x000f620000008800 */
[----:B0-----:R-:W-:Y:S02]  /*241c0*/  @P6 LEA R9, R9, R0, 0x18 ;  /* 0x0000000009096211 */ /* 0x001fe400078ec0ff */
[----:B------:R-:W-:Y:S02]  /*241d0*/  @P2 MOV R0, 0x400 ;  /* 0x0000040000002802 */ /* 0x000fe40000000f00 */
[----:B-1----:R-:W-:Y:S01]  /*241e0*/  @P5 LEA R4, R11, R4, 0x18 ;  /* 0x000000040b045211 */ /* 0x002fe200078ec0ff */
[----:B------:R-:W-:Y:S01]  /*241f0*/  @P6 IMAD R9, R2, 0x10, R9 ;  /* 0x0000001002096824 */ /* 0x000fe200078e0209 */
[----:B--2---:R-:W-:-:S03]  /*24200*/  @P4 LEA R6, R13, R6, 0x18 ;  /* 0x000000060d064211 */ /* 0x004fc600078ec0ff */
[----:B------:R-:W-:Y:S01]  /*24210*/  @P5 IMAD R23, R23, 0x10, R4 ;  /* 0x0000001017175824 */ /* 0x000fe200078e0204 */
[----:B------:R0:W-:Y:S01]  /*24220*/  @P6 STS.128 [R9], R40 ;  /* 0x0000002809006388 */ /* 0x0001e20000000c00 */
[----:B---3--:R-:W-:Y:S01]  /*24230*/  @P3 LEA R8, R15, R8, 0x18 ;  /* 0x000000080f083211 */ /* 0x008fe200078ec0ff */
[----:B------:R-:W-:Y:S02]  /*24240*/  @P4 IMAD R7, R7, 0x10, R6 ;  /* 0x0000001007074824 */ /* 0x000fe400078e0206 */
[----:B------:R0:W-:Y:S01]  /*24250*/  @P5 STS.128 [R23], R44 ;  /* 0x0000002c17005388 */ /* 0x0001e20000000c00 */
[----:B----4-:R-:W-:Y:S01]  /*24260*/  @P2 LEA R11, R17, R0, 0x18 ;  /* 0x00000000110b2211 */ /* 0x010fe200078ec0ff */
[----:B------:R-:W-:Y:S02]  /*24270*/  @P3 IMAD R5, R5, 0x10, R8 ;  /* 0x0000001005053824 */ /* 0x000fe400078e0208 */
[----:B------:R0:W-:Y:S01]  /*24280*/  @P4 STS.128 [R7], R36 ;  /* 0x0000002407004388 */ /* 0x0001e20000000c00 */
[----:B-----5:R-:W-:Y:S01]  /*24290*/  @P1 LEA R10, R19, R10, 0x18 ;  /* 0x0000000a130a1211 */ /* 0x020fe200078ec0ff */
[----:B------:R-:W-:-:S02]  /*242a0*/  @P2 IMAD R11, R64, 0x10, R11 ;  /* 0x00000010400b2824 */ /* 0x000fc400078e020b */
[----:B------:R0:W-:Y:S02]  /*242b0*/  @P3 STS.128 [R5], R32 ;  /* 0x0000002005003388 */ /* 0x0001e40000000c00 */
[----:B------:R-:W-:Y:S02]  /*242c0*/  @P1 IMAD R63, R63, 0x10, R10 ;  /* 0x000000103f3f1824 */ /* 0x000fe400078e020a */
[----:B------:R0:W-:Y:S04]  /*242d0*/  @P2 STS.128 [R11], R28 ;  /* 0x0000001c0b002388 */ /* 0x0001e80000000c00 */
[----:B------:R0:W-:Y:S01]  /*242e0*/  @P1 STS.128 [R63], R24 ;  /* 0x000000183f001388 */ /* 0x0001e20000000c00 */
[----:B------:R-:W-:Y:S06]  /*242f0*/  BAR.SYNC.DEFER_BLOCKING 0x0 ;  /* 0x0000000000007b1d */ /* 0x000fec0000010000 */
[----:B------:R-:W-:Y:S05]  /*24300*/  @!P0 BRA `(.L_x_731) ;  /* 0x0000000400648947 */ /* 0x000fea0003800000 */
[----:B------:R-:W-:Y:S01]  /*24310*/  IMAD.MOV.U32 R19, RZ, RZ, R3 ;  /* 0x000000ffff137224 */ /* 0x000fe200078e0003 */
[----:B------:R-:W-:Y:S01]  /*24320*/  BSSY.RECONVERGENT B2, `(.L_x_732) ;  /* 0x0000031000027945 */ /* 0x000fe20003800200 */
[----:B0-----:R-:W-:-:S03]  /*24330*/  IMAD.MOV.U32 R29, RZ, RZ, RZ ;  /* 0x000000ffff1d7224 */ /* 0x001fc600078e00ff */
[----:B------:R-:W-:Y:S02]  /*24340*/  LOP3.LUT R5, RZ, R19, RZ, 0x33, !PT ;  /* 0x00000013ff057212 */ /* 0x000fe400078e33ff */
[----:B------:R-:W-:Y:S02]  /*24350*/  LOP3.LUT R0, RZ, R29, RZ, 0x33, !PT ;  /* 0x0000001dff007212 */ /* 0x000fe400078e33ff */
[----:B------:R-:W-:-:S04]  /*24360*/  IADD3 R5, P0, PT, R50, R5, RZ ;  /* 0x0000000532057210 */ /* 0x000fc80007f1e0ff */
[----:B------:R-:W-:Y:S01]  /*24370*/  LOP3.LUT R2, R5, 0x180, RZ, 0xc0, !PT ;  /* 0x0000018005027812 */ /* 0x000fe200078ec0ff */
[----:B------:R-:W-:Y:S01]  /*24380*/  IMAD.X R0, R51, 0x1, R0, P0 ;  /* 0x0000000133007824 */ /* 0x000fe200000e0600 */
[----:B------:R-:W-:Y:S02]  /*24390*/  ISETP.GE.U32.AND P0, PT, R5, 0x180, PT ;  /* 0x000001800500780c */ /* 0x000fe40003f06070 */
[----:B------:R-:W-:Y:S02]  /*243a0*/  ISETP.NE.U32.AND P1, PT, R2, 0x180, PT ;  /* 0x000001800200780c */ /* 0x000fe40003f25070 */
[----:B------:R-:W-:Y:S02]  /*243b0*/  ISETP.GE.U32.AND.EX P0, PT, R0, RZ, PT, P0 ;  /* 0x000000ff0000720c */ /* 0x000fe40003f06100 */
[----:B------:R-:W-:-:S13]  /*243c0*/  ISETP.NE.AND.EX P1, PT, RZ, RZ, PT, P1 ;  /* 0x000000ffff00720c */ /* 0x000fda0003f25310 */
        /* <DEDUP_REMOVED lines=21> */
.L_x_734:
        /* <DEDUP_REMOVED lines=17> */
.L_x_733:
[----:B------:R-:W-:Y:S05]  /*24630*/  BSYNC.RECONVERGENT B2 ;  /* 0x0000000000027941 */ /* 0x000fea0003800200 */
.L_x_732:
[----:B------:R-:W-:Y:S05]  /*24640*/  @!P0 BRA `(.L_x_731) ;  /* 0x0000000000948947 */ /* 0x000fea0003800000 */
[----:B0-----:R-:W0:Y:S01]  /*24650*/  S2R R5, SR_CgaCtaId ;  /* 0x0000000000057919 */ /* 0x001e220000008800 */
[----:B------:R-:W-:-:S04]  /*24660*/  MOV R0, 0x400 ;  /* 0x0000040000007802 */ /* 0x000fc80000000f00 */
[----:B0-----:R-:W-:-:S07]  /*24670*/  LEA R32, R5, R0, 0x18 ;  /* 0x0000000005207211 */ /* 0x001fce00078ec0ff */
.L_x_735:
[C---:B------:R-:W-:Y:S01]  /*24680*/  IMAD R0, R19.reuse, 0x10, R32 ;  /* 0x0000001013007824 */ /* 0x040fe200078e0220 */
[----:B------:R-:W0:Y:S01]  /*24690*/  LDCU.64 UR4, c[0x0][0x388] ;  /* 0x00007100ff0477ac */ /* 0x000e220008000a00 */
[----:B------:R-:W-:Y:S01]  /*246a0*/  IADD3 R17, P0, PT, R52, R19, RZ ;  /* 0x0000001334117210 */ /* 0x000fe20007f1e0ff */
[----:B------:R-:W-:Y:S02]  /*246b0*/  VIADD R19, R19, 0x200 ;  /* 0x0000020013137836 */ /* 0x000fe40000000000 */
[----:B-1----:R-:W1:Y:S01]  /*246c0*/  LDS.128 R4, [R0] ;  /* 0x0000000000047984 */ /* 0x002e620000000c00 */
[----:B------:R-:W2:Y:S01]  /*246d0*/  LDCU.64 UR6, c[0x0][0x398] ;  /* 0x00007300ff0677ac */ /* 0x000ea20008000a00 */
[----:B------:R-:W-:Y:S02]  /*246e0*/  IMAD.X R2, R53, 0x1, R29, P0 ;  /* 0x0000000135027824 */ /* 0x000fe400000e061d */
[----:B------:R-:W3:Y:S01]  /*246f0*/  LDS.128 R8, [R0+0x800] ;  /* 0x0008000000087984 */ /* 0x000ee20000000c00 */
[----:B------:R-:W-:-:S02]  /*24700*/  IMAD.SHL.U32 R30, R17, 0x8, RZ ;  /* 0x00000008111e7824 */ /* 0x000fc400078e00ff */
[----:B------:R-:W-:Y:S01]  /*24710*/  IMAD.X R26, RZ, RZ, R53, P0 ;  /* 0x000000ffff1a7224 */ /* 0x000fe200000e0635 */
[----:B------:R-:W4:Y:S01]  /*24720*/  LDS.128 R12, [R0+0x1000] ;  /* 0x00100000000c7984 */ /* 0x000f220000000c00 */
[----:B------:R-:W-:-:S03]  /*24730*/  SHF.L.U64.HI R2, R17, 0x3, R2 ;  /* 0x0000000311027819 */ /* 0x000fc60000010202 */
[----:B------:R-:W5:Y:S01]  /*24740*/  LDS.128 R20, [R0+0x1800] ;  /* 0x0018000000147984 */ /* 0x000f620000000c00 */
[----:B------:R-:W-:Y:S02]  /*24750*/  SHF.L.U64.HI R26, R17, 0x3, R26 ;  /* 0x00000003111a7819 */ /* 0x000fe4000001021a */
[C---:B0-----:R-:W-:Y:S02]  /*24760*/  IADD3 R28, P0, PT, R30.reuse, UR4, RZ ;  /* 0x000000041e1c7c10 */ /* 0x041fe4000ff1e0ff */
[----:B--2---:R-:W-:-:S03]  /*24770*/  IADD3 R30, P1, PT, R30, UR6, RZ ;  /* 0x000000061e1e7c10 */ /* 0x004fc6000ff3e0ff */
[----:B------:R-:W-:Y:S01]  /*24780*/  IMAD.MOV.U32 R24, RZ, RZ, R28 ;  /* 0x000000ffff187224 */ /* 0x000fe200078e001c */
[C---:B------:R-:W-:Y:S02]  /*24790*/  IADD3.X R29, PT, PT, R2.reuse, UR5, RZ, P0, !PT ;  /* 0x00000005021d7c10 */ /* 0x040fe400087fe4ff */
[----:B------:R-:W-:Y:S02]  /*247a0*/  IADD3.X R31, PT, PT, R2, UR7, RZ, P1, !PT ;  /* 0x00000007021f7c10 */ /* 0x000fe40008ffe4ff */
[C---:B------:R-:W-:Y:S02]  /*247b0*/  IADD3.X R25, PT, PT, R26.reuse, UR5, RZ, P0, !PT ;  /* 0x000000051a197c10 */ /* 0x040fe400087fe4ff */
[----:B------:R-:W-:Y:S01]  /*247c0*/  IADD3.X R27, PT, PT, R26, UR7, RZ, P1, !PT ;  /* 0x000000071a1b7c10 */ /* 0x000fe20008ffe4ff */
[----:B------:R-:W-:Y:S01]  /*247d0*/  IMAD.MOV.U32 R26, RZ, RZ, R30 ;  /* 0x000000ffff1a7224 */ /* 0x000fe200078e001e */
[----:B------:R-:W-:-:S04]  /*247e0*/  ISETP.GT.U32.AND P0, PT, R50, R19, PT ;  /* 0x000000133200720c */ /* 0x000fc80003f04070 */
[----:B------:R-:W-:Y:S01]  /*247f0*/  ISETP.GT.U32.AND.EX P0, PT, R51, RZ, PT, P0 ;  /* 0x000000ff3300720c */ /* 0x000fe20003f04100 */
[----:B-1----:R0:W-:Y:S04]  /*24800*/  STG.E.64 desc[UR36][R28.64], R4 ;  /* 0x000000041c007986 */ /* 0x0021e8000c101b24 */
[----:B------:R1:W-:Y:S04]  /*24810*/  STG.E.64 desc[UR36][R30.64], R6 ;  /* 0x000000061e007986 */ /* 0x0003e8000c101b24 */
[----:B---3--:R1:W-:Y:S04]  /*24820*/  STG.E.64 desc[UR36][R24.64+0x400], R8 ;  /* 0x0004000818007986 */ /* 0x0083e8000c101b24 */
[----:B------:R1:W-:Y:S01]  /*24830*/  STG.E.64 desc[UR36][R26.64+0x400], R10 ;  /* 0x0004000a1a007986 */ /* 0x0003e2000c101b24 */
[----:B0-----:R-:W-:-:S03]  /*24840*/  IMAD.MOV.U32 R29, RZ, RZ, RZ ;  /* 0x000000ffff1d7224 */ /* 0x001fc600078e00ff */
[----:B----4-:R1:W-:Y:S04]  /*24850*/  STG.E.64 desc[UR36][R24.64+0x800], R12 ;  /* 0x0008000c18007986 */ /* 0x0103e8000c101b24 */
[----:B------:R1:W-:Y:S04]  /*24860*/  STG.E.64 desc[UR36][R26.64+0x800], R14 ;  /* 0x0008000e1a007986 */ /* 0x0003e8000c101b24 */
[----:B-----5:R1:W-:Y:S04]  /*24870*/  STG.E.64 desc[UR36][R24.64+0xc00], R20 ;  /* 0x000c001418007986 */ /* 0x0203e8000c101b24 */
[----:B------:R1:W-:Y:S01]  /*24880*/  STG.E.64 desc[UR36][R26.64+0xc00], R22 ;  /* 0x000c00161a007986 */ /* 0x0003e2000c101b24 */
[----:B------:R-:W-:Y:S05]  /*24890*/  @P0 BRA `(.L_x_735) ;  /* 0xfffffffc00780947 */ /* 0x000fea000383ffff */
.L_x_731:
[----:B------:R-:W-:Y:S05]  /*248a0*/  BSYNC.RECONVERGENT B1 ;  /* 0x0000000000017941 */ /* 0x000fea0003800200 */
.L_x_730:
[----:B------:R-:W-:Y:S05]  /*248b0*/  BRA `(.L_x_736) ;  /* 0x0000000400487947 */ /* 0x000fea0003800000 */
.L_x_729:
[----:B------:R-:W-:Y:S01]  /*248c0*/  ISETP.NE.AND P0, PT, R57, RZ, PT ;  /* 0x000000ff3900720c */ /* 0x000fe20003f05270 */
[----:B------:R-:W-:-:S12]  /*248d0*/  BSSY.RECONVERGENT B1, `(.L_x_737) ;  /* 0x000000c000017945 */ /* 0x000fd80003800200 */
[----:B------:R-:W-:Y:S05]  /*248e0*/  @!P0 BRA `(.L_x_738) ;  /* 0x0000000000288947 */ /* 0x000fea0003800000 */
        /* <DEDUP_REMOVED lines=10> */
.L_x_738:
[----:B------:R-:W-:Y:S05]  /*24990*/  BSYNC.RECONVERGENT B1 ;  /* 0x0000000000017941 */ /* 0x000fea0003800200 */
.L_x_737:
[----:B------:R-:W-:Y:S01]  /*249a0*/  ISETP.NE.AND P0, PT, R60, RZ, PT ;  /* 0x000000ff3c00720c */ /* 0x000fe20003f05270 */
[----:B------:R-:W-:-:S12]  /*249b0*/  BSSY.RECONVERGENT B1, `(.L_x_739) ;  /* 0x000000c000017945 */ /* 0x000fd80003800200 */
        /* <DEDUP_REMOVED lines=11> */
.L_x_740:
[----:B------:R-:W-:Y:S05]  /*24a70*/  BSYNC.RECONVERGENT B1 ;  /* 0x0000000000017941 */ /* 0x000fea0003800200 */
.L_x_739:
[----:B------:R-:W-:Y:S01]  /*24a80*/  ISETP.NE.AND P0, PT, R59, RZ, PT ;  /* 0x000000ff3b00720c */ /* 0x000fe20003f05270 */
[----:B------:R-:W-:-:S12]  /*24a90*/  BSSY.RECONVERGENT B1, `(.L_x_741) ;  /* 0x000000c000017945 */ /* 0x000fd80003800200 */
[----:B------:R-:W-:Y:S05]  /*24aa0*/  @!P0 BRA `(.L_x_742) ;  /* 0x0000000000288947 */ /* 0x000fea0003800000 */
[----:B------:R-:W2:Y:S01]  /*24ab0*/  LDCU.64 UR4, c[0x0][0x388] ;  /* 0x00007100ff0477ac */ /* 0x000ea20008000a00 */
[C---:B01----:R-:W-:Y:S01]  /*24ac0*/  IMAD.SHL.U32 R8, R7.reuse, 0x8, RZ ;  /* 0x0000000807087824 */ /* 0x043fe200078e00ff */
[----:B------:R-:W-:Y:S01]  /*24ad0*/  SHF.L.U64.HI R2, R7, 0x3, R4 ;  /* 0x0000000307027819 */ /* 0x000fe20000010204 */
[----:B------:R-:W0:Y:S03]  /*24ae0*/  LDCU.64 UR6, c[0x0][0x398] ;  /* 0x00007300ff0677ac */ /* 0x000e260008000a00 */
[C---:B--2---:R-:W-:Y:S02]  /*24af0*/  IADD3 R6, P0, PT, R8.reuse, UR4, RZ ;  /* 0x0000000408067c10 */ /* 0x044fe4000ff1e0ff */
[----:B0-----:R-:W-:Y:S02]  /*24b00*/  IADD3 R8, P1, PT, R8, UR6, RZ ;  /* 0x0000000608087c10 */ /* 0x001fe4000ff3e0ff */
[----:B------:R-:W-:-:S02]  /*24b10*/  IADD3.X R7, PT, PT, R2, UR5, RZ, P0, !PT ;  /* 0x0000000502077c10 */ /* 0x000fc400087fe4ff */
[----:B------:R-:W-:-:S03]  /*24b20*/  IADD3.X R9, PT, PT, R2, UR7, RZ, P1, !PT ;  /* 0x0000000702097c10 */ /* 0x000fc60008ffe4ff */
[----:B------:R2:W-:Y:S04]  /*24b30*/  STG.E.64 desc[UR36][R6.64], R36 ;  /* 0x0000002406007986 */ /* 0x0005e8000c101b24 */
[----:B------:R2:W-:Y:S02]  /*24b40*/  STG.E.64 desc[UR36][R8.64], R38 ;  /* 0x0000002608007986 */ /* 0x0005e4000c101b24 */
.L_x_742:
[----:B------:R-:W-:Y:S05]  /*24b50*/  BSYNC.RECONVERGENT B1 ;  /* 0x0000000000017941 */ /* 0x000fea0003800200 */
.L_x_741:
[----:B------:R-:W-:Y:S01]  /*24b60*/  ISETP.NE.AND P0, PT, R58, RZ, PT ;  /* 0x000000ff3a00720c */ /* 0x000fe20003f05270 */
[----:B------:R-:W-:-:S12]  /*24b70*/  BSSY.RECONVERGENT B1, `(.L_x_743) ;  /* 0x000000c000017945 */ /* 0x000fd80003800200 */
[----:B------:R-:W-:Y:S05]  /*24b80*/  @!P0 BRA `(.L_x_744) ;  /* 0x0000000000288947 */ /* 0x000fea0003800000 */
[----:B------:R-:W3:Y:S01]  /*24b90*/  LDCU.64 UR4, c[0x0][0x388] ;  /* 0x00007100ff0477ac */ /* 0x000ee20008000a00 */
[C---:B--2---:R-:W-:Y:S01]  /*24ba0*/  IMAD.SHL.U32 R6, R5.reuse, 0x8, RZ ;  /* 0x0000000805067824 */ /* 0x044fe200078e00ff */
[----:B------:R-:W-:Y:S01]  /*24bb0*/  SHF.L.U64.HI R2, R5, 0x3, R12 ;  /* 0x0000000305027819 */ /* 0x000fe2000001020c */
[----:B------:R-:W2:Y:S03]  /*24bc0*/  LDCU.64 UR6, c[0x0][0x398] ;  /* 0x00007300ff0677ac */ /* 0x000ea60008000a00 */
[C---:B---3--:R-:W-:Y:S02]  /*24bd0*/  IADD3 R4, P0, PT, R6.reuse, UR4, RZ ;  /* 0x0000000406047c10 */ /* 0x048fe4000ff1e0ff */
[----:B--2---:R-:W-:Y:S02]  /*24be0*/  IADD3 R6, P1, PT, R6, UR6, RZ ;  /* 0x0000000606067c10 */ /* 0x004fe4000ff3e0ff */
[----:B------:R-:W-:-:S02]  /*24bf0*/  IADD3.X R5, PT, PT, R2, UR5, RZ, P0, !PT ;  /* 0x0000000502057c10 */ /* 0x000fc400087fe4ff */
[----:B------:R-:W-:-:S03]  /*24c00*/  IADD3.X R7, PT, PT, R2, UR7, RZ, P1, !PT ;  /* 0x0000000702077c10 */ /* 0x000fc60008ffe4ff */
[----:B------:R3:W-:Y:S04]  /*24c10*/  STG.E.64 desc[UR36][R4.64], R32 ;  /* 0x0000002004007986 */ /* 0x0007e8000c101b24 */
[----:B------:R3:W-:Y:S02]  /*24c20*/  STG.E.64 desc[UR36][R6.64], R34 ;  /* 0x0000002206007986 */ /* 0x0007e4000c101b24 */
.L_x_744:
[----:B------:R-:W-:Y:S05]  /*24c30*/  BSYNC.RECONVERGENT B1 ;  /* 0x0000000000017941 */ /* 0x000fea0003800200 */
.L_x_743:
[----:B------:R-:W-:Y:S01]  /*24c40*/  ISETP.NE.AND P0, PT, R19, RZ, PT ;  /* 0x000000ff1300720c */ /* 0x000fe20003f05270 */
[----:B------:R-:W-:-:S12]  /*24c50*/  BSSY.RECONVERGENT B1, `(.L_x_745) ;  /* 0x000000c000017945 */ /* 0x000fd80003800200 */
[----:B------:R-:W-:Y:S05]  /*24c60*/  @!P0 BRA `(.L_x_746) ;  /* 0x0000000000288947 */ /* 0x000fea0003800000 */
[----:B------:R-:W4:Y:S01]  /*24c70*/  LDCU.64 UR4, c[0x0][0x388] ;  /* 0x00007100ff0477ac */ /* 0x000f220008000a00 */
[C---:B--23--:R-:W-:Y:S01]  /*24c80*/  IMAD.SHL.U32 R6, R64.reuse, 0x8, RZ ;  /* 0x0000000840067824 */ /* 0x04cfe200078e00ff */
[----:B------:R-:W-:Y:S01]  /*24c90*/  SHF.L.U64.HI R64, R64, 0x3, R13 ;  /* 0x0000000340407819 */ /* 0x000fe2000001020d */
[----:B------:R-:W2:Y:S03]  /*24ca0*/  LDCU.64 UR6, c[0x0][0x398] ;  /* 0x00007300ff0677ac */ /* 0x000ea60008000a00 */
[C---:B----4-:R-:W-:Y:S02]  /*24cb0*/  IADD3 R4, P0, PT, R6.reuse, UR4, RZ ;  /* 0x0000000406047c10 */ /* 0x050fe4000ff1e0ff */
[----:B--2---:R-:W-:Y:S02]  /*24cc0*/  IADD3 R6, P1, PT, R6, UR6, RZ ;  /* 0x0000000606067c10 */ /* 0x004fe4000ff3e0ff */
[----:B------:R-:W-:-:S02]  /*24cd0*/  IADD3.X R5, PT, PT, R64, UR5, RZ, P0, !PT ;  /* 0x0000000540057c10 */ /* 0x000fc400087fe4ff */
[----:B------:R-:W-:-:S03]  /*24ce0*/  IADD3.X R7, PT, PT, R64, UR7, RZ, P1, !PT ;  /* 0x0000000740077c10 */ /* 0x000fc60008ffe4ff */
[----:B------:R4:W-:Y:S04]  /*24cf0*/  STG.E.64 desc[UR36][R4.64], R28 ;  /* 0x0000001c04007986 */ /* 0x0009e8000c101b24 */
[----:B------:R4:W-:Y:S02]  /*24d00*/  STG.E.64 desc[UR36][R6.64], R30 ;  /* 0x0000001e06007986 */ /* 0x0009e4000c101b24 */
.L_x_746:
[----:B------:R-:W-:Y:S05]  /*24d10*/  BSYNC.RECONVERGENT B1 ;  /* 0x0000000000017941 */ /* 0x000fea0003800200 */
.L_x_745:
[----:B------:R-:W-:-:S13]  /*24d20*/  ISETP.NE.AND P0, PT, R22, RZ, PT ;  /* 0x000000ff1600720c */ /* 0x000fda0003f05270 */
[----:B------:R-:W-:Y:S05]  /*24d30*/  @!P0 BRA `(.L_x_736) ;  /* 0x0000000000288947 */ /* 0x000fea0003800000 */
[----:B------:R-:W5:Y:S01]  /*24d40*/  LDCU.64 UR4, c[0x0][0x388] ;  /* 0x00007100ff0477ac */ /* 0x000f620008000a00 */
[C---:B--234-:R-:W-:Y:S01]  /*24d50*/  IMAD.SHL.U32 R6, R63.reuse, 0x8, RZ ;  /* 0x000000083f067824 */ /* 0x05cfe200078e00ff */
[----:B------:R-:W-:Y:S01]  /*24d60*/  SHF.L.U64.HI R0, R63, 0x3, R0 ;  /* 0x000000033f007819 */ /* 0x000fe20000010200 */
[----:B------:R-:W2:Y:S03]  /*24d70*/  LDCU.64 UR6, c[0x0][0x398] ;  /* 0x00007300ff0677ac */ /* 0x000ea60008000a00 */
[C---:B-----5:R-:W-:Y:S02]  /*24d80*/  IADD3 R4, P0, PT, R6.reuse, UR4, RZ ;  /* 0x0000000406047c10 */ /* 0x060fe4000ff1e0ff */
[----:B--2---:R-:W-:Y:S02]  /*24d90*/  IADD3 R6, P1, PT, R6, UR6, RZ ;  /* 0x0000000606067c10 */ /* 0x004fe4000ff3e0ff */
[----:B------:R-:W-:-:S02]  /*24da0*/  IADD3.X R5, PT, PT, R0, UR5, RZ, P0, !PT ;  /* 0x0000000500057c10 */ /* 0x000fc400087fe4ff */
[----:B------:R-:W-:-:S03]  /*24db0*/  IADD3.X R7, PT, PT, R0, UR7, RZ, P1, !PT ;  /* 0x0000000700077c10 */ /* 0x000fc60008ffe4ff */
[----:B------:R2:W-:Y:S04]  /*24dc0*/  STG.E.64 desc[UR36][R4.64], R24 ;  /* 0x0000001804007986 */ /* 0x0005e8000c101b24 */
[----:B------:R2:W-:Y:S02]  /*24dd0*/  STG.E.64 desc[UR36][R6.64], R26 ;  /* 0x0000001a06007986 */ /* 0x0005e4000c101b24 */
.L_x_736:
[----:B------:R-:W-:Y:S05]  /*24de0*/  BSYNC B0 ;  /* 0x0000000000007941 */ /* 0x000fea0003800000 */
.L_x_728:
[----:B------:R-:W-:-:S13]  /*24df0*/  ISETP.NE.AND P0, PT, R3, 0x7f, PT ;  /* 0x0000007f0300780c */ /* 0x000fda0003f05270 */
[----:B------:R-:W-:Y:S05]  /*24e00*/  @P0 EXIT ;  /* 0x000000000000094d */ /* 0x000fea0003800000 */
[----:B------:R-:W0:Y:S01]  /*24e10*/  LDC.64 R2, c[0x0][0x3a0] ;  /* 0x0000e800ff027b82 */ /* 0x000e220000000a00 */
[----:B------:R-:W-:Y:S02]  /*24e20*/  ISETP.NE.U32.AND P0, PT, R18, 0x300, PT ;  /* 0x000003001200780c */ /* 0x000fe40003f05070 */
[----:B------:R-:W-:Y:S02]  /*24e30*/  IADD3 R50, P1, PT, R50, R52, RZ ;  /* 0x0000003432327210 */ /* 0x000fe40007f3e0ff */
[----:B------:R-:W-:-:S03]  /*24e40*/  ISETP.NE.AND.EX P0, PT, R16, RZ, PT, P0 ;  /* 0x000000ff1000720c */ /* 0x000fc60003f05300 */
[----:B------:R-:W-:-:S10]  /*24e50*/  IMAD.X R51, R51, 0x1, R53, P1 ;  /* 0x0000000133337824 */ /* 0x000fd400008e0635 */
[----:B------:R-:W-:Y:S05]  /*24e60*/  @P0 BRA `(.L_x_747) ;  /* 0x0000000000300947 */ /* 0x000fea0003800000 */
[----:B------:R-:W5:Y:S01]  /*24e70*/  LDCU.64 UR4, c[0x0][0x388] ;  /* 0x00007100ff0477ac */ /* 0x000f620008000a00 */
[C---:B01234-:R-:W-:Y:S01]  /*24e80*/  IMAD.SHL.U32 R6, R50.reuse, 0x8, RZ ;  /* 0x0000000832067824 */ /* 0x05ffe200078e00ff */
[----:B------:R-:W-:Y:S01]  /*24e90*/  SHF.L.U64.HI R0, R50, 0x3, R51 ;  /* 0x0000000332007819 */ /* 0x000fe20000010233 */
[----:B------:R-:W0:Y:S03]  /*24ea0*/  LDCU.64 UR6, c[0x0][0x398] ;  /* 0x00007300ff0677ac */ /* 0x000e260008000a00 */
[C---:B-----5:R-:W-:Y:S02]  /*24eb0*/  IADD3 R4, P0, PT, R6.reuse, UR4, RZ ;  /* 0x0000000406047c10 */ /* 0x060fe4000ff1e0ff */
[----:B0-----:R-:W-:Y:S02]  /*24ec0*/  IADD3 R6, P1, PT, R6, UR6, RZ ;  /* 0x0000000606067c10 */ /* 0x001fe4000ff3e0ff */
[----:B------:R-:W-:-:S02]  /*24ed0*/  IADD3.X R5, PT, PT, R0, UR5, RZ, P0, !PT ;  /* 0x0000000500057c10 */ /* 0x000fc400087fe4ff */
[----:B------:R-:W-:Y:S02]  /*24ee0*/  IADD3.X R7, PT, PT, R0, UR7, RZ, P1, !PT ;  /* 0x0000000700077c10 */ /* 0x000fe40008ffe4ff */
[----:B------:R-:W-:Y:S01]  /*24ef0*/  IADD3 R50, P0, PT, R50, 0x1, RZ ;  /* 0x0000000132327810 */ /* 0x000fe20007f1e0ff */
[----:B------:R0:W-:Y:S04]  /*24f00*/  STG.E.64 desc[UR36][R4.64], R72 ;  /* 0x0000004804007986 */ /* 0x0001e8000c101b24 */
[----:B------:R0:W-:Y:S01]  /*24f10*/  STG.E.64 desc[UR36][R6.64], R48 ;  /* 0x0000003006007986 */ /* 0x0001e2000c101b24 */
[----:B------:R-:W-:-:S07]  /*24f20*/  IMAD.X R51, RZ, RZ, R51, P0 ;  /* 0x000000ffff337224 */ /* 0x000fce00000e0633 */
.L_x_747:
[----:B0-234-:R-:W-:Y:S02]  /*24f30*/  IMAD.MOV.U32 R4, RZ, RZ, R50 ;  /* 0x000000ffff047224 */ /* 0x01dfe400078e0032 */
[----:B------:R-:W-:-:S05]  /*24f40*/  IMAD.MOV.U32 R5, RZ, RZ, R51 ;  /* 0x000000ffff057224 */ /* 0x000fca00078e0033 */
[----:B------:R-:W-:Y:S01]  /*24f50*/  STG.E.64 desc[UR36][R2.64], R4 ;  /* 0x0000000402007986 */ /* 0x000fe2000c101b24 */
[----:B------:R-:W-:Y:S05]  /*24f60*/  EXIT ;  /* 0x000000000000794d */ /* 0x000fea0003800000 */
.L_x_35:
[----:B------:R-:W-:Y:S02]  /*24f70*/  IMAD.MOV.U32 R13, RZ, RZ, R51 ;  /* 0x000000ffff0d7224 */ /* 0x000fe400078e0033 */
[----:B------:R-:W-:Y:S02]  /*24f80*/  IMAD.MOV.U32 R12, RZ, RZ, 0x1 ;  /* 0x00000001ff0c7424 */ /* 0x000fe400078e00ff */
[----:B------:R-:W-:Y:S02]  /*24f90*/  IMAD.MOV.U32 R11, RZ, RZ, RZ ;  /* 0x000000ffff0b7224 */ /* 0x000fe400078e00ff */
[----:B------:R-:W-:-:S07]  /*24fa0*/  IMAD.MOV.U32 R15, RZ, RZ, -0x1 ;  /* 0xffffffffff0f7424 */ /* 0x000fce00078e00ff */
[----:B01234-:R-:W-:Y:S05]  /*24fb0*/  WARPSYNC.COLLECTIVE R15, `(.L_x_748) ;  /* 0x000000000f087348 */ /* 0x01ffea0003c00000 */
[----:B------:R0:W0:Y:S02]  /*24fc0*/  SHFL.UP P6, R14, R13, R12, R11 ;  /* 0x0400000c0d0e7389 */ /* 0x00002400000c000b */
[----:B01234-:R-:W-:Y:S05]  /*24fd0*/  ENDCOLLECTIVE ;  /* 0x000000000000791b */ /* 0x01ffea0003800000 */
.L_x_748:
[----:B------:R-:W-:Y:S02]  /*24fe0*/  IMAD.MOV.U32 R13, RZ, RZ, R48 ;  /* 0x000000ffff0d7224 */ /* 0x000fe400078e0030 */
[----:B------:R-:W-:-:S07]  /*24ff0*/  IMAD.MOV.U32 R52, RZ, RZ, R14 ;  /* 0x000000ffff347224 */ /* 0x000fce00078e000e */
[----:B------:R-:W-:Y:S05]  /*25000*/  WARPSYNC.COLLECTIVE R15, `(.L_x_749) ;  /* 0x000000000f087348 */ /* 0x000fea0003c00000 */
[----:B------:R0:W1:Y:S02]  /*25010*/  SHFL.UP P6, R14, R13, R12, R11 ;  /* 0x0400000c0d0e7389 */ /* 0x00006400000c000b */
[----:B01----:R-:W-:Y:S05]  /*25020*/  ENDCOLLECTIVE ;  /* 0x000000000000791b */ /* 0x003fea0003800000 */
.L_x_749:
[----:B------:R-:W-:Y:S02]  /*25030*/  IMAD.MOV.U32 R13, RZ, RZ, R50 ;  /* 0x000000ffff0d7224 */ /* 0x000fe400078e0032 */
[----:B------:R-:W-:-:S07]  /*25040*/  IMAD.MOV.U32 R49, RZ, RZ, R14 ;  /* 0x000000ffff317224 */ /* 0x000fce00078e000e */
[----:B------:R-:W-:Y:S05]  /*25050*/  WARPSYNC.COLLECTIVE R15, `(.L_x_750) ;  /* 0x000000000f087348 */ /* 0x000fea0003c00000 */
[----:B------:R0:W1:Y:S02]  /*25060*/  SHFL.UP P6, R14, R13, R12, R11 ;  /* 0x0400000c0d0e7389 */ /* 0x00006400000c000b */
[----:B01----:R-:W-:Y:S05]  /*25070*/  ENDCOLLECTIVE ;  /* 0x000000000000791b */ /* 0x003fea0003800000 */
.L_x_750:
[----:B------:R-:W-:Y:S02]  /*25080*/  IMAD.MOV.U32 R13, RZ, RZ, R17 ;  /* 0x000000ffff0d7224 */ /* 0x000fe400078e0011 */
[----:B------:R-:W-:-:S07]  /*25090*/  IMAD.MOV.U32 R3, RZ, RZ, R14 ;  /* 0x000000ffff037224 */ /* 0x000fce00078e000e */
[----:B------:R-:W-:Y:S05]  /*250a0*/  WARPSYNC.COLLECTIVE R15, `(.L_x_751) ;  /* 0x000000000f087348 */ /* 0x000fea0003c00000 */
[----:B------:R0:W1:Y:S02]  /*250b0*/  SHFL.UP P6, R14, R13, R12, R11 ;  /* 0x0400000c0d0e7389 */ /* 0x00006400000c000b */
[----:B01----:R-:W-:Y:S05]  /*250c0*/  ENDCOLLECTIVE ;  /* 0x000000000000791b */ /* 0x003fea0003800000 */
.L_x_751:
[----:B------:R-:W-:Y:S05]  /*250d0*/  BRA `(.L_x_752) ;  /* 0xfffffdcc00e87947 */ /* 0x000fea000383ffff */
.L_x_42:
[----:B------:R-:W-:Y:S01]  /*250e0*/  BSSY B0, `(.L_x_753) ;  /* 0x0000008000007945 */ /* 0x000fe20003800000 */
[----:B------:R-:W-:Y:S02]  /*250f0*/  IMAD.MOV.U32 R13, RZ, RZ, R51 ;  /* 0x000000ffff0d7224 */ /* 0x000fe400078e0033 */
[----:B------:R-:W-:Y:S02]  /*25100*/  IMAD.MOV.U32 R12, RZ, RZ, 0x2 ;  /* 0x00000002ff0c7424 */ /* 0x000fe400078e00ff */
[----:B------:R-:W-:Y:S02]  /*25110*/  IMAD.MOV.U32 R11, RZ, RZ, RZ ;  /* 0x000000ffff0b7224 */ /* 0x000fe400078e00ff */
[----:B------:R-:W-:-:S07]  /*25120*/  IMAD.MOV.U32 R15, RZ, RZ, -0x1 ;  /* 0xffffffffff0f7424 */ /* 0x000fce00078e00ff */
[----:B-1234-:R-:W-:Y:S05]  /*25130*/  WARPSYNC.COLLECTIVE R15, `(.L_x_754) ;  /* 0x000000000f087348 */ /* 0x01efea0003c00000 */
[----:B------:R0:W0:Y:S02]  /*25140*/  SHFL.UP P6, R14, R13, R12, R11 ;  /* 0x0400000c0d0e7389 */ /* 0x00002400000c000b */
[----:B01234-:R-:W-:Y:S05]  /*25150*/  ENDCOLLECTIVE ;  /* 0x000000000000791b */ /* 0x01ffea0003800000 */
.L_x_754:
[----:B------:R-:W-:Y:S05]  /*25160*/  BSYNC B0 ;  /* 0x0000000000007941 */ /* 0x000fea0003800000 */
.L_x_753:
[----:B------:R-:W-:Y:S02]  /*25170*/  IMAD.MOV.U32 R13, RZ, RZ, R48 ;  /* 0x000000ffff0d7224 */ /* 0x000fe400078e0030 */
[----:B------:R-:W-:Y:S02]  /*25180*/  IMAD.MOV.U32 R12, RZ, RZ, 0x2 ;  /* 0x00000002ff0c7424 */ /* 0x000fe400078e00ff */
[----:B------:R-:W-:Y:S02]  /*25190*/  IMAD.MOV.U32 R11, RZ, RZ, RZ ;  /* 0x000000ffff0b7224 */ /* 0x000fe400078e00ff */
[----:B------:R-:W-:Y:S02]  /*251a0*/  IMAD.MOV.U32 R15, RZ, RZ, -0x1 ;  /* 0xffffffffff0f7424 */ /* 0x000fe400078e00ff */
[----:B------:R-:W-:-:S07]  /*251b0*/  IMAD.MOV.U32 R52, RZ, RZ, R14 ;  /* 0x000000ffff347224 */ /* 0x000fce00078e000e */
[----:B------:R-:W-:Y:S05]  /*251c0*/  WARPSYNC.COLLECTIVE R15, `(.L_x_755) ;  /* 0x000000000f087348 */ /* 0x000fea0003c00000 */
[----:B------:R0:W1:Y:S02]  /*251d0*/  SHFL.UP P6, R14, R13, R12, R11 ;  /* 0x0400000c0d0e7389 */ /* 0x00006400000c000b */
[----:B01----:R-:W-:Y:S05]  /*251e0*/  ENDCOLLECTIVE ;  /* 0x000000000000791b */ /* 0x003fea0003800000 */
.L_x_755:
[----:B------:R-:W-:Y:S02]  /*251f0*/  IMAD.MOV.U32 R13, RZ, RZ, R49 ;  /* 0x000000ffff0d7224 */ /* 0x000fe400078e0031 */
[----:B------:R-:W-:-:S07]  /*25200*/  IMAD.MOV.U32 R50, RZ, RZ, R14 ;  /* 0x000000ffff327224 */ /* 0x000fce00078e000e */
[----:B------:R-:W-:Y:S05]  /*25210*/  WARPSYNC.COLLECTIVE R15, `(.L_x_756) ;  /* 0x000000000f087348 */ /* 0x000fea0003c00000 */
[----:B------:R0:W1:Y:S02]  /*25220*/  SHFL.UP P6, R14, R13, R12, R11 ;  /* 0x0400000c0d0e7389 */ /* 0x00006400000c000b */
[----:B01----:R-:W-:Y:S05]  /*25230*/  ENDCOLLECTIVE ;  /* 0x000000000000791b */ /* 0x003fea0003800000 */
.L_x_756:
[----:B------:R-:W-:Y:S02]  /*25240*/  IMAD.MOV.U32 R13, RZ, RZ, R17 ;  /* 0x000000ffff0d7224 */ /* 0x000fe400078e0011 */
[----:B------:R-:W-:-:S07]  /*25250*/  IMAD.MOV.U32 R0, RZ, RZ, R14 ;  /* 0x000000ffff007224 */ /* 0x000fce00078e000e */
[----:B------:R-:W-:Y:S05]  /*25260*/  WARPSYNC.COLLECTIVE R15, `(.L_x_757) ;  /* 0x000000000f087348 */ /* 0x000fea0003c00000 */
[----:B------:R0:W1:Y:S02]  /*25270*/  SHFL.UP P6, R14, R13, R12, R11 ;  /* 0x0400000c0d0e7389 */ /* 0x00006400000c000b */
[----:B01----:R-:W-:Y:S05]  /*25280*/  ENDCOLLECTIVE ;  /* 0x000000000000791b */ /* 0x003fea0003800000 */
.L_x_757:
[----:B------:R-:W-:Y:S05]  /*25290*/  BRA `(.L_x_758) ;  /* 0xfffffdd000c07947 */ /* 0x000fea000383ffff */
.L_x_49:
        /* <DEDUP_REMOVED lines=8> */
.L_x_760:
[----:B------:R-:W-:Y:S05]  /*25320*/  BSYNC B0 ;  /* 0x0000000000007941 */ /* 0x000fea0003800000 */
.L_x_759:
        /* <DEDUP_REMOVED lines=8> */
.L_x_761:
[----:B------:R-:W-:Y:S02]  /*253b0*/  IMAD.MOV.U32 R13, RZ, RZ, R49 ;  /* 0x000000ffff0d7224 */ /* 0x000fe400078e0031 */
[----:B------:R-:W-:-:S07]  /*253c0*/  IMAD.MOV.U32 R50, RZ, RZ, R14 ;  /* 0x000000ffff327224 */ /* 0x000fce00078e000e */
[----:B------:R-:W-:Y:S05]  /*253d0*/  WARPSYNC.COLLECTIVE R15, `(.L_x_762) ;  /* 0x000000000f087348 */ /* 0x000fea0003c00000 */
[----:B------:R0:W1:Y:S02]  /*253e0*/  SHFL.UP P6, R14, R13, R12, R11 ;  /* 0x0400000c0d0e7389 */ /* 0x00006400000c000b */
[----:B01----:R-:W-:Y:S05]  /*253f0*/  ENDCOLLECTIVE ;  /* 0x000000000000791b */ /* 0x003fea0003800000 */
.L_x_762:
[----:B------:R-:W-:Y:S02]  /*25400*/  IMAD.MOV.U32 R13, RZ, RZ, R17 ;  /* 0x000000ffff0d7224 */ /* 0x000fe400078e0011 */
[----:B------:R-:W-:-:S07]  /*25410*/  IMAD.MOV.U32 R0, RZ, RZ, R14 ;  /* 0x000000ffff007224 */ /* 0x000fce00078e000e */
[----:B------:R-:W-:Y:S05]  /*25420*/  WARPSYNC.COLLECTIVE R15, `(.L_x_763) ;  /* 0x000000000f087348 */ /* 0x000fea0003c00000 */
[----:B------:R0:W1:Y:S02]  /*25430*/  SHFL.UP P6, R14, R13, R12, R11 ;  /* 0x0400000c0d0e7389 */ /* 0x00006400000c000b */
[----:B01----:R-:W-:Y:S05]  /*25440*/  ENDCOLLECTIVE ;  /* 0x000000000000791b */ /* 0x003fea0003800000 */
.L_x_763:
[----:B------:R-:W-:Y:S05]  /*25450*/  BRA `(.L_x_764) ;  /* 0xfffffdd400987947 */ /* 0x000fea000383ffff */
.L_x_56:
        /* <DEDUP_REMOVED lines=8> */
.L_x_766:
[----:B------:R-:W-:Y:S05]  /*254e0*/  BSYNC B0 ;  /* 0x0000000000007941 */ /* 0x000fea0003800000 */
.L_x_765:
        /* <DEDUP_REMOVED lines=8> */
.L_x_767:
[----:B------:R-:W-:Y:S02]  /*25570*/  IMAD.MOV.U32 R13, RZ, RZ, R49 ;  /* 0x000000ffff0d7224 */ /* 0x000fe400078e0031 */
[----:B------:R-:W-:-:S07]  /*25580*/  IMAD.MOV.U32 R50, RZ, RZ, R14 ;  /* 0x000000ffff327224 */ /* 0x000fce00078e000e */
[----:B------:R-:W-:Y:S05]  /*25590*/  WARPSYNC.COLLECTIVE R15, `(.L_x_768) ;  /* 0x000000000f087348 */ /* 0x000fea0003c00000 */
[----:B------:R0:W1:Y:S02]  /*255a0*/  SHFL.UP P6, R14, R13, R12, R11 ;  /* 0x0400000c0d0e7389 */ /* 0x00006400000c000b */
[----:B01----:R-:W-:Y:S05]  /*255b0*/  ENDCOLLECTIVE ;  /* 0x000000000000791b */ /* 0x003fea0003800000 */
.L_x_768:
[----:B------:R-:W-:Y:S02]  /*255c0*/  IMAD.MOV.U32 R13, RZ, RZ, R17 ;  /* 0x000000ffff0d7224 */ /* 0x000fe400078e0011 */
[----:B------:R-:W-:-:S07]  /*255d0*/  IMAD.MOV.U32 R0, RZ, RZ, R14 ;  /* 0x000000ffff007224 */ /* 0x000fce00078e000e */
[----:B------:R-:W-:Y:S05]  /*255e0*/  WARPSYNC.COLLECTIVE R15, `(.L_x_769) ;  /* 0x000000000f087348 */ /* 0x000fea0003c00000 */
[----:B------:R0:W1:Y:S02]  /*255f0*/  SHFL.UP P6, R14, R13, R12, R11 ;  /* 0x0400000c0d0e7389 */ /* 0x00006400000c000b */
[----:B01----:R-:W-:Y:S05]  /*25600*/  ENDCOLLECTIVE ;  /* 0x000000000000791b */ /* 0x003fea0003800000 */
.L_x_769:
[----:B------:R-:W-:Y:S05]  /*25610*/  BRA `(.L_x_770) ;  /* 0xfffffdd800707947 */ /* 0x000fea000383ffff */
.L_x_63:
        /* <DEDUP_REMOVED lines=8> */
.L_x_772:
[----:B------:R-:W-:Y:S05]  /*256a0*/  BSYNC B0 ;  /* 0x0000000000007941 */ /* 0x000fea0003800000 */
.L_x_771:
        /* <DEDUP_REMOVED lines=8> */
.L_x_773:
[----:B------:R-:W-:Y:S02]  /*25730*/  IMAD.MOV.U32 R13, RZ, RZ, R49 ;  /* 0x000000ffff0d7224 */ /* 0x000fe400078e0031 */
[----:B------:R-:W-:-:S07]  /*25740*/  IMAD.MOV.U32 R50, RZ, RZ, R14 ;  /* 0x000000ffff327224 */ /* 0x000fce00078e000e */
[----:B------:R-:W-:Y:S05]  /*25750*/  WARPSYNC.COLLECTIVE R15, `(.L_x_774) ;  /* 0x000000000f087348 */ /* 0x000fea0003c00000 */
[----:B------:R0:W1:Y:S02]  /*25760*/  SHFL.UP P6, R14, R13, R12, R11 ;  /* 0x0400000c0d0e7389 */ /* 0x00006400000c000b */
[----:B01----:R-:W-:Y:S05]  /*25770*/  ENDCOLLECTIVE ;  /* 0x000000000000791b */ /* 0x003fea0003800000 */
.L_x_774:
[----:B------:R-:W-:Y:S02]  /*25780*/  IMAD.MOV.U32 R13, RZ, RZ, R17 ;  /* 0x000000ffff0d7224 */ /* 0x000fe400078e0011 */
[----:B------:R-:W-:-:S07]  /*25790*/  IMAD.MOV.U32 R0, RZ, RZ, R14 ;  /* 0x000000ffff007224 */ /* 0x000fce00078e000e */
[----:B------:R-:W-:Y:S05]  /*257a0*/  WARPSYNC.COLLECTIVE R15, `(.L_x_775) ;  /* 0x000000000f087348 */ /* 0x000fea0003c00000 */
[----:B------:R0:W1:Y:S02]  /*257b0*/  SHFL.UP P6, R14, R13, R12, R11 ;  /* 0x0400000c0d0e7389 */ /* 0x00006400000c000b */
[----:B01----:R-:W-:Y:S05]  /*257c0*/  ENDCOLLECTIVE ;  /* 0x000000000000791b */ /* 0x003fea0003800000 */
.L_x_775:
[----:B------:R-:W-:Y:S05]  /*257d0*/  BRA `(.L_x_776) ;  /* 0xfffffddc00487947 */ /* 0x000fea000383ffff */
.L_x_70:
[----:B------:R-:W-:Y:S01]  /*257e0*/  BSSY B0, `(.L_x_777) ;  /* 0x0000008000007945 */ /* 0x000fe20003800000 */
[----:B------:R-:W-:Y:S02]  /*257f0*/  IMAD.MOV.U32 R13, RZ, RZ, R4 ;  /* 0x000000ffff0d7224 */ /* 0x000fe400078e0004 */
[----:B------:R-:W-:Y:S02]  /*25800*/  IMAD.MOV.U32 R12, RZ, RZ, 0x1 ;  /* 0x00000001ff0c7424 */ /* 0x000fe400078e00ff */
[----:B------:R-:W-:Y:S02]  /*25810*/  IMAD.MOV.U32 R11, RZ, RZ, RZ ;  /* 0x000000ffff0b7224 */ /* 0x000fe400078e00ff */
[----:B------:R-:W-:-:S07]  /*25820*/  IMAD.MOV.U32 R15, RZ, RZ, -0x1 ;  /* 0xffffffffff0f7424 */ /* 0x000fce00078e00ff */
[----:B------:R-:W-:Y:S05]  /*25830*/  WARPSYNC.COLLECTIVE R15, `(.L_x_778) ;  /* 0x000000000f087348 */ /* 0x000fea0003c00000 */
[----:B------:R0:W1:Y:S02]  /*25840*/  SHFL.UP P6, R14, R13, R12, R11 ;  /* 0x0400000c0d0e7389 */ /* 0x00006400000c000b */
[----:B01----:R-:W-:Y:S05]  /*25850*/  ENDCOLLECTIVE ;  /* 0x000000000000791b */ /* 0x003fea0003800000 */
.L_x_778:
[----:B------:R-:W-:Y:S05]  /*25860*/  BSYNC B0 ;  /* 0x0000000000007941 */ /* 0x000fea0003800000 */
.L_x_777:
        /* <DEDUP_REMOVED lines=8> */
.L_x_779:
[----:B------:R-:W-:Y:S02]  /*258f0*/  IMAD.MOV.U32 R13, RZ, RZ, R57 ;  /* 0x000000ffff0d7224 */ /* 0x000fe400078e0039 */
[----:B------:R-:W-:-:S07]  /*25900*/  IMAD.MOV.U32 R17, RZ, RZ, R14 ;  /* 0x000000ffff117224 */ /* 0x000fce00078e000e */
[----:B------:R-:W-:Y:S05]  /*25910*/  WARPSYNC.COLLECTIVE R15, `(.L_x_780) ;  /* 0x000000000f087348 */ /* 0x000fea0003c00000 */
[----:B------:R0:W1:Y:S02]  /*25920*/  SHFL.UP P6, R14, R13, R12, R11 ;  /* 0x0400000c0d0e7389 */ /* 0x00006400000c000b */
[----:B01----:R-:W-:Y:S05]  /*25930*/  ENDCOLLECTIVE ;  /* 0x000000000000791b */ /* 0x003fea0003800000 */
.L_x_780:
[----:B------:R-:W-:Y:S02]  /*25940*/  IMAD.MOV.U32 R13, RZ, RZ, R58 ;  /* 0x000000ffff0d7224 */ /* 0x000fe400078e003a */
[----:B------:R-:W-:-:S07]  /*25950*/  IMAD.MOV.U32 R57, RZ, RZ, R14 ;  /* 0x000000ffff397224 */ /* 0x000fce00078e000e */
[----:B------:R-:W-:Y:S05]  /*25960*/  WARPSYNC.COLLECTIVE R15, `(.L_x_781) ;  /* 0x000000000f087348 */ /* 0x000fea0003c00000 */
[----:B------:R0:W1:Y:S02]  /*25970*/  SHFL.UP P6, R14, R13, R12, R11 ;  /* 0x0400000c0d0e7389 */ /* 0x00006400000c000b */
[----:B01----:R-:W-:Y:S05]  /*25980*/  ENDCOLLECTIVE ;  /* 0x000000000000791b */ /* 0x003fea0003800000 */
.L_x_781:
[----:B------:R-:W-:Y:S01]  /*25990*/  IMAD.MOV.U32 R58, RZ, RZ, R14 ;  /* 0x000000ffff3a7224 */ /* 0x000fe200078e000e */
[----:B------:R-:W-:Y:S06]  /*259a0*/  BRA `(.L_x_782) ;  /* 0xfffffde0001c7947 */ /* 0x000fec000383ffff */
.L_x_155:
[----:B------:R-:W-:Y:S02]  /*259b0*/  IMAD.MOV.U32 R13, RZ, RZ, R51 ;  /* 0x000000ffff0d7224 */ /* 0x000fe400078e0033 */
[----:B------:R-:W-:Y:S02]  /*259c0*/  IMAD.MOV.U32 R12, RZ, RZ, 0x1 ;  /* 0x00000001ff0c7424 */ /* 0x000fe400078e00ff */
[----:B------:R-:W-:Y:S02]  /*259d0*/  IMAD.MOV.U32 R11, RZ, RZ, RZ ;  /* 0x000000ffff0b7224 */ /* 0x000fe400078e00ff */
[----:B------:R-:W-:-:S07]  /*259e0*/  IMAD.MOV.U32 R15, RZ, RZ, -0x1 ;  /* 0xffffffffff0f7424 */ /* 0x000fce00078e00ff */
[----:B01234-:R-:W-:Y:S05]  /*259f0*/  WARPSYNC.COLLECTIVE R15, `(.L_x_783) ;  /* 0x000000000f087348 */ /* 0x01ffea0003c00000 */
[----:B------:R0:W0:Y:S02]  /*25a00*/  SHFL.UP P6, R14, R13, R12, R11 ;  /* 0x0400000c0d0e7389 */ /* 0x00002400000c000b */
[----:B01234-:R-:W-:Y:S05]  /*25a10*/  ENDCOLLECTIVE ;  /* 0x000000000000791b */ /* 0x01ffea0003800000 */
.L_x_783:
[----:B------:R-:W-:Y:S02]  /*25a20*/  IMAD.MOV.U32 R13, RZ, RZ, R17 ;  /* 0x000000ffff0d7224 */ /* 0x000fe400078e0011 */
[----:B------:R-:W-:-:S07]  /*25a30*/  IMAD.MOV.U32 R48, RZ, RZ, R14 ;  /* 0x000000ffff307224 */ /* 0x000fce00078e000e */
[----:B------:R-:W-:Y:S05]  /*25a40*/  WARPSYNC.COLLECTIVE R15, `(.L_x_784) ;  /* 0x000000000f087348 */ /* 0x000fea0003c00000 */
[----:B------:R0:W1:Y:S02]  /*25a50*/  SHFL.UP P6, R14, R13, R12, R11 ;  /* 0x0400000c0d0e7389 */ /* 0x00006400000c000b */
[----:B01----:R-:W-:Y:S05]  /*25a60*/  ENDCOLLECTIVE ;  /* 0x000000000000791b */ /* 0x003fea0003800000 */
.L_x_784:
[----:B------:R-:W-:Y:S02]  /*25a70*/  IMAD.MOV.U32 R13, RZ, RZ, R49 ;  /* 0x000000ffff0d7224 */ /* 0x000fe400078e0031 */
[----:B------:R-:W-:-:S07]  /*25a80*/  IMAD.MOV.U32 R50, RZ, RZ, R14 ;  /* 0x000000ffff327224 */ /* 0x000fce00078e000e */
[----:B------:R-:W-:Y:S05]  /*25a90*/  WARPSYNC.COLLECTIVE R15, `(.L_x_785) ;  /* 0x000000000f087348 */ /* 0x000fea0003c00000 */
[----:B------:R0:W1:Y:S02]  /*25aa0*/  SHFL.UP P6, R14, R13, R12, R11 ;  /* 0x0400000c0d0e7389 */ /* 0x00006400000c000b */
[----:B01----:R-:W-:Y:S05]  /*25ab0*/  ENDCOLLECTIVE ;  /* 0x000000000000791b */ /* 0x003fea0003800000 */
.L_x_785:
[----:B------:R-:W-:Y:S02]  /*25ac0*/  IMAD.MOV.U32 R13, RZ, RZ, R2 ;  /* 0x000000ffff0d7224 */ /* 0x000fe400078e0002 */
[----:B------:R-:W-:-:S07]  /*25ad0*/  IMAD.MOV.U32 R0, RZ, RZ, R14 ;  /* 0x000000ffff007224 */ /* 0x000fce00078e000e */
[----:B------:R-:W-:Y:S05]  /*25ae0*/  WARPSYNC.COLLECTIVE R15, `(.L_x_786) ;  /* 0x000000000f087348 */ /* 0x000fea0003c00000 */
[----:B------:R0:W1:Y:S02]  /*25af0*/  SHFL.UP P6, R14, R13, R12, R11 ;  /* 0x0400000c0d0e7389 */ /* 0x00006400000c000b */
[----:B01----:R-:W-:Y:S05]  /*25b00*/  ENDCOLLECTIVE ;  /* 0x000000000000791b */ /* 0x003fea0003800000 */
.L_x_786:
[----:B------:R-:W-:Y:S05]  /*25b10*/  BRA `(.L_x_787) ;  /* 0xfffffe2400007947 */ /* 0x000fea000383ffff */
.L_x_162:
        /* <DEDUP_REMOVED lines=8> */
.L_x_789:
[----:B------:R-:W-:Y:S05]  /*25ba0*/  BSYNC B0 ;  /* 0x0000000000007941 */ /* 0x000fea0003800000 */
.L_x_788:
        /* <DEDUP_REMOVED lines=8> */
.L_x_790:
[----:B------:R-:W-:Y:S02]  /*25c30*/  IMAD.MOV.U32 R13, RZ, RZ, R49 ;  /* 0x000000ffff0d7224 */ /* 0x000fe400078e0031 */
[----:B------:R-:W-:-:S07]  /*25c40*/  IMAD.MOV.U32 R17, RZ, RZ, R14 ;  /* 0x000000ffff117224 */ /* 0x000fce00078e000e */
[----:B------:R-:W-:Y:S05]  /*25c50*/  WARPSYNC.COLLECTIVE R15, `(.L_x_791) ;  /* 0x000000000f087348 */ /* 0x000fea0003c00000 */
[----:B------:R0:W1:Y:S02]  /*25c60*/  SHFL.UP P6, R14, R13, R12, R11 ;  /* 0x0400000c0d0e7389 */ /* 0x00006400000c000b */
[----:B01----:R-:W-:Y:S05]  /*25c70*/  ENDCOLLECTIVE ;  /* 0x000000000000791b */ /* 0x003fea0003800000 */
.L_x_791:
[----:B------:R-:W-:Y:S01]  /*25c80*/  MOV R13, R53 ;  /* 0x00000035000d7202 */ /* 0x000fe20000000f00 */
[----:B------:R-:W-:-:S07]  /*25c90*/  IMAD.MOV.U32 R0, RZ, RZ, R14 ;  /* 0x000000ffff007224 */ /* 0x000fce00078e000e */
[----:B------:R-:W-:Y:S05]  /*25ca0*/  WARPSYNC.COLLECTIVE R15, `(.L_x_792) ;  /* 0x000000000f087348 */ /* 0x000fea0003c00000 */
[----:B------:R0:W1:Y:S02]  /*25cb0*/  SHFL.UP P6, R14, R13, R12, R11 ;  /* 0x0400000c0d0e7389 */ /* 0x00006400000c000b */
[----:B01----:R-:W-:Y:S05]  /*25cc0*/  ENDCOLLECTIVE ;  /* 0x000000000000791b */ /* 0x003fea0003800000 */
.L_x_792:
[----:B------:R-:W-:Y:S05]  /*25cd0*/  BRA `(.L_x_793) ;  /* 0xfffffe2400d87947 */ /* 0x000fea000383ffff */
.L_x_169:
        /* <DEDUP_REMOVED lines=8> */
.L_x_795:
[----:B------:R-:W-:Y:S05]  /*25d60*/  BSYNC B0 ;  /* 0x0000000000007941 */ /* 0x000fea0003800000 */
.L_x_794:
        /* <DEDUP_REMOVED lines=8> */
.L_x_796:
[----:B------:R-:W-:Y:S02]  /*25df0*/  IMAD.MOV.U32 R13, RZ, RZ, R49 ;  /* 0x000000ffff0d7224 */ /* 0x000fe400078e0031 */
[----:B------:R-:W-:-:S07]  /*25e00*/  IMAD.MOV.U32 R17, RZ, RZ, R14 ;  /* 0x000000ffff117224 */ /* 0x000fce00078e000e */
[----:B------:R-:W-:Y:S05]  /*25e10*/  WARPSYNC.COLLECTIVE R15, `(.L_x_797) ;  /* 0x000000000f087348 */ /* 0x000fea0003c00000 */
[----:B------:R0:W1:Y:S02]  /*25e20*/  SHFL.UP P6, R14, R13, R12, R11 ;  /* 0x0400000c0d0e7389 */ /* 0x00006400000c000b */
[----:B01----:R-:W-:Y:S05]  /*25e30*/  ENDCOLLECTIVE ;  /* 0x000000000000791b */ /* 0x003fea0003800000 */
.L_x_797:
[----:B------:R-:W-:Y:S02]  /*25e40*/  IMAD.MOV.U32 R13, RZ, RZ, R53 ;  /* 0x000000ffff0d7224 */ /* 0x000fe400078e0035 */
[----:B------:R-:W-:-:S07]  /*25e50*/  IMAD.MOV.U32 R0, RZ, RZ, R14 ;  /* 0x000000ffff007224 */ /* 0x000fce00078e000e */
[----:B------:R-:W-:Y:S05]  /*25e60*/  WARPSYNC.COLLECTIVE R15, `(.L_x_798) ;  /* 0x000000000f087348 */ /* 0x000fea0003c00000 */
[----:B------:R0:W1:Y:S02]  /*25e70*/  SHFL.UP P6, R14, R13, R12, R11 ;  /* 0x0400000c0d0e7389 */ /* 0x00006400000c000b */
[----:B01----:R-:W-:Y:S05]  /*25e80*/  ENDCOLLECTIVE ;  /* 0x000000000000791b */ /* 0x003fea0003800000 */
.L_x_798:
[----:B------:R-:W-:Y:S05]  /*25e90*/  BRA `(.L_x_799) ;  /* 0xfffffe2800b07947 */ /* 0x000fea000383ffff */
.L_x_176:
        /* <DEDUP_REMOVED lines=8> */
.L_x_801:
[----:B------:R-:W-:Y:S05]  /*25f20*/  BSYNC B0 ;  /* 0x0000000000007941 */ /* 0x000fea0003800000 */
.L_x_800:
        /* <DEDUP_REMOVED lines=8> */
.L_x_802:
[----:B------:R-:W-:Y:S02]  /*25fb0*/  IMAD.MOV.U32 R13, RZ, RZ, R49 ;  /* 0x000000ffff0d7224 */ /* 0x000fe400078e0031 */
[----:B------:R-:W-:-:S07]  /*25fc0*/  IMAD.MOV.U32 R17, RZ, RZ, R14 ;  /* 0x000000ffff117224 */ /* 0x000fce00078e000e */
[----:B------:R-:W-:Y:S05]  /*25fd0*/  WARPSYNC.COLLECTIVE R15, `(.L_x_803) ;  /* 0x000000000f087348 */ /* 0x000fea0003c00000 */
[----:B------:R0:W1:Y:S02]  /*25fe0*/  SHFL.UP P6, R14, R13, R12, R11 ;  /* 0x0400000c0d0e7389 */ /* 0x00006400000c000b */
[----:B01----:R-:W-:Y:S05]  /*25ff0*/  ENDCOLLECTIVE ;  /* 0x000000000000791b */ /* 0x003fea0003800000 */
.L_x_803:
[----:B------:R-:W-:Y:S02]  /*26000*/  IMAD.MOV.U32 R13, RZ, RZ, R53 ;  /* 0x000000ffff0d7224 */ /* 0x000fe400078e0035 */
[----:B------:R-:W-:-:S07]  /*26010*/  IMAD.MOV.U32 R0, RZ, RZ, R14 ;  /* 0x000000ffff007224 */ /* 0x000fce00078e000e */
[----:B------:R-:W-:Y:S05]  /*26020*/  WARPSYNC.COLLECTIVE R15, `(.L_x_804) ;  /* 0x000000000f087348 */ /* 0x000fea0003c00000 */
[----:B------:R0:W1:Y:S02]  /*26030*/  SHFL.UP P6, R14, R13, R12, R11 ;  /* 0x0400000c0d0e7389 */ /* 0x00006400000c000b */
[----:B01----:R-:W-:Y:S05]  /*26040*/  ENDCOLLECTIVE ;  /* 0x000000000000791b */ /* 0x003fea0003800000 */
.L_x_804:
[----:B------:R-:W-:Y:S05]  /*26050*/  BRA `(.L_x_805) ;  /* 0xfffffe2c00887947 */ /* 0x000fea000383ffff */
.L_x_183:
        /* <DEDUP_REMOVED lines=8> */
.L_x_807:
[----:B------:R-:W-:Y:S05]  /*260e0*/  BSYNC B0 ;  /* 0x0000000000007941 */ /* 0x000fea0003800000 */
.L_x_806:
        /* <DEDUP_REMOVED lines=8> */
.L_x_808:
[----:B------:R-:W-:Y:S02]  /*26170*/  IMAD.MOV.U32 R13, RZ, RZ, R49 ;  /* 0x000000ffff0d7224 */ /* 0x000fe400078e0031 */
[----:B------:R-:W-:-:S07]  /*26180*/  IMAD.MOV.U32 R17, RZ, RZ, R14 ;  /* 0x000000ffff117224 */ /* 0x000fce00078e000e */
[----:B------:R-:W-:Y:S05]  /*26190*/  WARPSYNC.COLLECTIVE R15, `(.L_x_809) ;  /* 0x000000000f087348 */ /* 0x000fea0003c00000 */
[----:B------:R0:W1:Y:S02]  /*261a0*/  SHFL.UP P6, R14, R13, R12, R11 ;  /* 0x0400000c0d0e7389 */ /* 0x00006400000c000b */
[----:B01----:R-:W-:Y:S05]  /*261b0*/  ENDCOLLECTIVE ;  /* 0x000000000000791b */ /* 0x003fea0003800000 */
.L_x_809:
[----:B------:R-:W-:Y:S02]  /*261c0*/  IMAD.MOV.U32 R13, RZ, RZ, R53 ;  /* 0x000000ffff0d7224 */ /* 0x000fe400078e0035 */
[----:B------:R-:W-:-:S07]  /*261d0*/  IMAD.MOV.U32 R0, RZ, RZ, R14 ;  /* 0x000000ffff007224 */ /* 0x000fce00078e000e */
[----:B------:R-:W-:Y:S05]  /*261e0*/  WARPSYNC.COLLECTIVE R15, `(.L_x_810) ;  /* 0x000000000f087348 */ /* 0x000fea0003c00000 */
[----:B------:R0:W1:Y:S02]  /*261f0*/  SHFL.UP P6, R14, R13, R12, R11 ;  /* 0x0400000c0d0e7389 */ /* 0x00006400000c000b */
[----:B01----:R-:W-:Y:S05]  /*26200*/  ENDCOLLECTIVE ;  /* 0x000000000000791b */ /* 0x003fea0003800000 */
.L_x_810:
[----:B------:R-:W-:Y:S05]  /*26210*/  BRA `(.L_x_811) ;  /* 0xfffffe3000607947 */ /* 0x000fea000383ffff */
.L_x_190:
[----:B------:R-:W-:Y:S01]  /*26220*/  BSSY B0, `(.L_x_812) ;  /* 0x0000008000007945 */ /* 0x000fe20003800000 */
[----:B------:R-:W-:Y:S02]  /*26230*/  IMAD.MOV.U32 R13, RZ, RZ, R4 ;  /* 0x000000ffff0d7224 */ /* 0x000fe400078e0004 */
[----:B------:R-:W-:Y:S02]  /*26240*/  IMAD.MOV.U32 R12, RZ, RZ, 0x1 ;  /* 0x00000001ff0c7424 */ /* 0x000fe400078e00ff */
[----:B------:R-:W-:Y:S02]  /*26250*/  IMAD.MOV.U32 R11, RZ, RZ, RZ ;  /* 0x000000ffff0b7224 */ /* 0x000fe400078e00ff */
[----:B------:R-:W-:-:S07]  /*26260*/  IMAD.MOV.U32 R15, RZ, RZ, -0x1 ;  /* 0xffffffffff0f7424 */ /* 0x000fce00078e00ff */
[----:B----4-:R-:W-:Y:S05]  /*26270*/  WARPSYNC.COLLECTIVE R15, `(.L_x_813) ;  /* 0x000000000f087348 */ /* 0x010fea0003c00000 */
[----:B------:R0:W1:Y:S02]  /*26280*/  SHFL.UP P6, R14, R13, R12, R11 ;  /* 0x0400000c0d0e7389 */ /* 0x00006400000c000b */
[----:B01--4-:R-:W-:Y:S05]  /*26290*/  ENDCOLLECTIVE ;  /* 0x000000000000791b */ /* 0x013fea0003800000 */
.L_x_813:
[----:B------:R-:W-:Y:S05]  /*262a0*/  BSYNC B0 ;  /* 0x0000000000007941 */ /* 0x000fea0003800000 */
.L_x_812:
        /* <DEDUP_REMOVED lines=8> */
.L_x_814:
[----:B------:R-:W-:Y:S02]  /*26330*/  IMAD.MOV.U32 R13, RZ, RZ, R57 ;  /* 0x000000ffff0d7224 */ /* 0x000fe400078e0039 */
[----:B------:R-:W-:-:S07]  /*26340*/  IMAD.MOV.U32 R17, RZ, RZ, R14 ;  /* 0x000000ffff117224 */ /* 0x000fce00078e000e */
[----:B------:R-:W-:Y:S05]  /*26350*/  WARPSYNC.COLLECTIVE R15, `(.L_x_815) ;  /* 0x000000000f087348 */ /* 0x000fea0003c00000 */
[----:B------:R0:W1:Y:S02]  /*26360*/  SHFL.UP P6, R14, R13, R12, R11 ;  /* 0x0400000c0d0e7389 */ /* 0x00006400000c000b */
[----:B01----:R-:W-:Y:S05]  /*26370*/  ENDCOLLECTIVE ;  /* 0x000000000000791b */ /* 0x003fea0003800000 */
.L_x_815:
[----:B------:R-:W-:Y:S02]  /*26380*/  IMAD.MOV.U32 R13, RZ, RZ, R58 ;  /* 0x000000ffff0d7224 */ /* 0x000fe400078e003a */
[----:B------:R-:W-:-:S07]  /*26390*/  IMAD.MOV.U32 R57, RZ, RZ, R14 ;  /* 0x000000ffff397224 */ /* 0x000fce00078e000e */
[----:B------:R-:W-:Y:S05]  /*263a0*/  WARPSYNC.COLLECTIVE R15, `(.L_x_816) ;  /* 0x000000000f087348 */ /* 0x000fea0003c00000 */
[----:B------:R0:W1:Y:S02]  /*263b0*/  SHFL.UP P6, R14, R13, R12, R11 ;  /* 0x0400000c0d0e7389 */ /* 0x00006400000c000b */
[----:B01----:R-:W-:Y:S05]  /*263c0*/  ENDCOLLECTIVE ;  /* 0x000000000000791b */ /* 0x003fea0003800000 */
.L_x_816:
[----:B------:R-:W-:Y:S01]  /*263d0*/  IMAD.MOV.U32 R58, RZ, RZ, R14 ;  /* 0x000000ffff3a7224 */ /* 0x000fe200078e000e */
[----:B------:R-:W-:Y:S06]  /*263e0*/  BRA `(.L_x_817) ;  /* 0xfffffe3400347947 */ /* 0x000fec000383ffff */
.L_x_212:
[----:B------:R-:W-:Y:S01]  /*263f0*/  BSSY B0, `(.L_x_818) ;  /* 0x0000006000007945 */ /* 0x000fe20003800000 */
[----:B------:R-:W-:Y:S01]  /*26400*/  PLOP3.LUT P5, PT, P5, PT, PT, 0x8, 0x80 ;  /* 0x000000000080781c */ /* 0x000fe20002fae170 */
[----:B------:R-:W-:-:S12]  /*26410*/  IMAD.MOV.U32 R15, RZ, RZ, -0x1 ;  /* 0xffffffffff0f7424 */ /* 0x000fd800078e00ff */
[----:B-123--:R-:W-:Y:S05]  /*26420*/  WARPSYNC.COLLECTIVE R15, `(.L_x_819) ;  /* 0x000000000f087348 */ /* 0x00efea0003c00000 */
[----:B------:R-:W-:Y:S01]  /*26430*/  VOTE.ANY P6, P5 ;  /* 0x0000000000ff7806 */ /* 0x000fe200028c0100 */
[----:B-123--:R-:W-:-:S12]  /*26440*/  ENDCOLLECTIVE ;  /* 0x000000000000791b */ /* 0x00efd80003800000 */
.L_x_819:
[----:B------:R-:W-:Y:S05]  /*26450*/  BSYNC B0 ;  /* 0x0000000000007941 */ /* 0x000fea0003800000 */
.L_x_818:
[----:B------:R-:W-:Y:S05]  /*26460*/  BRA `(.L_x_820) ;  /* 0xfffffe4800c87947 */ /* 0x000fea000383ffff */
.L_x_217:
[----:B------:R-:W0:Y:S01]  /*26470*/  S2R R73, SR_GEMASK ;  /* 0x0000000000497919 */ /* 0x000e220000003c00 */
[----:B------:R-:W-:Y:S01]  /*26480*/  BSSY B0, `(.L_x_821) ;  /* 0x0000006000007945 */ /* 0x000fe20003800000 */
[----:B------:R-:W-:Y:S01]  /*26490*/  PLOP3.LUT P6, PT, P6, PT, PT, 0x8, 0x80 ;  /* 0x000000000080781c */ /* 0x000fe200037ce170 */
[----:B------:R-:W-:-:S12]  /*264a0*/  IMAD.MOV.U32 R15, RZ, RZ, -0x1 ;  /* 0xffffffffff0f7424 */ /* 0x000fd800078e00ff */
[----:B012345:R-:W-:Y:S05]  /*264b0*/  WARPSYNC.COLLECTIVE R15, `(.L_x_822) ;  /* 0x000000000f087348 */ /* 0x03ffea0003c00000 */
[----:B------:R-:W-:Y:S01]  /*264c0*/  VOTE.ANY R14, PT, P6 ;  /* 0x00000000000e7806 */ /* 0x000fe200030e0100 */
[----:B012345:R-:W-:Y:S06]  /*264d0*/  ENDCOLLECTIVE ;  /* 0x000000000000791b */ /* 0x03ffec0003800000 */
.L_x_822:
[----:B------:R-:W-:Y:S05]  /*264e0*/  BSYNC B0 ;  /* 0x0000000000007941 */ /* 0x000fea0003800000 */
.L_x_821:
[----:B------:R-:W-:Y:S01]  /*264f0*/  LOP3.LUT R14, R14, 0x80000000, R73, 0xec, !PT ;  /* 0x800000000e0e7812 */ /* 0x000fe200078eec49 */
[----:B------:R-:W-:Y:S02]  /*26500*/  IMAD.MOV.U32 R13, RZ, RZ, R62 ;  /* 0x000000ffff0d7224 */ /* 0x000fe400078e003e */
[----:B------:R-:W-:Y:S02]  /*26510*/  IMAD.MOV.U32 R12, RZ, RZ, 0x1 ;  /* 0x00000001ff0c7424 */ /* 0x000fe400078e00ff */
[----:B------:R-:W-:Y:S02]  /*26520*/  VIADD R3, R14, 0xffffffff ;  /* 0xffffffff0e037836 */ /* 0x000fe40000000000 */
[----:B------:R-:W-:-:S03]  /*26530*/  IMAD.MOV.U32 R15, RZ, RZ, -0x1 ;  /* 0xffffffffff0f7424 */ /* 0x000fc600078e00ff */
[----:B------:R-:W-:-:S06]  /*26540*/  LOP3.LUT R52, R14, R3, RZ, 0xc, !PT ;  /* 0x000000030e347212 */ /* 0x000fcc00078e0cff */
[----:B------:R-:W0:Y:S02]  /*26550*/  POPC R52, R52 ;  /* 0x0000003400347309 */ /* 0x000e240000000000 */
[----:B0-----:R-:W-:-:S07]  /*26560*/  IMAD.MOV.U32 R11, RZ, RZ, R52 ;  /* 0x000000ffff0b7224 */ /* 0x001fce00078e0034 */
[----:B------:R-:W-:Y:S05]  /*26570*/  WARPSYNC.COLLECTIVE R15, `(.L_x_823) ;  /* 0x000000000f087348 */ /* 0x000fea0003c00000 */
[----:B------:R0:W1:Y:S02]  /*26580*/  SHFL.DOWN P6, R14, R13, R12, R11 ;  /* 0x0800000c0d0e7389 */ /* 0x00006400000c000b */
[----:B01----:R-:W-:Y:S05]  /*26590*/  ENDCOLLECTIVE ;  /* 0x000000000000791b */ /* 0x003fea0003800000 */
.L_x_823:
[----:B------:R-:W-:Y:S02]  /*265a0*/  IMAD.MOV.U32 R13, RZ, RZ, R63 ;  /* 0x000000ffff0d7224 */ /* 0x000fe400078e003f */
[----:B------:R-:W-:-:S07]  /*265b0*/  IMAD.MOV.U32 R3, RZ, RZ, R14 ;  /* 0x000000ffff037224 */ /* 0x000fce00078e000e */
[----:B------:R-:W-:Y:S05]  /*265c0*/  WARPSYNC.COLLECTIVE R15, `(.L_x_824) ;  /* 0x000000000f087348 */ /* 0x000fea0003c00000 */
[----:B------:R0:W1:Y:S02]  /*265d0*/  SHFL.DOWN P6, R14, R13, R12, R11 ;  /* 0x0800000c0d0e7389 */ /* 0x00006400000c000b */
[----:B01----:R-:W-:Y:S05]  /*265e0*/  ENDCOLLECTIVE ;  /* 0x000000000000791b */ /* 0x003fea0003800000 */
.L_x_824:
[----:B------:R-:W-:Y:S02]  /*265f0*/  IMAD.MOV.U32 R13, RZ, RZ, R48 ;  /* 0x000000ffff0d7224 */ /* 0x000fe400078e0030 */
[----:B------:R-:W-:-:S07]  /*26600*/  IMAD.MOV.U32 R0, RZ, RZ, R14 ;  /* 0x000000ffff007224 */ /* 0x000fce00078e000e */
[----:B------:R-:W-:Y:S05]  /*26610*/  WARPSYNC.COLLECTIVE R15, `(.L_x_825) ;  /* 0x000000000f087348 */ /* 0x000fea0003c00000 */
[----:B------:R0:W1:Y:S02]  /*26620*/  SHFL.DOWN P6, R14, R13, R12, R11 ;  /* 0x0800000c0d0e7389 */ /* 0x00006400000c000b */
[----:B01----:R-:W-:Y:S05]  /*26630*/  ENDCOLLECTIVE ;  /* 0x000000000000791b */ /* 0x003fea0003800000 */
.L_x_825:
[----:B------:R-:W-:Y:S02]  /*26640*/  IMAD.MOV.U32 R13, RZ, RZ, R49 ;  /* 0x000000ffff0d7224 */ /* 0x000fe400078e0031 */
[----:B------:R-:W-:-:S07]  /*26650*/  IMAD.MOV.U32 R5, RZ, RZ, R14 ;  /* 0x000000ffff057224 */ /* 0x000fce00078e000e */
[----:B------:R-:W-:Y:S05]  /*26660*/  WARPSYNC.COLLECTIVE R15, `(.L_x_826) ;  /* 0x000000000f087348 */ /* 0x000fea0003c00000 */
[----:B------:R0:W1:Y:S02]  /*26670*/  SHFL.DOWN P6, R14, R13, R12, R11 ;  /* 0x0800000c0d0e7389 */ /* 0x00006400000c000b */
[----:B01----:R-:W-:Y:S05]  /*26680*/  ENDCOLLECTIVE ;  /* 0x000000000000791b */ /* 0x003fea0003800000 */
.L_x_826:
[----:B------:R-:W-:Y:S05]  /*26690*/  BRA `(.L_x_827) ;  /* 0xfffffe4800ac7947 */ /* 0x000fea000383ffff */
.L_x_224:
[----:B------:R-:W-:Y:S01]  /*266a0*/  BSSY B0, `(.L_x_828) ;  /* 0x0000008000007945 */ /* 0x000fe20003800000 */
[----:B------:R-:W-:Y:S02]  /*266b0*/  IMAD.MOV.U32 R13, RZ, RZ, R62 ;  /* 0x000000ffff0d7224 */ /* 0x000fe400078e003e */
[----:B------:R-:W-:Y:S02]  /*266c0*/  IMAD.MOV.U32 R12, RZ, RZ, 0x2 ;  /* 0x00000002ff0c7424 */ /* 0x000fe400078e00ff */
[----:B------:R-:W-:Y:S02]  /*266d0*/  IMAD.MOV.U32 R11, RZ, RZ, R52 ;  /* 0x000000ffff0b7224 */ /* 0x000fe400078e0034 */
[----:B------:R-:W-:-:S07]  /*266e0*/  IMAD.MOV.U32 R15, RZ, RZ, -0x1 ;  /* 0xffffffffff0f7424 */ /* 0x000fce00078e00ff */
[----:B01234-:R-:W-:Y:S05]  /*266f0*/  WARPSYNC.COLLECTIVE R15, `(.L_x_829) ;  /* 0x000000000f087348 */ /* 0x01ffea0003c00000 */
[----:B0-----:R0:W0:Y:S02]  /*26700*/  SHFL.DOWN P6, R14, R13, R12, R11 ;  /* 0x0800000c0d0e7389 */ /* 0x00102400000c000b */
[----:B01234-:R-:W-:Y:S05]  /*26710*/  ENDCOLLECTIVE ;  /* 0x000000000000791b */ /* 0x01ffea0003800000 */
.L_x_829:
[----:B------:R-:W-:Y:S05]  /*26720*/  BSYNC B0 ;  /* 0x0000000000007941 */ /* 0x000fea0003800000 */
.L_x_828:
[----:B------:R-:W-:Y:S02]  /*26730*/  IMAD.MOV.U32 R13, RZ, RZ, R63 ;  /* 0x000000ffff0d7224 */ /* 0x000fe400078e003f */
[----:B------:R-:W-:Y:S02]  /*26740*/  IMAD.MOV.U32 R12, RZ, RZ, 0x2 ;  /* 0x00000002ff0c7424 */ /* 0x000fe400078e00ff */
[----:B------:R-:W-:Y:S02]  /*26750*/  IMAD.MOV.U32 R11, RZ, RZ, R52 ;  /* 0x000000ffff0b7224 */ /* 0x000fe400078e0034 */
[----:B------:R-:W-:Y:S02]  /*26760*/  IMAD.MOV.U32 R15, RZ, RZ, -0x1 ;  /* 0xffffffffff0f7424 */ /* 0x000fe400078e00ff */
[----:B------:R-:W-:-:S07]  /*26770*/  IMAD.MOV.U32 R3, RZ, RZ, R14 ;  /* 0x000000ffff037224 */ /* 0x000fce00078e000e */
[----:B------:R-:W-:Y:S05]  /*26780*/  WARPSYNC.COLLECTIVE R15, `(.L_x_830) ;  /* 0x000000000f087348 */ /* 0x000fea0003c00000 */
[----:B------:R0:W1:Y:S02]  /*26790*/  SHFL.DOWN P6, R14, R13, R12, R11 ;  /* 0x0800000c0d0e7389 */ /* 0x00006400000c000b */
[----:B01----:R-:W-:Y:S05]  /*267a0*/  ENDCOLLECTIVE ;  /* 0x000000000000791b */ /* 0x003fea0003800000 */
.L_x_830:
[----:B------:R-:W-:Y:S02]  /*267b0*/  IMAD.MOV.U32 R13, RZ, RZ, R48 ;  /* 0x000000ffff0d7224 */ /* 0x000fe400078e0030 */
[----:B------:R-:W-:-:S07]  /*267c0*/  IMAD.MOV.U32 R0, RZ, RZ, R14 ;  /* 0x000000ffff007224 */ /* 0x000fce00078e000e */
[----:B------:R-:W-:Y:S05]  /*267d0*/  WARPSYNC.COLLECTIVE R15, `(.L_x_831) ;  /* 0x000000000f087348 */ /* 0x000fea0003c00000 */
[----:B------:R0:W1:Y:S02]  /*267e0*/  SHFL.DOWN P6, R14, R13, R12, R11 ;  /* 0x0800000c0d0e7389 */ /* 0x00006400000c000b */
[----:B01----:R-:W-:Y:S05]  /*267f0*/  ENDCOLLECTIVE ;  /* 0x000000000000791b */ /* 0x003fea0003800000 */
.L_x_831:
[----:B------:R-:W-:Y:S02]  /*26800*/  IMAD.MOV.U32 R13, RZ, RZ, R49 ;  /* 0x000000ffff0d7224 */ /* 0x000fe400078e0031 */
[----:B------:R-:W-:-:S07]  /*26810*/  IMAD.MOV.U32 R5, RZ, RZ, R14 ;  /* 0x000000ffff057224 */ /* 0x000fce00078e000e */
[----:B------:R-:W-:Y:S05]  /*26820*/  WARPSYNC.COLLECTIVE R15, `(.L_x_832) ;  /* 0x000000000f087348 */ /* 0x000fea0003c00000 */
[----:B------:R0:W1:Y:S02]  /*26830*/  SHFL.DOWN P6, R14, R13, R12, R11 ;  /* 0x0800000c0d0e7389 */ /* 0x00006400000c000b */
[----:B01----:R-:W-:Y:S05]  /*26840*/  ENDCOLLECTIVE ;  /* 0x000000000000791b */ /* 0x003fea0003800000 */
.L_x_832:
[----:B------:R-:W-:Y:S05]  /*26850*/  BRA `(.L_x_833) ;  /* 0xfffffe4c00787947 */ /* 0x000fea000383ffff */
.L_x_231:
        /* <DEDUP_REMOVED lines=8> */
.L_x_835:
[----:B------:R-:W-:Y:S05]  /*268e0*/  BSYNC B0 ;  /* 0x0000000000007941 */ /* 0x000fea0003800000 */
.L_x_834:
        /* <DEDUP_REMOVED lines=8> */
.L_x_836:
[----:B------:R-:W-:Y:S02]  /*26970*/  IMAD.MOV.U32 R13, RZ, RZ, R48 ;  /* 0x000000ffff0d7224 */ /* 0x000fe400078e0030 */
[----:B------:R-:W-:-:S07]  /*26980*/  IMAD.MOV.U32 R0, RZ, RZ, R14 ;  /* 0x000000ffff007224 */ /* 0x000fce00078e000e */
[----:B------:R-:W-:Y:S05]  /*26990*/  WARPSYNC.COLLECTIVE R15, `(.L_x_837) ;  /* 0x000000000f087348 */ /* 0x000fea0003c00000 */
[----:B------:R0:W1:Y:S02]  /*269a0*/  SHFL.DOWN P6, R14, R13, R12, R11 ;  /* 0x0800000c0d0e7389 */ /* 0x00006400000c000b */
[----:B01----:R-:W-:Y:S05]  /*269b0*/  ENDCOLLECTIVE ;  /* 0x000000000000791b */ /* 0x003fea0003800000 */
.L_x_837:
[----:B------:R-:W-:Y:S02]  /*269c0*/  IMAD.MOV.U32 R13, RZ, RZ, R49 ;  /* 0x000000ffff0d7224 */ /* 0x000fe400078e0031 */
[----:B------:R-:W-:-:S07]  /*269d0*/  IMAD.MOV.U32 R5, RZ, RZ, R14 ;  /* 0x000000ffff057224 */ /* 0x000fce00078e000e */
[----:B------:R-:W-:Y:S05]  /*269e0*/  WARPSYNC.COLLECTIVE R15, `(.L_x_838) ;  /* 0x000000000f087348 */ /* 0x000fea0003c00000 */
[----:B------:R0:W1:Y:S02]  /*269f0*/  SHFL.DOWN P6, R14, R13, R12, R11 ;  /* 0x0800000c0d0e7389 */ /* 0x00006400000c000b */
[----:B01----:R-:W-:Y:S05]  /*26a00*/  ENDCOLLECTIVE ;  /* 0x000000000000791b */ /* 0x003fea0003800000 */
.L_x_838:
[----:B------:R-:W-:Y:S05]  /*26a10*/  BRA `(.L_x_839) ;  /* 0xfffffe5000487947 */ /* 0x000fea000383ffff */
.L_x_238:
        /* <DEDUP_REMOVED lines=8> */
.L_x_841:
[----:B------:R-:W-:Y:S05]  /*26aa0*/  BSYNC B0 ;  /* 0x0000000000007941 */ /* 0x000fea0003800000 */
.L_x_840:
        /* <DEDUP_REMOVED lines=8> */
.L_x_842:
[----:B------:R-:W-:Y:S02]  /*26b30*/  IMAD.MOV.U32 R13, RZ, RZ, R48 ;  /* 0x000000ffff0d7224 */ /* 0x000fe400078e0030 */
[----:B------:R-:W-:-:S07]  /*26b40*/  IMAD.MOV.U32 R0, RZ, RZ, R14 ;  /* 0x000000ffff007224 */ /* 0x000fce00078e000e */
[----:B------:R-:W-:Y:S05]  /*26b50*/  WARPSYNC.COLLECTIVE R15, `(.L_x_843) ;  /* 0x000000000f087348 */ /* 0x000fea0003c00000 */
[----:B------:R0:W1:Y:S02]  /*26b60*/  SHFL.DOWN P6, R14, R13, R12, R11 ;  /* 0x0800000c0d0e7389 */ /* 0x00006400000c000b */
[----:B01----:R-:W-:Y:S05]  /*26b70*/  ENDCOLLECTIVE ;  /* 0x000000000000791b */ /* 0x003fea0003800000 */
.L_x_843:
[----:B------:R-:W-:Y:S02]  /*26b80*/  IMAD.MOV.U32 R13, RZ, RZ, R49 ;  /* 0x000000ffff0d7224 */ /* 0x000fe400078e0031 */
[----:B------:R-:W-:-:S07]  /*26b90*/  IMAD.MOV.U32 R5, RZ, RZ, R14 ;  /* 0x000000ffff057224 */ /* 0x000fce00078e000e */
[----:B------:R-:W-:Y:S05]  /*26ba0*/  WARPSYNC.COLLECTIVE R15, `(.L_x_844) ;  /* 0x000000000f087348 */ /* 0x000fea0003c00000 */
[----:B------:R0:W1:Y:S02]  /*26bb0*/  SHFL.DOWN P6, R14, R13, R12, R11 ;  /* 0x0800000c0d0e7389 */ /* 0x00006400000c000b */
[----:B01----:R-:W-:Y:S05]  /*26bc0*/  ENDCOLLECTIVE ;  /* 0x000000000000791b */ /* 0x003fea0003800000 */
.L_x_844:
[----:B------:R-:W-:Y:S05]  /*26bd0*/  BRA `(.L_x_845) ;  /* 0xfffffe5400187947 */ /* 0x000fea000383ffff */
.L_x_245:
        /* <DEDUP_REMOVED lines=8> */
.L_x_847:
[----:B------:R-:W-:Y:S05]  /*26c60*/  BSYNC B0 ;  /* 0x0000000000007941 */ /* 0x000fea0003800000 */
.L_x_846:
        /* <DEDUP_REMOVED lines=8> */
.L_x_848:
[----:B------:R-:W-:Y:S02]  /*26cf0*/  IMAD.MOV.U32 R13, RZ, RZ, R48 ;  /* 0x000000ffff0d7224 */ /* 0x000fe400078e0030 */
[----:B------:R-:W-:-:S07]  /*26d00*/  IMAD.MOV.U32 R0, RZ, RZ, R14 ;  /* 0x000000ffff007224 */ /* 0x000fce00078e000e */
[----:B------:R-:W-:Y:S05]  /*26d10*/  WARPSYNC.COLLECTIVE R15, `(.L_x_849) ;  /* 0x000000000f087348 */ /* 0x000fea0003c00000 */
[----:B------:R0:W1:Y:S02]  /*26d20*/  SHFL.DOWN P6, R14, R13, R12, R11 ;  /* 0x0800000c0d0e7389 */ /* 0x00006400000c000b */
[----:B01----:R-:W-:Y:S05]  /*26d30*/  ENDCOLLECTIVE ;  /* 0x000000000000791b */ /* 0x003fea0003800000 */
.L_x_849:
[----:B------:R-:W-:Y:S02]  /*26d40*/  IMAD.MOV.U32 R13, RZ, RZ, R49 ;  /* 0x000000ffff0d7224 */ /* 0x000fe400078e0031 */
[----:B------:R-:W-:-:S07]  /*26d50*/  IMAD.MOV.U32 R5, RZ, RZ, R14 ;  /* 0x000000ffff057224 */ /* 0x000fce00078e000e */
[----:B------:R-:W-:Y:S05]  /*26d60*/  WARPSYNC.COLLECTIVE R15, `(.L_x_850) ;  /* 0x000000000f087348 */ /* 0x000fea0003c00000 */
[----:B------:R0:W1:Y:S02]  /*26d70*/  SHFL.DOWN P6, R14, R13, R12, R11 ;  /* 0x0800000c0d0e7389 */ /* 0x00006400000c000b */
[----:B01----:R-:W-:Y:S05]  /*26d80*/  ENDCOLLECTIVE ;  /* 0x000000000000791b */ /* 0x003fea0003800000 */
.L_x_850:
[----:B------:R-:W-:Y:S05]  /*26d90*/  BRA `(.L_x_851) ;  /* 0xfffffe5400e87947 */ /* 0x000fea000383ffff */
.L_x_252:
[----:B------:R-:W-:Y:S01]  /*26da0*/  BSSY B0, `(.L_x_852) ;  /* 0x0000005000007945 */ /* 0x000fe20003800000 */
[----:B------:R-:W-:-:S07]  /*26db0*/  IMAD.MOV.U32 R15, RZ, RZ, -0x1 ;  /* 0xffffffffff0f7424 */ /* 0x000fce00078e00ff */
[----:B01234-:R-:W-:Y:S05]  /*26dc0*/  WARPSYNC.COLLECTIVE R15, `(.L_x_853) ;  /* 0x000000000f087348 */ /* 0x01ffea0003c00000 */
[----:B------:R-:W-:Y:S01]  /*26dd0*/  VOTE.ALL P6, P5 ;  /* 0x0000000000ff7806 */ /* 0x000fe200028c0000 */
[----:B01234-:R-:W-:-:S12]  /*26de0*/  ENDCOLLECTIVE ;  /* 0x000000000000791b */ /* 0x01ffd80003800000 */
.L_x_853:
[----:B------:R-:W-:Y:S05]  /*26df0*/  BSYNC B0 ;  /* 0x0000000000007941 */ /* 0x000fea0003800000 */
.L_x_852:
[----:B------:R-:W-:Y:S05]  /*26e00*/  BRA `(.L_x_854) ;  /* 0xfffffe5c00047947 */ /* 0x000fea000383ffff */
.L_x_254:
[----:B------:R-:W-:Y:S01]  /*26e10*/  BSSY B0, `(.L_x_855) ;  /* 0x0000006000007945 */ /* 0x000fe20003800000 */
[----:B------:R-:W-:Y:S01]  /*26e20*/  PLOP3.LUT P5, PT, P5, PT, PT, 0x8, 0x80 ;  /* 0x000000000080781c */ /* 0x000fe20002fae170 */
[----:B------:R-:W-:-:S12]  /*26e30*/  IMAD.MOV.U32 R15, RZ, RZ, -0x1 ;  /* 0xffffffffff0f7424 */ /* 0x000fd800078e00ff */
[----:B-1234-:R-:W-:Y:S05]  /*26e40*/  WARPSYNC.COLLECTIVE R15, `(.L_x_856) ;  /* 0x000000000f087348 */ /* 0x01efea0003c00000 */
[----:B------:R-:W-:Y:S01]  /*26e50*/  VOTE.ANY P6, P5 ;  /* 0x0000000000ff7806 */ /* 0x000fe200028c0100 */
[----:B-1234-:R-:W-:-:S12]  /*26e60*/  ENDCOLLECTIVE ;  /* 0x000000000000791b */ /* 0x01efd80003800000 */
.L_x_856:
[----:B------:R-:W-:Y:S05]  /*26e70*/  BSYNC B0 ;  /* 0x0000000000007941 */ /* 0x000fea0003800000 */
.L_x_855:
[----:B------:R-:W-:Y:S05]  /*26e80*/  BRA `(.L_x_857) ;  /* 0xfffffe5c00307947 */ /* 0x000fea000383ffff */
.L_x_259:
[----:B------:R-:W-:Y:S01]  /*26e90*/  BSSY B0, `(.L_x_858) ;  /* 0x0000006000007945 */ /* 0x000fe20003800000 */
[----:B------:R-:W-:Y:S01]  /*26ea0*/  PLOP3.LUT P6, PT, P6, PT, PT, 0x8, 0x80 ;  /* 0x000000000080781c */ /* 0x000fe200037ce170 */
[----:B------:R-:W-:-:S12]  /*26eb0*/  IMAD.MOV.U32 R15, RZ, RZ, -0x1 ;  /* 0xffffffffff0f7424 */ /* 0x000fd800078e00ff */
[----:B012345:R-:W-:Y:S05]  /*26ec0*/  WARPSYNC.COLLECTIVE R15, `(.L_x_859) ;  /* 0x000000000f087348 */ /* 0x03ffea0003c00000 */
[----:B------:R-:W-:Y:S01]  /*26ed0*/  VOTE.ANY R14, PT, P6 ;  /* 0x00000000000e7806 */ /* 0x000fe200030e0100 */
[----:B012345:R-:W-:Y:S06]  /*26ee0*/  ENDCOLLECTIVE ;  /* 0x000000000000791b */ /* 0x03ffec0003800000 */
.L_x_859:
[----:B------:R-:W-:Y:S05]  /*26ef0*/  BSYNC B0 ;  /* 0x0000000000007941 */ /* 0x000fea0003800000 */
.L_x_858:
        /* <DEDUP_REMOVED lines=11> */
.L_x_860:
[----:B------:R-:W-:Y:S02]  /*26fb0*/  IMAD.MOV.U32 R13, RZ, RZ, R53 ;  /* 0x000000ffff0d7224 */ /* 0x000fe400078e0035 */
[----:B------:R-:W-:-:S07]  /*26fc0*/  IMAD.MOV.U32 R3, RZ, RZ, R14 ;  /* 0x000000ffff037224 */ /* 0x000fce00078e000e */
[----:B------:R-:W-:Y:S05]  /*26fd0*/  WARPSYNC.COLLECTIVE R15, `(.L_x_861) ;  /* 0x000000000f087348 */ /* 0x000fea0003c00000 */
[----:B------:R0:W1:Y:S02]  /*26fe0*/  SHFL.DOWN P6, R14, R13, R12, R11 ;  /* 0x0800000c0d0e7389 */ /* 0x00006400000c000b */
[----:B01----:R-:W-:Y:S05]  /*26ff0*/  ENDCOLLECTIVE ;  /* 0x000000000000791b */ /* 0x003fea0003800000 */
.L_x_861:
[----:B------:R-:W-:Y:S02]  /*27000*/  IMAD.MOV.U32 R13, RZ, RZ, R50 ;  /* 0x000000ffff0d7224 */ /* 0x000fe400078e0032 */
[----:B------:R-:W-:-:S07]  /*27010*/  IMAD.MOV.U32 R0, RZ, RZ, R14 ;  /* 0x000000ffff007224 */ /* 0x000fce00078e000e */
[----:B------:R-:W-:Y:S05]  /*27020*/  WARPSYNC.COLLECTIVE R15, `(.L_x_862) ;  /* 0x000000000f087348 */ /* 0x000fea0003c00000 */
[----:B------:R0:W1:Y:S02]  /*27030*/  SHFL.DOWN P6, R14, R13, R12, R11 ;  /* 0x0800000c0d0e7389 */ /* 0x00006400000c000b */
[----:B01----:R-:W-:Y:S05]  /*27040*/  ENDCOLLECTIVE ;  /* 0x000000000000791b */ /* 0x003fea0003800000 */
.L_x_862:
[----:B------:R-:W-:Y:S02]  /*27050*/  IMAD.MOV.U32 R13, RZ, RZ, R51 ;  /* 0x000000ffff0d7224 */ /* 0x000fe400078e0033 */
[----:B------:R-:W-:-:S07]  /*27060*/  IMAD.MOV.U32 R77, RZ, RZ, R14 ;  /* 0x000000ffff4d7224 */ /* 0x000fce00078e000e */
[----:B------:R-:W-:Y:S05]  /*27070*/  WARPSYNC.COLLECTIVE R15, `(.L_x_863) ;  /* 0x000000000f087348 */ /* 0x000fea0003c00000 */
[----:B------:R0:W1:Y:S02]  /*27080*/  SHFL.DOWN P6, R14, R13, R12, R11 ;  /* 0x0800000c0d0e7389 */ /* 0x00006400000c000b */
[----:B01----:R-:W-:Y:S05]  /*27090*/  ENDCOLLECTIVE ;  /* 0x000000000000791b */ /* 0x003fea0003800000 */
.L_x_863:
[----:B------:R-:W-:Y:S05]  /*270a0*/  BRA `(.L_x_864) ;  /* 0xfffffe5c00147947 */ /* 0x000fea000383ffff */
.L_x_266:
        /* <DEDUP_REMOVED lines=8> */
.L_x_866:
[----:B------:R-:W-:Y:S05]  /*27130*/  BSYNC B0 ;  /* 0x0000000000007941 */ /* 0x000fea0003800000 */
.L_x_865:
        /* <DEDUP_REMOVED lines=8> */
.L_x_867:
[----:B------:R-:W-:Y:S02]  /*271c0*/  IMAD.MOV.U32 R13, RZ, RZ, R83 ;  /* 0x000000ffff0d7224 */ /* 0x000fe400078e0053 */
[----:B------:R-:W-:-:S07]  /*271d0*/  IMAD.MOV.U32 R4, RZ, RZ, R14 ;  /* 0x000000ffff047224 */ /* 0x000fce00078e000e */
[----:B------:R-:W-:Y:S05]  /*271e0*/  WARPSYNC.COLLECTIVE R15, `(.L_x_868) ;  /* 0x000000000f087348 */ /* 0x000fea0003c00000 */
[----:B------:R0:W1:Y:S02]  /*271f0*/  SHFL.DOWN P6, R14, R13, R12, R11 ;  /* 0x0800000c0d0e7389 */ /* 0x00006400000c000b */
[----:B01----:R-:W-:Y:S05]  /*27200*/  ENDCOLLECTIVE ;  /* 0x000000000000791b */ /* 0x003fea0003800000 */
.L_x_868:
[----:B------:R-:W-:Y:S02]  /*27210*/  IMAD.MOV.U32 R13, RZ, RZ, R81 ;  /* 0x000000ffff0d7224 */ /* 0x000fe400078e0051 */
[----:B------:R-:W-:-:S07]  /*27220*/  IMAD.MOV.U32 R80, RZ, RZ, R14 ;  /* 0x000000ffff507224 */ /* 0x000fce00078e000e */
[----:B------:R-:W-:Y:S05]  /*27230*/  WARPSYNC.COLLECTIVE R15, `(.L_x_869) ;  /* 0x000000000f087348 */ /* 0x000fea0003c00000 */
[----:B------:R0:W1:Y:S02]  /*27240*/  SHFL.DOWN P6, R14, R13, R12, R11 ;  /* 0x0800000c0d0e7389 */ /* 0x00006400000c000b */
[----:B01----:R-:W-:Y:S05]  /*27250*/  ENDCOLLECTIVE ;  /* 0x000000000000791b */ /* 0x003fea0003800000 */
.L_x_869:
[----:B------:R-:W-:Y:S05]  /*27260*/  BRA `(.L_x_870) ;  /* 0xfffffe5c00e87947 */ /* 0x000fea000383ffff */
.L_x_273:
        /* <DEDUP_REMOVED lines=8> */
.L_x_872:
[----:B------:R-:W-:Y:S05]  /*272f0*/  BSYNC B0 ;  /* 0x0000000000007941 */ /* 0x000fea0003800000 */
.L_x_871:
        /* <DEDUP_REMOVED lines=8> */
.L_x_873:
[----:B------:R-:W-:Y:S02]  /*27380*/  IMAD.MOV.U32 R13, RZ, RZ, R83 ;  /* 0x000000ffff0d7224 */ /* 0x000fe400078e0053 */
[----:B------:R-:W-:-:S07]  /*27390*/  IMAD.MOV.U32 R4, RZ, RZ, R14 ;  /* 0x000000ffff047224 */ /* 0x000fce00078e000e */
[----:B------:R-:W-:Y:S05]  /*273a0*/  WARPSYNC.COLLECTIVE R15, `(.L_x_874) ;  /* 0x000000000f087348 */ /* 0x000fea0003c00000 */
[----:B------:R0:W1:Y:S02]  /*273b0*/  SHFL.DOWN P6, R14, R13, R12, R11 ;  /* 0x0800000c0d0e7389 */ /* 0x00006400000c000b */
[----:B01----:R-:W-:Y:S05]  /*273c0*/  ENDCOLLECTIVE ;  /* 0x000000000000791b */ /* 0x003fea0003800000 */
.L_x_874:
[----:B------:R-:W-:Y:S01]  /*273d0*/  IMAD.MOV.U32 R13, RZ, RZ, R81 ;  /* 0x000000ffff0d7224 */ /* 0x000fe200078e0051 */
[----:B------:R-:W-:-:S07]  /*273e0*/  MOV R80, R14 ;  /* 0x0000000e00507202 */ /* 0x000fce0000000f00 */
[----:B------:R-:W-:Y:S05]  /*273f0*/  WARPSYNC.COLLECTIVE R15, `(.L_x_875) ;  /* 0x000000000f087348 */ /* 0x000fea0003c00000 */
[----:B------:R0:W1:Y:S02]  /*27400*/  SHFL.DOWN P6, R14, R13, R12, R11 ;  /* 0x0800000c0d0e7389 */ /* 0x00006400000c000b */
[----:B01----:R-:W-:Y:S05]  /*27410*/  ENDCOLLECTIVE ;  /* 0x000000000000791b */ /* 0x003fea0003800000 */
.L_x_875:
[----:B------:R-:W-:Y:S05]  /*27420*/  BRA `(.L_x_876) ;  /* 0xfffffe6000b47947 */ /* 0x000fea000383ffff */
.L_x_280:
        /* <DEDUP_REMOVED lines=8> */
.L_x_878:
[----:B------:R-:W-:Y:S05]  /*274b0*/  BSYNC B0 ;  /* 0x0000000000007941 */ /* 0x000fea0003800000 */
.L_x_877:
        /* <DEDUP_REMOVED lines=8> */
.L_x_879:
[----:B------:R-:W-:Y:S02]  /*27540*/  IMAD.MOV.U32 R13, RZ, RZ, R83 ;  /* 0x000000ffff0d7224 */ /* 0x000fe400078e0053 */
[----:B------:R-:W-:-:S07]  /*27550*/  IMAD.MOV.U32 R4, RZ, RZ, R14 ;  /* 0x000000ffff047224 */ /* 0x000fce00078e000e */
[----:B------:R-:W-:Y:S05]  /*27560*/  WARPSYNC.COLLECTIVE R15, `(.L_x_880) ;  /* 0x000000000f087348 */ /* 0x000fea0003c00000 */
[----:B------:R0:W1:Y:S02]  /*27570*/  SHFL.DOWN P6, R14, R13, R12, R11 ;  /* 0x0800000c0d0e7389 */ /* 0x00006400000c000b */
[----:B01----:R-:W-:Y:S05]  /*27580*/  ENDCOLLECTIVE ;  /* 0x000000000000791b */ /* 0x003fea0003800000 */
.L_x_880:
[----:B------:R-:W-:Y:S02]  /*27590*/  IMAD.MOV.U32 R13, RZ, RZ, R81 ;  /* 0x000000ffff0d7224 */ /* 0x000fe400078e0051 */
[----:B------:R-:W-:-:S07]  /*275a0*/  IMAD.MOV.U32 R80, RZ, RZ, R14 ;  /* 0x000000ffff507224 */ /* 0x000fce00078e000e */
[----:B------:R-:W-:Y:S05]  /*275b0*/  WARPSYNC.COLLECTIVE R15, `(.L_x_881) ;  /* 0x000000000f087348 */ /* 0x000fea0003c00000 */
[----:B------:R0:W1:Y:S02]  /*275c0*/  SHFL.DOWN P6, R14, R13, R12, R11 ;  /* 0x0800000c0d0e7389 */ /* 0x00006400000c000b */
[----:B01----:R-:W-:Y:S05]  /*275d0*/  ENDCOLLECTIVE ;  /* 0x000000000000791b */ /* 0x003fea0003800000 */
.L_x_881:
[----:B------:R-:W-:Y:S05]  /*275e0*/  BRA `(.L_x_882) ;  /* 0xfffffe6400807947 */ /* 0x000fea000383ffff */
.L_x_287:
        /* <DEDUP_REMOVED lines=8> */
.L_x_884:
[----:B------:R-:W-:Y:S05]  /*27670*/  BSYNC B0 ;  /* 0x0000000000007941 */ /* 0x000fea0003800000 */
.L_x_883:
        /* <DEDUP_REMOVED lines=8> */
.L_x_885:
[----:B------:R-:W-:Y:S02]  /*27700*/  IMAD.MOV.U32 R13, RZ, RZ, R83 ;  /* 0x000000ffff0d7224 */ /* 0x000fe400078e0053 */
[----:B------:R-:W-:-:S07]  /*27710*/  IMAD.MOV.U32 R4, RZ, RZ, R14 ;  /* 0x000000ffff047224 */ /* 0x000fce00078e000e */
[----:B------:R-:W-:Y:S05]  /*27720*/  WARPSYNC.COLLECTIVE R15, `(.L_x_886) ;  /* 0x000000000f087348 */ /* 0x000fea0003c00000 */
[----:B------:R0:W1:Y:S02]  /*27730*/  SHFL.DOWN P6, R14, R13, R12, R11 ;  /* 0x0800000c0d0e7389 */ /* 0x00006400000c000b */
[----:B01----:R-:W-:Y:S05]  /*27740*/  ENDCOLLECTIVE ;  /* 0x000000000000791b */ /* 0x003fea0003800000 */
.L_x_886:
[----:B------:R-:W-:Y:S02]  /*27750*/  IMAD.MOV.U32 R13, RZ, RZ, R81 ;  /* 0x000000ffff0d7224 */ /* 0x000fe400078e0051 */
[----:B------:R-:W-:-:S07]  /*27760*/  IMAD.MOV.U32 R78, RZ, RZ, R14 ;  /* 0x000000ffff4e7224 */ /* 0x000fce00078e000e */
[----:B------:R-:W-:Y:S05]  /*27770*/  WARPSYNC.COLLECTIVE R15, `(.L_x_887) ;  /* 0x000000000f087348 */ /* 0x000fea0003c00000 */
[----:B------:R0:W1:Y:S02]  /*27780*/  SHFL.DOWN P6, R14, R13, R12, R11 ;  /* 0x0800000c0d0e7389 */ /* 0x00006400000c000b */
[----:B01----:R-:W-:Y:S05]  /*27790*/  ENDCOLLECTIVE ;  /* 0x000000000000791b */ /* 0x003fea0003800000 */
.L_x_887:
[----:B------:R-:W-:Y:S05]  /*277a0*/  BRA `(.L_x_888) ;  /* 0xfffffe68004c7947 */ /* 0x000fea000383ffff */
.L_x_300:
[----:B------:R-:W-:Y:S01]  /*277b0*/  BSSY B0, `(.L_x_889) ;  /* 0x0000005000007945 */ /* 0x000fe20003800000 */
[----:B------:R-:W-:-:S07]  /*277c0*/  IMAD.MOV.U32 R15, RZ, RZ, -0x1 ;  /* 0xffffffffff0f7424 */ /* 0x000fce00078e00ff */
[----:B01234-:R-:W-:Y:S05]  /*277d0*/  WARPSYNC.COLLECTIVE R15, `(.L_x_890) ;  /* 0x000000000f087348 */ /* 0x01ffea0003c00000 */
[----:B------:R-:W-:Y:S01]  /*277e0*/  VOTE.ALL P6, P5 ;  /* 0x0000000000ff7806 */ /* 0x000fe200028c0000 */
[----:B01234-:R-:W-:-:S12]  /*277f0*/  ENDCOLLECTIVE ;  /* 0x000000000000791b */ /* 0x01ffd80003800000 */
.L_x_890:
[----:B------:R-:W-:Y:S05]  /*27800*/  BSYNC B0 ;  /* 0x0000000000007941 */ /* 0x000fea0003800000 */
.L_x_889:
[----:B------:R-:W-:Y:S05]  /*27810*/  BRA `(.L_x_891) ;  /* 0xfffffe7000847947 */ /* 0x000fea000383ffff */
.L_x_414:
[----:B--2---:R-:W-:Y:S02]  /*27820*/  IMAD.MOV.U32 R13, RZ, RZ, R50 ;  /* 0x000000ffff0d7224 */ /* 0x004fe400078e0032 */
[----:B------:R-:W-:Y:S02]  /*27830*/  IMAD.MOV.U32 R12, RZ, RZ, 0x1 ;  /* 0x00000001ff0c7424 */ /* 0x000fe400078e00ff */
[----:B------:R-:W-:Y:S02]  /*27840*/  IMAD.MOV.U32 R11, RZ, RZ, RZ ;  /* 0x000000ffff0b7224 */ /* 0x000fe400078e00ff */
[----:B------:R-:W-:-:S07]  /*27850*/  IMAD.MOV.U32 R15, RZ, RZ, -0x1 ;  /* 0xffffffffff0f7424 */ /* 0x000fce00078e00ff */
[----:B01-34-:R-:W-:Y:S05]  /*27860*/  WARPSYNC.COLLECTIVE R15, `(.L_x_892) ;  /* 0x000000000f087348 */ /* 0x01bfea0003c00000 */
[----:B------:R2:W0:Y:S02]  /*27870*/  SHFL.UP P6, R14, R13, R12, R11 ;  /* 0x0400000c0d0e7389 */ /* 0x00042400000c000b */
[----:B01234-:R-:W-:Y:S05]  /*27880*/  ENDCOLLECTIVE ;  /* 0x000000000000791b */ /* 0x01ffea0003800000 */
.L_x_892:
[----:B------:R-:W-:Y:S02]  /*27890*/  IMAD.MOV.U32 R13, RZ, RZ, R49 ;  /* 0x000000ffff0d7224 */ /* 0x000fe400078e0031 */
[----:B------:R-:W-:-:S07]  /*278a0*/  IMAD.MOV.U32 R52, RZ, RZ, R14 ;  /* 0x000000ffff347224 */ /* 0x000fce00078e000e */
[----:B------:R-:W-:Y:S05]  /*278b0*/  WARPSYNC.COLLECTIVE R15, `(.L_x_893) ;  /* 0x000000000f087348 */ /* 0x000fea0003c00000 */
[----:B------:R0:W1:Y:S02]  /*278c0*/  SHFL.UP P6, R14, R13, R12, R11 ;  /* 0x0400000c0d0e7389 */ /* 0x00006400000c000b */
[----:B01----:R-:W-:Y:S05]  /*278d0*/  ENDCOLLECTIVE ;  /* 0x000000000000791b */ /* 0x003fea0003800000 */
.L_x_893:
[----:B------:R-:W-:Y:S02]  /*278e0*/  IMAD.MOV.U32 R13, RZ, RZ, R48 ;  /* 0x000000ffff0d7224 */ /* 0x000fe400078e0030 */
[----:B------:R-:W-:-:S07]  /*278f0*/  IMAD.MOV.U32 R51, RZ, RZ, R14 ;  /* 0x000000ffff337224 */ /* 0x000fce00078e000e */
[----:B------:R-:W-:Y:S05]  /*27900*/  WARPSYNC.COLLECTIVE R15, `(.L_x_894) ;  /* 0x000000000f087348 */ /* 0x000fea0003c00000 */
[----:B------:R0:W1:Y:S02]  /*27910*/  SHFL.UP P6, R14, R13, R12, R11 ;  /* 0x0400000c0d0e7389 */ /* 0x00006400000c000b */
[----:B01----:R-:W-:Y:S05]  /*27920*/  ENDCOLLECTIVE ;  /* 0x000000000000791b */ /* 0x003fea0003800000 */
.L_x_894:
[----:B------:R-:W-:Y:S02]  /*27930*/  IMAD.MOV.U32 R13, RZ, RZ, R17 ;  /* 0x000000ffff0d7224 */ /* 0x000fe400078e0011 */
[----:B------:R-:W-:-:S07]  /*27940*/  IMAD.MOV.U32 R3, RZ, RZ, R14 ;  /* 0x000000ffff037224 */ /* 0x000fce00078e000e */
[----:B------:R-:W-:Y:S05]  /*27950*/  WARPSYNC.COLLECTIVE R15, `(.L_x_895) ;  /* 0x000000000f087348 */ /* 0x000fea0003c00000 */
[----:B------:R0:W1:Y:S02]  /*27960*/  SHFL.UP P6, R14, R13, R12, R11 ;  /* 0x0400000c0d0e7389 */ /* 0x00006400000c000b */
[----:B01----:R-:W-:Y:S05]  /*27970*/  ENDCOLLECTIVE ;  /* 0x000000000000791b */ /* 0x003fea0003800000 */
.L_x_895:
[----:B------:R-:W-:Y:S05]  /*27980*/  BRA `(.L_x_896) ;  /* 0xfffffed400007947 */ /* 0x000fea000383ffff */
.L_x_421:
[----:B------:R-:W-:Y:S01]  /*27990*/  BSSY B0, `(.L_x_897) ;  /* 0x0000008000007945 */ /* 0x000fe20003800000 */
[----:B--2---:R-:W-:Y:S02]  /*279a0*/  IMAD.MOV.U32 R13, RZ, RZ, R50 ;  /* 0x000000ffff0d7224 */ /* 0x004fe400078e0032 */
[----:B------:R-:W-:Y:S02]  /*279b0*/  IMAD.MOV.U32 R12, RZ, RZ, 0x2 ;  /* 0x00000002ff0c7424 */ /* 0x000fe400078e00ff */
[----:B------:R-:W-:Y:S02]  /*279c0*/  IMAD.MOV.U32 R11, RZ, RZ, RZ ;  /* 0x000000ffff0b7224 */ /* 0x000fe400078e00ff */
[----:B------:R-:W-:-:S07]  /*279d0*/  IMAD.MOV.U32 R15, RZ, RZ, -0x1 ;  /* 0xffffffffff0f7424 */ /* 0x000fce00078e00ff */
[----:B-1-34-:R-:W-:Y:S05]  /*279e0*/  WARPSYNC.COLLECTIVE R15, `(.L_x_898) ;  /* 0x000000000f087348 */ /* 0x01afea0003c00000 */
[----:B------:R0:W2:Y:S02]  /*279f0*/  SHFL.UP P6, R14, R13, R12, R11 ;  /* 0x0400000c0d0e7389 */ /* 0x0000a400000c000b */
[----:B01234-:R-:W-:Y:S05]  /*27a00*/  ENDCOLLECTIVE ;  /* 0x000000000000791b */ /* 0x01ffea0003800000 */
.L_x_898:
[----:B------:R-:W-:Y:S05]  /*27a10*/  BSYNC B0 ;  /* 0x0000000000007941 */ /* 0x000fea0003800000 */
.L_x_897:
        /* <DEDUP_REMOVED lines=8> */
.L_x_899:
[----:B------:R-:W-:Y:S02]  /*27aa0*/  IMAD.MOV.U32 R13, RZ, RZ, R48 ;  /* 0x000000ffff0d7224 */ /* 0x000fe400078e0030 */
[----:B------:R-:W-:-:S07]  /*27ab0*/  IMAD.MOV.U32 R51, RZ, RZ, R14 ;  /* 0x000000ffff337224 */ /* 0x000fce00078e000e */
[----:B------:R-:W-:Y:S05]  /*27ac0*/  WARPSYNC.COLLECTIVE R15, `(.L_x_900) ;  /* 0x000000000f087348 */ /* 0x000fea0003c00000 */
[----:B------:R0:W1:Y:S02]  /*27ad0*/  SHFL.UP P6, R14, R13, R12, R11 ;  /* 0x0400000c0d0e7389 */ /* 0x00006400000c000b */
[----:B01----:R-:W-:Y:S05]  /*27ae0*/  ENDCOLLECTIVE ;  /* 0x000000000000791b */ /* 0x003fea0003800000 */
.L_x_900:
[----:B------:R-:W-:Y:S02]  /*27af0*/  IMAD.MOV.U32 R13, RZ, RZ, R17 ;  /* 0x000000ffff0d7224 */ /* 0x000fe400078e0011 */
[----:B------:R-:W-:-:S07]  /*27b00*/  IMAD.MOV.U32 R3, RZ, RZ, R14 ;  /* 0x000000ffff037224 */ /* 0x000fce00078e000e */
[----:B------:R-:W-:Y:S05]  /*27b10*/  WARPSYNC.COLLECTIVE R15, `(.L_x_901) ;  /* 0x000000000f087348 */ /* 0x000fea0003c00000 */
[----:B------:R0:W1:Y:S02]  /*27b20*/  SHFL.UP P6, R14, R13, R12, R11 ;  /* 0x0400000c0d0e7389 */ /* 0x00006400000c000b */
[----:B01----:R-:W-:Y:S05]  /*27b30*/  ENDCOLLECTIVE ;  /* 0x000000000000791b */ /* 0x003fea0003800000 */
.L_x_901:
[----:B------:R-:W-:Y:S05]  /*27b40*/  BRA `(.L_x_902) ;  /* 0xfffffed400d87947 */ /* 0x000fea000383ffff */
.L_x_428:
        /* <DEDUP_REMOVED lines=8> */
.L_x_904:
[----:B------:R-:W-:Y:S05]  /*27bd0*/  BSYNC B0 ;  /* 0x0000000000007941 */ /* 0x000fea0003800000 */
.L_x_903:
        /* <DEDUP_REMOVED lines=8> */
.L_x_905:
[----:B------:R-:W-:Y:S02]  /*27c60*/  IMAD.MOV.U32 R13, RZ, RZ, R48 ;  /* 0x000000ffff0d7224 */ /* 0x000fe400078e0030 */
[----:B------:R-:W-:-:S07]  /*27c70*/  IMAD.MOV.U32 R51, RZ, RZ, R14 ;  /* 0x000000ffff337224 */ /* 0x000fce00078e000e */
[----:B------:R-:W-:Y:S05]  /*27c80*/  WARPSYNC.COLLECTIVE R15, `(.L_x_906) ;  /* 0x000000000f087348 */ /* 0x000fea0003c00000 */
[----:B------:R0:W1:Y:S02]  /*27c90*/  SHFL.UP P6, R14, R13, R12, R11 ;  /* 0x0400000c0d0e7389 */ /* 0x00006400000c000b */
[----:B01----:R-:W-:Y:S05]  /*27ca0*/  ENDCOLLECTIVE ;  /* 0x000000000000791b */ /* 0x003fea0003800000 */
.L_x_906:
[----:B------:R-:W-:Y:S02]  /*27cb0*/  IMAD.MOV.U32 R13, RZ, RZ, R17 ;  /* 0x000000ffff0d7224 */ /* 0x000fe400078e0011 */
[----:B------:R-:W-:-:S07]  /*27cc0*/  IMAD.MOV.U32 R3, RZ, RZ, R14 ;  /* 0x000000ffff037224 */ /* 0x000fce00078e000e */
[----:B------:R-:W-:Y:S05]  /*27cd0*/  WARPSYNC.COLLECTIVE R15, `(.L_x_907) ;  /* 0x000000000f087348 */ /* 0x000fea0003c00000 */
[----:B------:R0:W1:Y:S02]  /*27ce0*/  SHFL.UP P6, R14, R13, R12, R11 ;  /* 0x0400000c0d0e7389 */ /* 0x00006400000c000b */
[----:B01----:R-:W-:Y:S05]  /*27cf0*/  ENDCOLLECTIVE ;  /* 0x000000000000791b */ /* 0x003fea0003800000 */
.L_x_907:
[----:B------:R-:W-:Y:S05]  /*27d00*/  BRA `(.L_x_908) ;  /* 0xfffffed800b07947 */ /* 0x000fea000383ffff */
.L_x_435:
        /* <DEDUP_REMOVED lines=8> */
.L_x_910:
[----:B------:R-:W-:Y:S05]  /*27d90*/  BSYNC B0 ;  /* 0x0000000000007941 */ /* 0x000fea0003800000 */
.L_x_909:
        /* <DEDUP_REMOVED lines=8> */
.L_x_911:
[----:B------:R-:W-:Y:S02]  /*27e20*/  IMAD.MOV.U32 R13, RZ, RZ, R48 ;  /* 0x000000ffff0d7224 */ /* 0x000fe400078e0030 */
[----:B------:R-:W-:-:S07]  /*27e30*/  IMAD.MOV.U32 R51, RZ, RZ, R14 ;  /* 0x000000ffff337224 */ /* 0x000fce00078e000e */
[----:B------:R-:W-:Y:S05]  /*27e40*/  WARPSYNC.COLLECTIVE R15, `(.L_x_912) ;  /* 0x000000000f087348 */ /* 0x000fea0003c00000 */
[----:B------:R0:W1:Y:S02]  /*27e50*/  SHFL.UP P6, R14, R13, R12, R11 ;  /* 0x0400000c0d0e7389 */ /* 0x00006400000c000b */
[----:B01----:R-:W-:Y:S05]  /*27e60*/  ENDCOLLECTIVE ;  /* 0x000000000000791b */ /* 0x003fea0003800000 */
.L_x_912:
[----:B------:R-:W-:Y:S02]  /*27e70*/  IMAD.MOV.U32 R13, RZ, RZ, R17 ;  /* 0x000000ffff0d7224 */ /* 0x000fe400078e0011 */
[----:B------:R-:W-:-:S07]  /*27e80*/  IMAD.MOV.U32 R3, RZ, RZ, R14 ;  /* 0x000000ffff037224 */ /* 0x000fce00078e000e */
[----:B------:R-:W-:Y:S05]  /*27e90*/  WARPSYNC.COLLECTIVE R15, `(.L_x_913) ;  /* 0x000000000f087348 */ /* 0x000fea0003c00000 */
[----:B------:R0:W1:Y:S02]  /*27ea0*/  SHFL.UP P6, R14, R13, R12, R11 ;  /* 0x0400000c0d0e7389 */ /* 0x00006400000c000b */
[----:B01----:R-:W-:Y:S05]  /*27eb0*/  ENDCOLLECTIVE ;  /* 0x000000000000791b */ /* 0x003fea0003800000 */
.L_x_913:
[----:B------:R-:W-:Y:S05]  /*27ec0*/  BRA `(.L_x_914) ;  /* 0xfffffedc00887947 */ /* 0x000fea000383ffff */
.L_x_442:
        /* <DEDUP_REMOVED lines=8> */
.L_x_916:
[----:B------:R-:W-:Y:S05]  /*27f50*/  BSYNC B0 ;  /* 0x0000000000007941 */ /* 0x000fea0003800000 */
.L_x_915:
        /* <DEDUP_REMOVED lines=8> */
.L_x_917:
[----:B------:R-:W-:Y:S02]  /*27fe0*/  IMAD.MOV.U32 R13, RZ, RZ, R48 ;  /* 0x000000ffff0d7224 */ /* 0x000fe400078e0030 */
[----:B------:R-:W-:-:S07]  /*27ff0*/  IMAD.MOV.U32 R51, RZ, RZ, R14 ;  /* 0x000000ffff337224 */ /* 0x000fce00078e000e */
[----:B------:R-:W-:Y:S05]  /*28000*/  WARPSYNC.COLLECTIVE R15, `(.L_x_918) ;  /* 0x000000000f087348 */ /* 0x000fea0003c00000 */
[----:B------:R0:W1:Y:S02]  /*28010*/  SHFL.UP P6, R14, R13, R12, R11 ;  /* 0x0400000c0d0e7389 */ /* 0x00006400000c000b */
[----:B01----:R-:W-:Y:S05]  /*28020*/  ENDCOLLECTIVE ;  /* 0x000000000000791b */ /* 0x003fea0003800000 */
.L_x_918:
[----:B------:R-:W-:Y:S02]  /*28030*/  IMAD.MOV.U32 R13, RZ, RZ, R17 ;  /* 0x000000ffff0d7224 */ /* 0x000fe400078e0011 */
[----:B------:R-:W-:-:S07]  /*28040*/  IMAD.MOV.U32 R3, RZ, RZ, R14 ;  /* 0x000000ffff037224 */ /* 0x000fce00078e000e */
[----:B------:R-:W-:Y:S05]  /*28050*/  WARPSYNC.COLLECTIVE R15, `(.L_x_919) ;  /* 0x000000000f087348 */ /* 0x000fea0003c00000 */
[----:B------:R0:W1:Y:S02]  /*28060*/  SHFL.UP P6, R14, R13, R12, R11 ;  /* 0x0400000c0d0e7389 */ /* 0x00006400000c000b */
[----:B01----:R-:W-:Y:S05]  /*28070*/  ENDCOLLECTIVE ;  /* 0x000000000000791b */ /* 0x003fea0003800000 */
.L_x_919:
[----:B------:R-:W-:Y:S05]  /*28080*/  BRA `(.L_x_920) ;  /* 0xfffffee000607947 */ /* 0x000fea000383ffff */
.L_x_449:
[----:B------:R-:W-:Y:S01]  /*28090*/  BSSY B0, `(.L_x_921) ;  /* 0x0000008000007945 */ /* 0x000fe20003800000 */
[----:B--2---:R-:W-:Y:S02]  /*280a0*/  IMAD.MOV.U32 R13, RZ, RZ, R4 ;  /* 0x000000ffff0d7224 */ /* 0x004fe400078e0004 */
[----:B------:R-:W-:Y:S02]  /*280b0*/  IMAD.MOV.U32 R12, RZ, RZ, 0x1 ;  /* 0x00000001ff0c7424 */ /* 0x000fe400078e00ff */
[----:B------:R-:W-:Y:S02]  /*280c0*/  IMAD.MOV.U32 R11, RZ, RZ, RZ ;  /* 0x000000ffff0b7224 */ /* 0x000fe400078e00ff */
[----:B------:R-:W-:-:S07]  /*280d0*/  IMAD.MOV.U32 R15, RZ, RZ, -0x1 ;  /* 0xffffffffff0f7424 */ /* 0x000fce00078e00ff */
[----:B------:R-:W-:Y:S05]  /*280e0*/  WARPSYNC.COLLECTIVE R15, `(.L_x_922) ;  /* 0x000000000f087348 */ /* 0x000fea0003c00000 */
[----:B------:R0:W1:Y:S02]  /*280f0*/  SHFL.UP P6, R14, R13, R12, R11 ;  /* 0x0400000c0d0e7389 */ /* 0x00006400000c000b */
[----:B01----:R-:W-:Y:S05]  /*28100*/  ENDCOLLECTIVE ;  /* 0x000000000000791b */ /* 0x003fea0003800000 */
.L_x_922:
[----:B------:R-:W-:Y:S05]  /*28110*/  BSYNC B0 ;  /* 0x0000000000007941 */ /* 0x000fea0003800000 */
.L_x_921:
        /* <DEDUP_REMOVED lines=8> */
.L_x_923:
[----:B------:R-:W-:Y:S02]  /*281a0*/  IMAD.MOV.U32 R13, RZ, RZ, R61 ;  /* 0x000000ffff0d7224 */ /* 0x000fe400078e003d */
[----:B------:R-:W-:-:S07]  /*281b0*/  IMAD.MOV.U32 R17, RZ, RZ, R14 ;  /* 0x000000ffff117224 */ /* 0x000fce00078e000e */
[----:B------:R-:W-:Y:S05]  /*281c0*/  WARPSYNC.COLLECTIVE R15, `(.L_x_924) ;  /* 0x000000000f087348 */ /* 0x000fea0003c00000 */
[----:B------:R0:W1:Y:S02]  /*281d0*/  SHFL.UP P6, R14, R13, R12, R11 ;  /* 0x0400000c0d0e7389 */ /* 0x00006400000c000b */
[----:B01----:R-:W-:Y:S05]  /*281e0*/  ENDCOLLECTIVE ;  /* 0x000000000000791b */ /* 0x003fea0003800000 */
.L_x_924:
[----:B------:R-:W-:Y:S02]  /*281f0*/  IMAD.MOV.U32 R13, RZ, RZ, R62 ;  /* 0x000000ffff0d7224 */ /* 0x000fe400078e003e */
[----:B------:R-:W-:-:S07]  /*28200*/  IMAD.MOV.U32 R61, RZ, RZ, R14 ;  /* 0x000000ffff3d7224 */ /* 0x000fce00078e000e */
[----:B------:R-:W-:Y:S05]  /*28210*/  WARPSYNC.COLLECTIVE R15, `(.L_x_925) ;  /* 0x000000000f087348 */ /* 0x000fea0003c00000 */
[----:B------:R0:W1:Y:S02]  /*28220*/  SHFL.UP P6, R14, R13, R12, R11 ;  /* 0x0400000c0d0e7389 */ /* 0x00006400000c000b */
[----:B01----:R-:W-:Y:S05]  /*28230*/  ENDCOLLECTIVE ;  /* 0x000000000000791b */ /* 0x003fea0003800000 */
.L_x_925:
[----:B------:R-:W-:Y:S01]  /*28240*/  IMAD.MOV.U32 R62, RZ, RZ, R14 ;  /* 0x000000ffff3e7224 */ /* 0x000fe200078e000e */
[----:B------:R-:W-:Y:S06]  /*28250*/  BRA `(.L_x_926) ;  /* 0xfffffee400347947 */ /* 0x000fec000383ffff */
.L_x_532:
[----:B--2---:R-:W-:Y:S02]  /*28260*/  IMAD.MOV.U32 R13, RZ, RZ, R49 ;  /* 0x000000ffff0d7224 */ /* 0x004fe400078e0031 */
[----:B------:R-:W-:Y:S02]  /*28270*/  IMAD.MOV.U32 R12, RZ, RZ, 0x1 ;  /* 0x00000001ff0c7424 */ /* 0x000fe400078e00ff */
[----:B------:R-:W-:Y:S02]  /*28280*/  IMAD.MOV.U32 R11, RZ, RZ, RZ ;  /* 0x000000ffff0b7224 */ /* 0x000fe400078e00ff */
[----:B------:R-:W-:-:S07]  /*28290*/  IMAD.MOV.U32 R15, RZ, RZ, -0x1 ;  /* 0xffffffffff0f7424 */ /* 0x000fce00078e00ff */
[----:B01-34-:R-:W-:Y:S05]  /*282a0*/  WARPSYNC.COLLECTIVE R15, `(.L_x_927) ;  /* 0x000000000f087348 */ /* 0x01bfea0003c00000 */
[----:B------:R2:W0:Y:S02]  /*282b0*/  SHFL.UP P6, R14, R13, R12, R11 ;  /* 0x0400000c0d0e7389 */ /* 0x00042400000c000b */
[----:B01234-:R-:W-:Y:S05]  /*282c0*/  ENDCOLLECTIVE ;  /* 0x000000000000791b */ /* 0x01ffea0003800000 */
.L_x_927:
[----:B------:R-:W-:Y:S02]  /*282d0*/  IMAD.MOV.U32 R13, RZ, RZ, R50 ;  /* 0x000000ffff0d7224 */ /* 0x000fe400078e0032 */
[----:B------:R-:W-:-:S07]  /*282e0*/  IMAD.MOV.U32 R52, RZ, RZ, R14 ;  /* 0x000000ffff347224 */ /* 0x000fce00078e000e */
[----:B------:R-:W-:Y:S05]  /*282f0*/  WARPSYNC.COLLECTIVE R15, `(.L_x_928) ;  /* 0x000000000f087348 */ /* 0x000fea0003c00000 */
[----:B------:R0:W1:Y:S02]  /*28300*/  SHFL.UP P6, R14, R13, R12, R11 ;  /* 0x0400000c0d0e7389 */ /* 0x00006400000c000b */
[----:B01----:R-:W-:Y:S05]  /*28310*/  ENDCOLLECTIVE ;  /* 0x000000000000791b */ /* 0x003fea0003800000 */
.L_x_928:
[----:B------:R-:W-:Y:S02]  /*28320*/  IMAD.MOV.U32 R13, RZ, RZ, R17 ;  /* 0x000000ffff0d7224 */ /* 0x000fe400078e0011 */
[----:B------:R-:W-:-:S07]  /*28330*/  IMAD.MOV.U32 R51, RZ, RZ, R14 ;  /* 0x000000ffff337224 */ /* 0x000fce00078e000e */
[----:B------:R-:W-:Y:S05]  /*28340*/  WARPSYNC.COLLECTIVE R15, `(.L_x_929) ;  /* 0x000000000f087348 */ /* 0x000fea0003c00000 */
[----:B------:R0:W1:Y:S02]  /*28350*/  SHFL.UP P6, R14, R13, R12, R11 ;  /* 0x0400000c0d0e7389 */ /* 0x00006400000c000b */
[----:B01----:R-:W-:Y:S05]  /*28360*/  ENDCOLLECTIVE ;  /* 0x000000000000791b */ /* 0x003fea0003800000 */
.L_x_929:
[----:B------:R-:W-:Y:S02]  /*28370*/  IMAD.MOV.U32 R13, RZ, RZ, R48 ;  /* 0x000000ffff0d7224 */ /* 0x000fe400078e0030 */
[----:B------:R-:W-:-:S07]  /*28380*/  IMAD.MOV.U32 R0, RZ, RZ, R14 ;  /* 0x000000ffff007224 */ /* 0x000fce00078e000e */
[----:B------:R-:W-:Y:S05]  /*28390*/  WARPSYNC.COLLECTIVE R15, `(.L_x_930) ;  /* 0x000000000f087348 */ /* 0x000fea0003c00000 */
[----:B------:R0:W1:Y:S02]  /*283a0*/  SHFL.UP P6, R14, R13, R12, R11 ;  /* 0x0400000c0d0e7389 */ /* 0x00006400000c000b */
[----:B01----:R-:W-:Y:S05]  /*283b0*/  ENDCOLLECTIVE ;  /* 0x000000000000791b */ /* 0x003fea0003800000 */
.L_x_930:
[----:B------:R-:W-:Y:S05]  /*283c0*/  BRA `(.L_x_931) ;  /* 0xffffff2400a47947 */ /* 0x000fea000383ffff */
.L_x_539:
        /* <DEDUP_REMOVED lines=8> */
.L_x_933:
[----:B------:R-:W-:Y:S05]  /*28450*/  BSYNC B0 ;  /* 0x0000000000007941 */ /* 0x000fea0003800000 */
.L_x_932:
        /* <DEDUP_REMOVED lines=8> */
.L_x_934:
[----:B------:R-:W-:Y:S02]  /*284e0*/  IMAD.MOV.U32 R13, RZ, RZ, R17 ;  /* 0x000000ffff0d7224 */ /* 0x000fe400078e0011 */
[----:B------:R-:W-:-:S07]  /*284f0*/  IMAD.MOV.U32 R51, RZ, RZ, R14 ;  /* 0x000000ffff337224 */ /* 0x000fce00078e000e */
[----:B------:R-:W-:Y:S05]  /*28500*/  WARPSYNC.COLLECTIVE R15, `(.L_x_935) ;  /* 0x000000000f087348 */ /* 0x000fea0003c00000 */
[----:B------:R0:W1:Y:S02]  /*28510*/  SHFL.UP P6, R14, R13, R12, R11 ;  /* 0x0400000c0d0e7389 */ /* 0x00006400000c000b */
[----:B01----:R-:W-:Y:S05]  /*28520*/  ENDCOLLECTIVE ;  /* 0x000000000000791b */ /* 0x003fea0003800000 */
.L_x_935:
[----:B------:R-:W-:Y:S02]  /*28530*/  IMAD.MOV.U32 R13, RZ, RZ, R48 ;  /* 0x000000ffff0d7224 */ /* 0x000fe400078e0030 */
[----:B------:R-:W-:-:S07]  /*28540*/  IMAD.MOV.U32 R0, RZ, RZ, R14 ;  /* 0x000000ffff007224 */ /* 0x000fce00078e000e */
[----:B------:R-:W-:Y:S05]  /*28550*/  WARPSYNC.COLLECTIVE R15, `(.L_x_936) ;  /* 0x000000000f087348 */ /* 0x000fea0003c00000 */
[----:B------:R0:W1:Y:S02]  /*28560*/  SHFL.UP P6, R14, R13, R12, R11 ;  /* 0x0400000c0d0e7389 */ /* 0x00006400000c000b */
[----:B01----:R-:W-:Y:S05]  /*28570*/  ENDCOLLECTIVE ;  /* 0x000000000000791b */ /* 0x003fea0003800000 */
.L_x_936:
[----:B------:R-:W-:Y:S05]  /*28580*/  BRA `(.L_x_937) ;  /* 0xffffff28007c7947 */ /* 0x000fea000383ffff */
.L_x_546:
        /* <DEDUP_REMOVED lines=8> */
.L_x_939:
[----:B------:R-:W-:Y:S05]  /*28610*/  BSYNC B0 ;  /* 0x0000000000007941 */ /* 0x000fea0003800000 */
.L_x_938:
        /* <DEDUP_REMOVED lines=8> */
.L_x_940:
[----:B------:R-:W-:Y:S02]  /*286a0*/  IMAD.MOV.U32 R13, RZ, RZ, R17 ;  /* 0x000000ffff0d7224 */ /* 0x000fe400078e0011 */
[----:B------:R-:W-:-:S07]  /*286b0*/  IMAD.MOV.U32 R51, RZ, RZ, R14 ;  /* 0x000000ffff337224 */ /* 0x000fce00078e000e */
[----:B------:R-:W-:Y:S05]  /*286c0*/  WARPSYNC.COLLECTIVE R15, `(.L_x_941) ;  /* 0x000000000f087348 */ /* 0x000fea0003c00000 */
[----:B------:R0:W1:Y:S02]  /*286d0*/  SHFL.UP P6, R14, R13, R12, R11 ;  /* 0x0400000c0d0e7389 */ /* 0x00006400000c000b */
[----:B01----:R-:W-:Y:S05]  /*286e0*/  ENDCOLLECTIVE ;  /* 0x000000000000791b */ /* 0x003fea0003800000 */
.L_x_941:
[----:B------:R-:W-:Y:S02]  /*286f0*/  IMAD.MOV.U32 R13, RZ, RZ, R48 ;  /* 0x000000ffff0d7224 */ /* 0x000fe400078e0030 */
[----:B------:R-:W-:-:S07]  /*28700*/  IMAD.MOV.U32 R0, RZ, RZ, R14 ;  /* 0x000000ffff007224 */ /* 0x000fce00078e000e */
[----:B------:R-:W-:Y:S05]  /*28710*/  WARPSYNC.COLLECTIVE R15, `(.L_x_942) ;  /* 0x000000000f087348 */ /* 0x000fea0003c00000 */
[----:B------:R0:W1:Y:S02]  /*28720*/  SHFL.UP P6, R14, R13, R12, R11 ;  /* 0x0400000c0d0e7389 */ /* 0x00006400000c000b */
[----:B01----:R-:W-:Y:S05]  /*28730*/  ENDCOLLECTIVE ;  /* 0x000000000000791b */ /* 0x003fea0003800000 */
.L_x_942:
[----:B------:R-:W-:Y:S05]  /*28740*/  BRA `(.L_x_943) ;  /* 0xffffff2c00547947 */ /* 0x000fea000383ffff */
.L_x_553:
        /* <DEDUP_REMOVED lines=8> */
.L_x_945:
[----:B------:R-:W-:Y:S05]  /*287d0*/  BSYNC B0 ;  /* 0x0000000000007941 */ /* 0x000fea0003800000 */
.L_x_944:
        /* <DEDUP_REMOVED lines=8> */
.L_x_946:
[----:B------:R-:W-:Y:S02]  /*28860*/  IMAD.MOV.U32 R13, RZ, RZ, R17 ;  /* 0x000000ffff0d7224 */ /* 0x000fe400078e0011 */
[----:B------:R-:W-:-:S07]  /*28870*/  IMAD.MOV.U32 R51, RZ, RZ, R14 ;  /* 0x000000ffff337224 */ /* 0x000fce00078e000e */
[----:B------:R-:W-:Y:S05]  /*28880*/  WARPSYNC.COLLECTIVE R15, `(.L_x_947) ;  /* 0x000000000f087348 */ /* 0x000fea0003c00000 */
[----:B------:R0:W1:Y:S02]  /*28890*/  SHFL.UP P6, R14, R13, R12, R11 ;  /* 0x0400000c0d0e7389 */ /* 0x00006400000c000b */
[----:B01----:R-:W-:Y:S05]  /*288a0*/  ENDCOLLECTIVE ;  /* 0x000000000000791b */ /* 0x003fea0003800000 */
.L_x_947:
[----:B------:R-:W-:Y:S02]  /*288b0*/  IMAD.MOV.U32 R13, RZ, RZ, R48 ;  /* 0x000000ffff0d7224 */ /* 0x000fe400078e0030 */
[----:B------:R-:W-:-:S07]  /*288c0*/  IMAD.MOV.U32 R0, RZ, RZ, R14 ;  /* 0x000000ffff007224 */ /* 0x000fce00078e000e */
[----:B------:R-:W-:Y:S05]  /*288d0*/  WARPSYNC.COLLECTIVE R15, `(.L_x_948) ;  /* 0x000000000f087348 */ /* 0x000fea0003c00000 */
[----:B------:R0:W1:Y:S02]  /*288e0*/  SHFL.UP P6, R14, R13, R12, R11 ;  /* 0x0400000c0d0e7389 */ /* 0x00006400000c000b */
[----:B01----:R-:W-:Y:S05]  /*288f0*/  ENDCOLLECTIVE ;  /* 0x000000000000791b */ /* 0x003fea0003800000 */
.L_x_948:
[----:B------:R-:W-:Y:S05]  /*28900*/  BRA `(.L_x_949) ;  /* 0xffffff30002c7947 */ /* 0x000fea000383ffff */
.L_x_560:
[----:B------:R-:W-:Y:S01]  /*28910*/  BSSY B0, `(.L_x_950) ;  /* 0x0000008000007945 */ /* 0x000fe20003800000 */
[----:B--2---:R-:W-:Y:S01]  /*28920*/  IMAD.MOV.U32 R13, RZ, RZ, R49 ;  /* 0x000000ffff0d7224 */ /* 0x004fe200078e0031 */
[----:B------:R-:W-:Y:S01]  /*28930*/  MOV R15, 0xffffffff ;  /* 0xffffffff000f7802 */ /* 0x000fe20000000f00 */
[----:B------:R-:W-:Y:S02]  /*28940*/  IMAD.MOV.U32 R12, RZ, RZ, 0x10 ;  /* 0x00000010ff0c7424 */ /* 0x000fe400078e00ff */
[----:B------:R-:W-:-:S07]  /*28950*/  IMAD.MOV.U32 R11, RZ, RZ, RZ ;  /* 0x000000ffff0b7224 */ /* 0x000fce00078e00ff */
[----:B-1-34-:R-:W-:Y:S05]  /*28960*/  WARPSYNC.COLLECTIVE R15, `(.L_x_951) ;  /* 0x000000000f087348 */ /* 0x01afea0003c00000 */
[----:B------:R0:W2:Y:S02]  /*28970*/  SHFL.UP P6, R14, R13, R12, R11 ;  /* 0x0400000c0d0e7389 */ /* 0x0000a400000c000b */
[----:B01234-:R-:W-:Y:S05]  /*28980*/  ENDCOLLECTIVE ;  /* 0x000000000000791b */ /* 0x01ffea0003800000 */
.L_x_951:
[----:B------:R-:W-:Y:S05]  /*28990*/  BSYNC B0 ;  /* 0x0000000000007941 */ /* 0x000fea0003800000 */
.L_x_950:
        /* <DEDUP_REMOVED lines=8> */
.L_x_952:
[----:B------:R-:W-:Y:S02]  /*28a20*/  IMAD.MOV.U32 R13, RZ, RZ, R17 ;  /* 0x000000ffff0d7224 */ /* 0x000fe400078e0011 */
[----:B------:R-:W-:-:S07]  /*28a30*/  IMAD.MOV.U32 R51, RZ, RZ, R14 ;  /* 0x000000ffff337224 */ /* 0x000fce00078e000e */
[----:B------:R-:W-:Y:S05]  /*28a40*/  WARPSYNC.COLLECTIVE R15, `(.L_x_953) ;  /* 0x000000000f087348 */ /* 0x000fea0003c00000 */
[----:B------:R0:W1:Y:S02]  /*28a50*/  SHFL.UP P6, R14, R13, R12, R11 ;  /* 0x0400000c0d0e7389 */ /* 0x00006400000c000b */
[----:B01----:R-:W-:Y:S05]  /*28a60*/  ENDCOLLECTIVE ;  /* 0x000000000000791b */ /* 0x003fea0003800000 */
.L_x_953:
[----:B------:R-:W-:Y:S02]  /*28a70*/  IMAD.MOV.U32 R13, RZ, RZ, R48 ;  /* 0x000000ffff0d7224 */ /* 0x000fe400078e0030 */
[----:B------:R-:W-:-:S07]  /*28a80*/  IMAD.MOV.U32 R0, RZ, RZ, R14 ;  /* 0x000000ffff007224 */ /* 0x000fce00078e000e */
[----:B------:R-:W-:Y:S05]  /*28a90*/  WARPSYNC.COLLECTIVE R15, `(.L_x_954) ;  /* 0x000000000f087348 */ /* 0x000fea0003c00000 */
[----:B------:R0:W1:Y:S02]  /*28aa0*/  SHFL.UP P6, R14, R13, R12, R11 ;  /* 0x0400000c0d0e7389 */ /* 0x00006400000c000b */
[----:B01----:R-:W-:Y:S05]  /*28ab0*/  ENDCOLLECTIVE ;  /* 0x000000000000791b */ /* 0x003fea0003800000 */
.L_x_954:
[----:B------:R-:W-:Y:S05]  /*28ac0*/  BRA `(.L_x_955) ;  /* 0xffffff3400047947 */ /* 0x000fea000383ffff */
.L_x_567:
        /* <DEDUP_REMOVED lines=8> */
.L_x_957:
[----:B------:R-:W-:Y:S05]  /*28b50*/  BSYNC B0 ;  /* 0x0000000000007941 */ /* 0x000fea0003800000 */
.L_x_956:
        /* <DEDUP_REMOVED lines=8> */
.L_x_958:
[----:B------:R-:W-:Y:S02]  /*28be0*/  IMAD.MOV.U32 R13, RZ, RZ, R61 ;  /* 0x000000ffff0d7224 */ /* 0x000fe400078e003d */
[----:B------:R-:W-:-:S07]  /*28bf0*/  IMAD.MOV.U32 R17, RZ, RZ, R14 ;  /* 0x000000ffff117224 */ /* 0x000fce00078e000e */
[----:B------:R-:W-:Y:S05]  /*28c00*/  WARPSYNC.COLLECTIVE R15, `(.L_x_959) ;  /* 0x000000000f087348 */ /* 0x000fea0003c00000 */
[----:B------:R0:W1:Y:S02]  /*28c10*/  SHFL.UP P6, R14, R13, R12, R11 ;  /* 0x0400000c0d0e7389 */ /* 0x00006400000c000b */
[----:B01----:R-:W-:Y:S05]  /*28c20*/  ENDCOLLECTIVE ;  /* 0x000000000000791b */ /* 0x003fea0003800000 */
.L_x_959:
[----:B------:R-:W-:Y:S02]  /*28c30*/  IMAD.MOV.U32 R13, RZ, RZ, R62 ;  /* 0x000000ffff0d7224 */ /* 0x000fe400078e003e */
[----:B------:R-:W-:-:S07]  /*28c40*/  IMAD.MOV.U32 R61, RZ, RZ, R14 ;  /* 0x000000ffff3d7224 */ /* 0x000fce00078e000e */
[----:B------:R-:W-:Y:S05]  /*28c50*/  WARPSYNC.COLLECTIVE R15, `(.L_x_960) ;  /* 0x000000000f087348 */ /* 0x000fea0003c00000 */
[----:B------:R0:W1:Y:S02]  /*28c60*/  SHFL.UP P6, R14, R13, R12, R11 ;  /* 0x0400000c0d0e7389 */ /* 0x00006400000c000b */
[----:B01----:R-:W-:Y:S05]  /*28c70*/  ENDCOLLECTIVE ;  /* 0x000000000000791b */ /* 0x003fea0003800000 */
.L_x_960:
[----:B------:R-:W-:Y:S01]  /*28c80*/  IMAD.MOV.U32 R62, RZ, RZ, R14 ;  /* 0x000000ffff3e7224 */ /* 0x000fe200078e000e */
[----:B------:R-:W-:Y:S06]  /*28c90*/  BRA `(.L_x_961) ;  /* 0xffffff3400d87947 */ /* 0x000fec000383ffff */
.L_x_589:
[----:B------:R-:W-:Y:S01]  /*28ca0*/  BSSY B0, `(.L_x_962) ;  /* 0x0000006000007945 */ /* 0x000fe20003800000 */
[----:B------:R-:W-:Y:S01]  /*28cb0*/  PLOP3.LUT P5, PT, P5, PT, PT, 0x8, 0x80 ;  /* 0x000000000080781c */ /* 0x000fe20002fae170 */
[----:B------:R-:W-:-:S12]  /*28cc0*/  IMAD.MOV.U32 R15, RZ, RZ, -0x1 ;  /* 0xffffffffff0f7424 */ /* 0x000fd800078e00ff */
[----:B-1-34-:R-:W-:Y:S05]  /*28cd0*/  WARPSYNC.COLLECTIVE R15, `(.L_x_963) ;  /* 0x000000000f087348 */ /* 0x01afea0003c00000 */
[----:B------:R-:W-:Y:S01]  /*28ce0*/  VOTE.ANY P6, P5 ;  /* 0x0000000000ff7806 */ /* 0x000fe200028c0100 */
[----:B-1-34-:R-:W-:-:S12]  /*28cf0*/  ENDCOLLECTIVE ;  /* 0x000000000000791b */ /* 0x01afd80003800000 */
.L_x_963:
[----:B------:R-:W-:Y:S05]  /*28d00*/  BSYNC B0 ;  /* 0x0000000000007941 */ /* 0x000fea0003800000 */
.L_x_962:
[----:B------:R-:W-:Y:S05]  /*28d10*/  BRA `(.L_x_964) ;  /* 0xffffff4c00707947 */ /* 0x000fea000383ffff */
.L_x_594:
[----:B------:R-:W0:Y:S01]  /*28d20*/  S2R R3, SR_GEMASK ;  /* 0x0000000000037919 */ /* 0x000e220000003c00 */
[----:B------:R-:W-:Y:S01]  /*28d30*/  BSSY B0, `(.L_x_965) ;  /* 0x0000006000007945 */ /* 0x000fe20003800000 */
[----:B------:R-:W-:Y:S01]  /*28d40*/  PLOP3.LUT P6, PT, P6, PT, PT, 0x8, 0x80 ;  /* 0x000000000080781c */ /* 0x000fe200037ce170 */
[----:B------:R-:W-:-:S12]  /*28d50*/  IMAD.MOV.U32 R15, RZ, RZ, -0x1 ;  /* 0xffffffffff0f7424 */ /* 0x000fd800078e00ff */
[----:B012345:R-:W-:Y:S05]  /*28d60*/  WARPSYNC.COLLECTIVE R15, `(.L_x_966) ;  /* 0x000000000f087348 */ /* 0x03ffea0003c00000 */
[----:B------:R-:W-:Y:S01]  /*28d70*/  VOTE.ANY R14, PT, P6 ;  /* 0x00000000000e7806 */ /* 0x000fe200030e0100 */
[----:B012345:R-:W-:Y:S06]  /*28d80*/  ENDCOLLECTIVE ;  /* 0x000000000000791b */ /* 0x03ffec0003800000 */
.L_x_966:
[----:B------:R-:W-:Y:S05]  /*28d90*/  BSYNC B0 ;  /* 0x0000000000007941 */ /* 0x000fea0003800000 */
.L_x_965:
        /* <DEDUP_REMOVED lines=11> */
.L_x_967:
[----:B------:R-:W-:Y:S02]  /*28e50*/  IMAD.MOV.U32 R13, RZ, RZ, R75 ;  /* 0x000000ffff0d7224 */ /* 0x000fe400078e004b */
[----:B------:R-:W-:-:S07]  /*28e60*/  IMAD.MOV.U32 R3, RZ, RZ, R14 ;  /* 0x000000ffff037224 */ /* 0x000fce00078e000e */
[----:B------:R-:W-:Y:S05]  /*28e70*/  WARPSYNC.COLLECTIVE R15, `(.L_x_968) ;  /* 0x000000000f087348 */ /* 0x000fea0003c00000 */
[----:B------:R0:W1:Y:S02]  /*28e80*/  SHFL.DOWN P6, R14, R13, R12, R11 ;  /* 0x0800000c0d0e7389 */ /* 0x00006400000c000b */
[----:B01----:R-:W-:Y:S05]  /*28e90*/  ENDCOLLECTIVE ;  /* 0x000000000000791b */ /* 0x003fea0003800000 */
.L_x_968:
[----:B------:R-:W-:Y:S02]  /*28ea0*/  IMAD.MOV.U32 R13, RZ, RZ, R50 ;  /* 0x000000ffff0d7224 */ /* 0x000fe400078e0032 */
[----:B------:R-:W-:-:S07]  /*28eb0*/  IMAD.MOV.U32 R0, RZ, RZ, R14 ;  /* 0x000000ffff007224 */ /* 0x000fce00078e000e */
[----:B------:R-:W-:Y:S05]  /*28ec0*/  WARPSYNC.COLLECTIVE R15, `(.L_x_969) ;  /* 0x000000000f087348 */ /* 0x000fea0003c00000 */
[----:B------:R0:W1:Y:S02]  /*28ed0*/  SHFL.DOWN P6, R14, R13, R12, R11 ;  /* 0x0800000c0d0e7389 */ /* 0x00006400000c000b */
[----:B01----:R-:W-:Y:S05]  /*28ee0*/  ENDCOLLECTIVE ;  /* 0x000000000000791b */ /* 0x003fea0003800000 */
.L_x_969:
[----:B------:R-:W-:Y:S02]  /*28ef0*/  IMAD.MOV.U32 R13, RZ, RZ, R51 ;  /* 0x000000ffff0d7224 */ /* 0x000fe400078e0033 */
[----:B------:R-:W-:-:S07]  /*28f00*/  IMAD.MOV.U32 R5, RZ, RZ, R14 ;  /* 0x000000ffff057224 */ /* 0x000fce00078e000e */
[----:B------:R-:W-:Y:S05]  /*28f10*/  WARPSYNC.COLLECTIVE R15, `(.L_x_970) ;  /* 0x000000000f087348 */ /* 0x000fea0003c00000 */
[----:B------:R0:W1:Y:S02]  /*28f20*/  SHFL.DOWN P6, R14, R13, R12, R11 ;  /* 0x0800000c0d0e7389 */ /* 0x00006400000c000b */
[----:B01----:R-:W-:Y:S05]  /*28f30*/  ENDCOLLECTIVE ;  /* 0x000000000000791b */ /* 0x003fea0003800000 */
.L_x_970:
[----:B------:R-:W-:Y:S05]  /*28f40*/  BRA `(.L_x_971) ;  /* 0xffffff4c00547947 */ /* 0x000fea000383ffff */
.L_x_601:
        /* <DEDUP_REMOVED lines=8> */
.L_x_973:
[----:B------:R-:W-:Y:S05]  /*28fd0*/  BSYNC B0 ;  /* 0x0000000000007941 */ /* 0x000fea0003800000 */
.L_x_972:
        /* <DEDUP_REMOVED lines=8> */
.L_x_974:
[----:B------:R-:W-:Y:S02]  /*29060*/  IMAD.MOV.U32 R13, RZ, RZ, R50 ;  /* 0x000000ffff0d7224 */ /* 0x000fe400078e0032 */
[----:B------:R-:W-:-:S07]  /*29070*/  IMAD.MOV.U32 R0, RZ, RZ, R14 ;  /* 0x000000ffff007224 */ /* 0x000fce00078e000e */
[----:B------:R-:W-:Y:S05]  /*29080*/  WARPSYNC.COLLECTIVE R15, `(.L_x_975) ;  /* 0x000000000f087348 */ /* 0x000fea0003c00000 */
[----:B------:R0:W1:Y:S02]  /*29090*/  SHFL.DOWN P6, R14, R13, R12, R11 ;  /* 0x0800000c0d0e7389 */ /* 0x00006400000c000b */
[----:B01----:R-:W-:Y:S05]  /*290a0*/  ENDCOLLECTIVE ;  /* 0x000000000000791b */ /* 0x003fea0003800000 */
.L_x_975:
[----:B------:R-:W-:Y:S02]  /*290b0*/  IMAD.MOV.U32 R13, RZ, RZ, R51 ;  /* 0x000000ffff0d7224 */ /* 0x000fe400078e0033 */
[----:B------:R-:W-:-:S07]  /*290c0*/  IMAD.MOV.U32 R5, RZ, RZ, R14 ;  /* 0x000000ffff057224 */ /* 0x000fce00078e000e */
[----:B------:R-:W-:Y:S05]  /*290d0*/  WARPSYNC.COLLECTIVE R15, `(.L_x_976) ;  /* 0x000000000f087348 */ /* 0x000fea0003c00000 */
[----:B------:R0:W1:Y:S02]  /*290e0*/  SHFL.DOWN P6, R14, R13, R12, R11 ;  /* 0x0800000c0d0e7389 */ /* 0x00006400000c000b */
[----:B01----:R-:W-:Y:S05]  /*290f0*/  ENDCOLLECTIVE ;  /* 0x000000000000791b */ /* 0x003fea0003800000 */
.L_x_976:
[----:B------:R-:W-:Y:S05]  /*29100*/  BRA `(.L_x_977) ;  /* 0xffffff5000307947 */ /* 0x000fea000383ffff */
.L_x_608:
        /* <DEDUP_REMOVED lines=8> */
.L_x_979:
[----:B------:R-:W-:Y:S05]  /*29190*/  BSYNC B0 ;  /* 0x0000000000007941 */ /* 0x000fea0003800000 */
.L_x_978:
        /* <DEDUP_REMOVED lines=8> */
.L_x_980:
[----:B------:R-:W-:Y:S02]  /*29220*/  IMAD.MOV.U32 R13, RZ, RZ, R50 ;  /* 0x000000ffff0d7224 */ /* 0x000fe400078e0032 */
[----:B------:R-:W-:-:S07]  /*29230*/  IMAD.MOV.U32 R0, RZ, RZ, R14 ;  /* 0x000000ffff007224 */ /* 0x000fce00078e000e */
[----:B------:R-:W-:Y:S05]  /*29240*/  WARPSYNC.COLLECTIVE R15, `(.L_x_981) ;  /* 0x000000000f087348 */ /* 0x000fea0003c00000 */
[----:B------:R0:W1:Y:S02]  /*29250*/  SHFL.DOWN P6, R14, R13, R12, R11 ;  /* 0x0800000c0d0e7389 */ /* 0x00006400000c000b */
[----:B01----:R-:W-:Y:S05]  /*29260*/  ENDCOLLECTIVE ;  /* 0x000000000000791b */ /* 0x003fea0003800000 */
.L_x_981:
[----:B------:R-:W-:Y:S02]  /*29270*/  IMAD.MOV.U32 R13, RZ, RZ, R51 ;  /* 0x000000ffff0d7224 */ /* 0x000fe400078e0033 */
[----:B------:R-:W-:-:S07]  /*29280*/  IMAD.MOV.U32 R5, RZ, RZ, R14 ;  /* 0x000000ffff057224 */ /* 0x000fce00078e000e */
[----:B------:R-:W-:Y:S05]  /*29290*/  WARPSYNC.COLLECTIVE R15, `(.L_x_982) ;  /* 0x000000000f087348 */ /* 0x000fea0003c00000 */
[----:B------:R0:W1:Y:S02]  /*292a0*/  SHFL.DOWN P6, R14, R13, R12, R11 ;  /* 0x0800000c0d0e7389 */ /* 0x00006400000c000b */
[----:B01----:R-:W-:Y:S05]  /*292b0*/  ENDCOLLECTIVE ;  /* 0x000000000000791b */ /* 0x003fea0003800000 */
.L_x_982:
[----:B------:R-:W-:Y:S05]  /*292c0*/  BRA `(.L_x_983) ;  /* 0xffffff5400107947 */ /* 0x000fea000383ffff */
.L_x_615:
        /* <DEDUP_REMOVED lines=8> */
.L_x_985:
[----:B------:R-:W-:Y:S05]  /*29350*/  BSYNC B0 ;  /* 0x0000000000007941 */ /* 0x000fea0003800000 */
.L_x_984:
        /* <DEDUP_REMOVED lines=8> */
.L_x_986:
[----:B------:R-:W-:Y:S02]  /*293e0*/  IMAD.MOV.U32 R13, RZ, RZ, R50 ;  /* 0x000000ffff0d7224 */ /* 0x000fe400078e0032 */
[----:B------:R-:W-:-:S07]  /*293f0*/  IMAD.MOV.U32 R0, RZ, RZ, R14 ;  /* 0x000000ffff007224 */ /* 0x000fce00078e000e */
[----:B------:R-:W-:Y:S05]  /*29400*/  WARPSYNC.COLLECTIVE R15, `(.L_x_987) ;  /* 0x000000000f087348 */ /* 0x000fea0003c00000 */
[----:B------:R0:W1:Y:S02]  /*29410*/  SHFL.DOWN P6, R14, R13, R12, R11 ;  /* 0x0800000c0d0e7389 */ /* 0x00006400000c000b */
[----:B01----:R-:W-:Y:S05]  /*29420*/  ENDCOLLECTIVE ;  /* 0x000000000000791b */ /* 0x003fea0003800000 */
.L_x_987:
[----:B------:R-:W-:Y:S02]  /*29430*/  IMAD.MOV.U32 R13, RZ, RZ, R51 ;  /* 0x000000ffff0d7224 */ /* 0x000fe400078e0033 */
[----:B------:R-:W-:-:S07]  /*29440*/  IMAD.MOV.U32 R5, RZ, RZ, R14 ;  /* 0x000000ffff057224 */ /* 0x000fce00078e000e */
[----:B------:R-:W-:Y:S05]  /*29450*/  WARPSYNC.COLLECTIVE R15, `(.L_x_988) ;  /* 0x000000000f087348 */ /* 0x000fea0003c00000 */
[----:B------:R0:W1:Y:S02]  /*29460*/  SHFL.DOWN P6, R14, R13, R12, R11 ;  /* 0x0800000c0d0e7389 */ /* 0x00006400000c000b */
[----:B01----:R-:W-:Y:S05]  /*29470*/  ENDCOLLECTIVE ;  /* 0x000000000000791b */ /* 0x003fea0003800000 */
.L_x_988:
[----:B------:R-:W-:Y:S05]  /*29480*/  BRA `(.L_x_989) ;  /* 0xffffff5400f07947 */ /* 0x000fea000383ffff */
.L_x_622:
        /* <DEDUP_REMOVED lines=8> */
.L_x_991:
[----:B------:R-:W-:Y:S05]  /*29510*/  BSYNC B0 ;  /* 0x0000000000007941 */ /* 0x000fea0003800000 */
.L_x_990:
        /* <DEDUP_REMOVED lines=8> */
.L_x_992:
[----:B------:R-:W-:Y:S02]  /*295a0*/  IMAD.MOV.U32 R13, RZ, RZ, R50 ;  /* 0x000000ffff0d7224 */ /* 0x000fe400078e0032 */
[----:B------:R-:W-:-:S07]  /*295b0*/  IMAD.MOV.U32 R0, RZ, RZ, R14 ;  /* 0x000000ffff007224 */ /* 0x000fce00078e000e */
[----:B------:R-:W-:Y:S05]  /*295c0*/  WARPSYNC.COLLECTIVE R15, `(.L_x_993) ;  /* 0x000000000f087348 */ /* 0x000fea0003c00000 */
[----:B------:R0:W1:Y:S02]  /*295d0*/  SHFL.DOWN P6, R14, R13, R12, R11 ;  /* 0x0800000c0d0e7389 */ /* 0x00006400000c000b */
[----:B01----:R-:W-:Y:S05]  /*295e0*/  ENDCOLLECTIVE ;  /* 0x000000000000791b */ /* 0x003fea0003800000 */
.L_x_993:
[----:B------:R-:W-:Y:S02]  /*295f0*/  IMAD.MOV.U32 R13, RZ, RZ, R51 ;  /* 0x000000ffff0d7224 */ /* 0x000fe400078e0033 */
[----:B------:R-:W-:-:S07]  /*29600*/  IMAD.MOV.U32 R5, RZ, RZ, R14 ;  /* 0x000000ffff057224 */ /* 0x000fce00078e000e */
[----:B------:R-:W-:Y:S05]  /*29610*/  WARPSYNC.COLLECTIVE R15, `(.L_x_994) ;  /* 0x000000000f087348 */ /* 0x000fea0003c00000 */
[----:B------:R0:W1:Y:S02]  /*29620*/  SHFL.DOWN P6, R14, R13, R12, R11 ;  /* 0x0800000c0d0e7389 */ /* 0x00006400000c000b */
[----:B01----:R-:W-:Y:S05]  /*29630*/  ENDCOLLECTIVE ;  /* 0x000000000000791b */ /* 0x003fea0003800000 */
.L_x_994:
[----:B------:R-:W-:Y:S05]  /*29640*/  BRA `(.L_x_995) ;  /* 0xffffff5800d07947 */ /* 0x000fea000383ffff */
.L_x_629:
[----:B------:R-:W-:Y:S01]  /*29650*/  BSSY B0, `(.L_x_996) ;  /* 0x0000005000007945 */ /* 0x000fe20003800000 */
[----:B------:R-:W-:-:S07]  /*29660*/  IMAD.MOV.U32 R15, RZ, RZ, -0x1 ;  /* 0xffffffffff0f7424 */ /* 0x000fce00078e00ff */
[----:B01234-:R-:W-:Y:S05]  /*29670*/  WARPSYNC.COLLECTIVE R15, `(.L_x_997) ;  /* 0x000000000f087348 */ /* 0x01ffea0003c00000 */
[----:B------:R-:W-:Y:S01]  /*29680*/  VOTE.ALL P6, P5 ;  /* 0x0000000000ff7806 */ /* 0x000fe200028c0000 */
[----:B01234-:R-:W-:-:S12]  /*29690*/  ENDCOLLECTIVE ;  /* 0x000000000000791b */ /* 0x01ffd80003800000 */
.L_x_997:
[----:B------:R-:W-:Y:S05]  /*296a0*/  BSYNC B0 ;  /* 0x0000000000007941 */ /* 0x000fea0003800000 */
.L_x_996:
[----:B------:R-:W-:Y:S05]  /*296b0*/  BRA `(.L_x_998) ;  /* 0xffffff5c00fc7947 */ /* 0x000fea000383ffff */
.L_x_631:
[----:B------:R-:W-:Y:S01]  /*296c0*/  BSSY B0, `(.L_x_999) ;  /* 0x0000006000007945 */ /* 0x000fe20003800000 */
[----:B------:R-:W-:Y:S01]  /*296d0*/  PLOP3.LUT P5, PT, P5, PT, PT, 0x8, 0x80 ;  /* 0x000000000080781c */ /* 0x000fe20002fae170 */
[----:B------:R-:W-:-:S12]  /*296e0*/  IMAD.MOV.U32 R15, RZ, RZ, -0x1 ;  /* 0xffffffffff0f7424 */ /* 0x000fd800078e00ff */
[----:B-1234-:R-:W-:Y:S05]  /*296f0*/  WARPSYNC.COLLECTIVE R15, `(.L_x_1000) ;  /* 0x000000000f087348 */ /* 0x01efea0003c00000 */
[----:B------:R-:W-:Y:S01]  /*29700*/  VOTE.ANY P6, P5 ;  /* 0x0000000000ff7806 */ /* 0x000fe200028c0100 */
[----:B-1234-:R-:W-:-:S12]  /*29710*/  ENDCOLLECTIVE ;  /* 0x000000000000791b */ /* 0x01efd80003800000 */
.L_x_1000:
[----:B------:R-:W-:Y:S05]  /*29720*/  BSYNC B0 ;  /* 0x0000000000007941 */ /* 0x000fea0003800000 */
.L_x_999:
[----:B------:R-:W-:Y:S05]  /*29730*/  BRA `(.L_x_1001) ;  /* 0xffffff6000287947 */ /* 0x000fea000383ffff */
.L_x_636:
[----:B------:R-:W-:Y:S01]  /*29740*/  BSSY B0, `(.L_x_1002) ;  /* 0x0000006000007945 */ /* 0x000fe20003800000 */
[----:B------:R-:W-:Y:S01]  /*29750*/  PLOP3.LUT P6, PT, P6, PT, PT, 0x8, 0x80 ;  /* 0x000000000080781c */ /* 0x000fe200037ce170 */
[----:B------:R-:W-:-:S12]  /*29760*/  IMAD.MOV.U32 R15, RZ, RZ, -0x1 ;  /* 0xffffffffff0f7424 */ /* 0x000fd800078e00ff */
[----:B012345:R-:W-:Y:S05]  /*29770*/  WARPSYNC.COLLECTIVE R15, `(.L_x_1003) ;  /* 0x000000000f087348 */ /* 0x03ffea0003c00000 */
[----:B------:R-:W-:Y:S01]  /*29780*/  VOTE.ANY R14, PT, P6 ;  /* 0x00000000000e7806 */ /* 0x000fe200030e0100 */
[----:B012345:R-:W-:Y:S06]  /*29790*/  ENDCOLLECTIVE ;  /* 0x000000000000791b */ /* 0x03ffec0003800000 */
.L_x_1003:
[----:B------:R-:W-:Y:S05]  /*297a0*/  BSYNC B0 ;  /* 0x0000000000007941 */ /* 0x000fea0003800000 */
.L_x_1002:
        /* <DEDUP_REMOVED lines=11> */
.L_x_1004:
[----:B------:R-:W-:Y:S02]  /*29860*/  IMAD.MOV.U32 R13, RZ, RZ, R55 ;  /* 0x000000ffff0d7224 */ /* 0x000fe400078e0037 */
[----:B------:R-:W-:-:S07]  /*29870*/  IMAD.MOV.U32 R3, RZ, RZ, R14 ;  /* 0x000000ffff037224 */ /* 0x000fce00078e000e */
[----:B------:R-:W-:Y:S05]  /*29880*/  WARPSYNC.COLLECTIVE R15, `(.L_x_1005) ;  /* 0x000000000f087348 */ /* 0x000fea0003c00000 */
[----:B------:R0:W1:Y:S02]  /*29890*/  SHFL.DOWN P6, R14, R13, R12, R11 ;  /* 0x0800000c0d0e7389 */ /* 0x00006400000c000b */
[----:B01----:R-:W-:Y:S05]  /*298a0*/  ENDCOLLECTIVE ;  /* 0x000000000000791b */ /* 0x003fea0003800000 */
.L_x_1005:
[----:B------:R-:W-:Y:S02]  /*298b0*/  IMAD.MOV.U32 R13, RZ, RZ, R52 ;  /* 0x000000ffff0d7224 */ /* 0x000fe400078e0034 */
[----:B------:R-:W-:-:S07]  /*298c0*/  IMAD.MOV.U32 R0, RZ, RZ, R14 ;  /* 0x000000ffff007224 */ /* 0x000fce00078e000e */
[----:B------:R-:W-:Y:S05]  /*298d0*/  WARPSYNC.COLLECTIVE R15, `(.L_x_1006) ;  /* 0x000000000f087348 */ /* 0x000fea0003c00000 */
[----:B------:R0:W1:Y:S02]  /*298e0*/  SHFL.DOWN P6, R14, R13, R12, R11 ;  /* 0x0800000c0d0e7389 */ /* 0x00006400000c000b */
[----:B01----:R-:W-:Y:S05]  /*298f0*/  ENDCOLLECTIVE ;  /* 0x000000000000791b */ /* 0x003fea0003800000 */
.L_x_1006:
[----:B------:R-:W-:Y:S02]  /*29900*/  IMAD.MOV.U32 R13, RZ, RZ, R53 ;  /* 0x000000ffff0d7224 */ /* 0x000fe400078e0035 */
[----:B------:R-:W-:-:S07]  /*29910*/  IMAD.MOV.U32 R79, RZ, RZ, R14 ;  /* 0x000000ffff4f7224 */ /* 0x000fce00078e000e */
[----:B------:R-:W-:Y:S05]  /*29920*/  WARPSYNC.COLLECTIVE R15, `(.L_x_1007) ;  /* 0x000000000f087348 */ /* 0x000fea0003c00000 */
[----:B------:R0:W1:Y:S02]  /*29930*/  SHFL.DOWN P6, R14, R13, R12, R11 ;  /* 0x0800000c0d0e7389 */ /* 0x00006400000c000b */
[----:B01----:R-:W-:Y:S05]  /*29940*/  ENDCOLLECTIVE ;  /* 0x000000000000791b */ /* 0x003fea0003800000 */
.L_x_1007:
[----:B------:R-:W-:Y:S05]  /*29950*/  BRA `(.L_x_1008) ;  /* 0xffffff6000147947 */ /* 0x000fea000383ffff */
.L_x_643:
[----:B------:R-:W-:Y:S01]  /*29960*/  BSSY B0, `(.L_x_1009) ;  /* 0x0000008000007945 */ /* 0x000fe20003800000 */
[----:B------:R-:W-:Y:S02]  /*29970*/  IMAD.MOV.U32 R13, RZ, RZ, R84 ;  /* 0x000000ffff0d7224 */ /* 0x000fe400078e0054 */
[----:B------:R-:W-:Y:S02]  /*29980*/  IMAD.MOV.U32 R12, RZ, RZ, 0x2 ;  /* 0x00000002ff0c7424 */ /* 0x000fe400078e00ff */
[----:B------:R-:W-:Y:S02]  /*29990*/  IMAD.MOV.U32 R11, RZ, RZ, R65 ;  /* 0x000000ffff0b7224 */ /* 0x000fe400078e0041 */
[----:B------:R-:W-:-:S07]  /*299a0*/  IMAD.MOV.U32 R15, RZ, RZ, -0x1 ;  /* 0xffffffffff0f7424 */ /* 0x000fce00078e00ff */
[----:B01234-:R-:W-:Y:S05]  /*299b0*/  WARPSYNC.COLLECTIVE R15, `(.L_x_1010) ;  /* 0x000000000f087348 */ /* 0x01ffea0003c00000 */
[----:B------:R0:W0:Y:S02]  /*299c0*/  SHFL.DOWN P6, R14, R13, R12, R11 ;  /* 0x0800000c0d0e7389 */ /* 0x00002400000c000b */
[----:B01234-:R-:W-:Y:S05]  /*299d0*/  ENDCOLLECTIVE ;  /* 0x000000000000791b */ /* 0x01ffea0003800000 */
.L_x_1010:
[----:B------:R-:W-:Y:S05]  /*299e0*/  BSYNC B0 ;  /* 0x0000000000007941 */ /* 0x000fea0003800000 */
.L_x_1009:
        /* <DEDUP_REMOVED lines=8> */
.L_x_1011:
[----:B------:R-:W-:Y:S02]  /*29a70*/  IMAD.MOV.U32 R13, RZ, RZ, R77 ;  /* 0x000000ffff0d7224 */ /* 0x000fe400078e004d */
[----:B------:R-:W-:-:S07]  /*29a80*/  IMAD.MOV.U32 R81, RZ, RZ, R14 ;  /* 0x000000ffff517224 */ /* 0x000fce00078e000e */
[----:B------:R-:W-:Y:S05]  /*29a90*/  WARPSYNC.COLLECTIVE R15, `(.L_x_1012) ;  /* 0x000000000f087348 */ /* 0x000fea0003c00000 */
[----:B------:R0:W1:Y:S02]  /*29aa0*/  SHFL.DOWN P6, R14, R13, R12, R11 ;  /* 0x0800000c0d0e7389 */ /* 0x00006400000c000b */
[----:B01----:R-:W-:Y:S05]  /*29ab0*/  ENDCOLLECTIVE ;  /* 0x000000000000791b */ /* 0x003fea0003800000 */
.L_x_1012:
[----:B------:R-:W-:Y:S02]  /*29ac0*/  IMAD.MOV.U32 R13, RZ, RZ, R78 ;  /* 0x000000ffff0d7224 */ /* 0x000fe400078e004e */
[----:B------:R-:W-:-:S07]  /*29ad0*/  IMAD.MOV.U32 R0, RZ, RZ, R14 ;  /* 0x000000ffff007224 */ /* 0x000fce00078e000e */
[----:B------:R-:W-:Y:S05]  /*29ae0*/  WARPSYNC.COLLECTIVE R15, `(.L_x_1013) ;  /* 0x000000000f087348 */ /* 0x000fea0003c00000 */
[----:B------:R0:W1:Y:S02]  /*29af0*/  SHFL.DOWN P6, R14, R13, R12, R11 ;  /* 0x0800000c0d0e7389 */ /* 0x00006400000c000b */
[----:B01----:R-:W-:Y:S05]  /*29b00*/  ENDCOLLECTIVE ;  /* 0x000000000000791b */ /* 0x003fea0003800000 */
.L_x_1013:
[----:B------:R-:W-:Y:S05]  /*29b10*/  BRA `(.L_x_1014) ;  /* 0xffffff6000f07947 */ /* 0x000fea000383ffff */
.L_x_650:
[----:B------:R-:W-:Y:S01]  /*29b20*/  BSSY B0, `(.L_x_1015) ;  /* 0x0000008000007945 */ /* 0x000fe20003800000 */
[----:B------:R-:W-:Y:S02]  /*29b30*/  IMAD.MOV.U32 R13, RZ, RZ, R84 ;  /* 0x000000ffff0d7224 */ /* 0x000fe400078e0054 */
[----:B------:R-:W-:Y:S02]  /*29b40*/  IMAD.MOV.U32 R12, RZ, RZ, 0x4 ;  /* 0x00000004ff0c7424 */ /* 0x000fe400078e00ff */
[----:B------:R-:W-:Y:S02]  /*29b50*/  IMAD.MOV.U32 R11, RZ, RZ, R65 ;  /* 0x000000ffff0b7224 */ /* 0x000fe400078e0041 */
[----:B------:R-:W-:-:S07]  /*29b60*/  IMAD.MOV.U32 R15, RZ, RZ, -0x1 ;  /* 0xffffffffff0f7424 */ /* 0x000fce00078e00ff */
[----:B-1234-:R-:W-:Y:S05]  /*29b70*/  WARPSYNC.COLLECTIVE R15, `(.L_x_1016) ;  /* 0x000000000f087348 */ /* 0x01efea0003c00000 */
[----:B------:R0:W0:Y:S02]  /*29b80*/  SHFL.DOWN P6, R14, R13, R12, R11 ;  /* 0x0800000c0d0e7389 */ /* 0x00002400000c000b */
[----:B01234-:R-:W-:Y:S05]  /*29b90*/  ENDCOLLECTIVE ;  /* 0x000000000000791b */ /* 0x01ffea0003800000 */
.L_x_1016:
[----:B------:R-:W-:Y:S05]  /*29ba0*/  BSYNC B0 ;  /* 0x0000000000007941 */ /* 0x000fea0003800000 */
.L_x_1015:
        /* <DEDUP_REMOVED lines=8> */
.L_x_1017:
[----:B------:R-:W-:Y:S02]  /*29c30*/  IMAD.MOV.U32 R13, RZ, RZ, R77 ;  /* 0x000000ffff0d7224 */ /* 0x000fe400078e004d */
[----:B------:R-:W-:-:S07]  /*29c40*/  IMAD.MOV.U32 R81, RZ, RZ, R14 ;  /* 0x000000ffff517224 */ /* 0x000fce00078e000e */
[----:B------:R-:W-:Y:S05]  /*29c50*/  WARPSYNC.COLLECTIVE R15, `(.L_x_1018) ;  /* 0x000000000f087348 */ /* 0x000fea0003c00000 */
[----:B------:R0:W1:Y:S02]  /*29c60*/  SHFL.DOWN P6, R14, R13, R12, R11 ;  /* 0x0800000c0d0e7389 */ /* 0x00006400000c000b */
[----:B01----:R-:W-:Y:S05]  /*29c70*/  ENDCOLLECTIVE ;  /* 0x000000000000791b */ /* 0x003fea0003800000 */
.L_x_1018:
[----:B------:R-:W-:Y:S02]  /*29c80*/  IMAD.MOV.U32 R13, RZ, RZ, R78 ;  /* 0x000000ffff0d7224 */ /* 0x000fe400078e004e */
[----:B------:R-:W-:-:S07]  /*29c90*/  IMAD.MOV.U32 R0, RZ, RZ, R14 ;  /* 0x000000ffff007224 */ /* 0x000fce00078e000e */
[----:B------:R-:W-:Y:S05]  /*29ca0*/  WARPSYNC.COLLECTIVE R15, `(.L_x_1019) ;  /* 0x000000000f087348 */ /* 0x000fea0003c00000 */
[----:B------:R0:W1:Y:S02]  /*29cb0*/  SHFL.DOWN P6, R14, R13, R12, R11 ;  /* 0x0800000c0d0e7389 */ /* 0x00006400000c000b */
[----:B01----:R-:W-:Y:S05]  /*29cc0*/  ENDCOLLECTIVE ;  /* 0x000000000000791b */ /* 0x003fea0003800000 */
.L_x_1019:
[----:B------:R-:W-:Y:S05]  /*29cd0*/  BRA `(.L_x_1020) ;  /* 0xffffff6400d47947 */ /* 0x000fea000383ffff */
.L_x_657:
        /* <DEDUP_REMOVED lines=8> */
.L_x_1022:
[----:B------:R-:W-:Y:S05]  /*29d60*/  BSYNC B0 ;  /* 0x0000000000007941 */ /* 0x000fea0003800000 */
.L_x_1021:
        /* <DEDUP_REMOVED lines=8> */
.L_x_1023:
[----:B------:R-:W-:Y:S02]  /*29df0*/  IMAD.MOV.U32 R13, RZ, RZ, R77 ;  /* 0x000000ffff0d7224 */ /* 0x000fe400078e004d */
[----:B------:R-:W-:-:S07]  /*29e00*/  IMAD.MOV.U32 R81, RZ, RZ, R14 ;  /* 0x000000ffff517224 */ /* 0x000fce00078e000e */
[----:B------:R-:W-:Y:S05]  /*29e10*/  WARPSYNC.COLLECTIVE R15, `(.L_x_1024) ;  /* 0x000000000f087348 */ /* 0x000fea0003c00000 */
[----:B------:R0:W1:Y:S02]  /*29e20*/  SHFL.DOWN P6, R14, R13, R12, R11 ;  /* 0x0800000c0d0e7389 */ /* 0x00006400000c000b */
[----:B01----:R-:W-:Y:S05]  /*29e30*/  ENDCOLLECTIVE ;  /* 0x000000000000791b */ /* 0x003fea0003800000 */
.L_x_1024:
[----:B------:R-:W-:Y:S02]  /*29e40*/  IMAD.MOV.U32 R13, RZ, RZ, R78 ;  /* 0x000000ffff0d7224 */ /* 0x000fe400078e004e */
[----:B------:R-:W-:-:S07]  /*29e50*/  IMAD.MOV.U32 R0, RZ, RZ, R14 ;  /* 0x000000ffff007224 */ /* 0x000fce00078e000e */
[----:B------:R-:W-:Y:S05]  /*29e60*/  WARPSYNC.COLLECTIVE R15, `(.L_x_1025) ;  /* 0x000000000f087348 */ /* 0x000fea0003c00000 */
[----:B------:R0:W1:Y:S02]  /*29e70*/  SHFL.DOWN P6, R14, R13, R12, R11 ;  /* 0x0800000c0d0e7389 */ /* 0x00006400000c000b */
[----:B01----:R-:W-:Y:S05]  /*29e80*/  ENDCOLLECTIVE ;  /* 0x000000000000791b */ /* 0x003fea0003800000 */
.L_x_1025:
[----:B------:R-:W-:Y:S05]  /*29e90*/  BRA `(.L_x_1026) ;  /* 0xffffff6800b87947 */ /* 0x000fea000383ffff */
.L_x_664:
        /* <DEDUP_REMOVED lines=8> */
.L_x_1028:
[----:B------:R-:W-:Y:S05]  /*29f20*/  BSYNC B0 ;  /* 0x0000000000007941 */ /* 0x000fea0003800000 */
.L_x_1027:
        /* <DEDUP_REMOVED lines=8> */
.L_x_1029:
[----:B------:R-:W-:Y:S02]  /*29fb0*/  IMAD.MOV.U32 R13, RZ, RZ, R77 ;  /* 0x000000ffff0d7224 */ /* 0x000fe400078e004d */
[----:B------:R-:W-:-:S07]  /*29fc0*/  IMAD.MOV.U32 R3, RZ, RZ, R14 ;  /* 0x000000ffff037224 */ /* 0x000fce00078e000e */
[----:B------:R-:W-:Y:S05]  /*29fd0*/  WARPSYNC.COLLECTIVE R15, `(.L_x_1030) ;  /* 0x000000000f087348 */ /* 0x000fea0003c00000 */
[----:B------:R0:W1:Y:S02]  /*29fe0*/  SHFL.DOWN P6, R14, R13, R12, R11 ;  /* 0x0800000c0d0e7389 */ /* 0x00006400000c000b */
[----:B01----:R-:W-:Y:S05]  /*29ff0*/  ENDCOLLECTIVE ;  /* 0x000000000000791b */ /* 0x003fea0003800000 */
.L_x_1030:
[----:B------:R-:W-:Y:S02]  /*2a000*/  IMAD.MOV.U32 R13, RZ, RZ, R78 ;  /* 0x000000ffff0d7224 */ /* 0x000fe400078e004e */
[----:B------:R-:W-:-:S07]  /*2a010*/  IMAD.MOV.U32 R0, RZ, RZ, R14 ;  /* 0x000000ffff007224 */ /* 0x000fce00078e000e */
[----:B------:R-:W-:Y:S05]  /*2a020*/  WARPSYNC.COLLECTIVE R15, `(.L_x_1031) ;  /* 0x000000000f087348 */ /* 0x000fea0003c00000 */
[----:B------:R0:W1:Y:S02]  /*2a030*/  SHFL.DOWN P6, R14, R13, R12, R11 ;  /* 0x0800000c0d0e7389 */ /* 0x00006400000c000b */
[----:B01----:R-:W-:Y:S05]  /*2a040*/  ENDCOLLECTIVE ;  /* 0x000000000000791b */ /* 0x003fea0003800000 */
.L_x_1031:
[----:B------:R-:W-:Y:S05]  /*2a050*/  BRA `(.L_x_1032) ;  /* 0xffffff6c009c7947 */ /* 0x000fea000383ffff */
.L_x_677:
[----:B------:R-:W-:Y:S01]  /*2a060*/  BSSY B0, `(.L_x_1033) ;  /* 0x0000005000007945 */ /* 0x000fe20003800000 */
[----:B------:R-:W-:-:S07]  /*2a070*/  IMAD.MOV.U32 R15, RZ, RZ, -0x1 ;  /* 0xffffffffff0f7424 */ /* 0x000fce00078e00ff */
[----:B0-234-:R-:W-:Y:S05]  /*2a080*/  WARPSYNC.COLLECTIVE R15, `(.L_x_1034) ;  /* 0x000000000f087348 */ /* 0x01dfea0003c00000 */
[----:B------:R-:W-:Y:S01]  /*2a090*/  VOTE.ALL P6, P5 ;  /* 0x0000000000ff7806 */ /* 0x000fe200028c0000 */
[----:B0-234-:R-:W-:-:S12]  /*2a0a0*/  ENDCOLLECTIVE ;  /* 0x000000000000791b */ /* 0x01dfd80003800000 */
.L_x_1034:
[----:B------:R-:W-:Y:S05]  /*2a0b0*/  BSYNC B0 ;  /* 0x0000000000007941 */ /* 0x000fea0003800000 */
.L_x_1033:
[----:B------:R-:W-:Y:S05]  /*2a0c0*/  BRA `(.L_x_1035) ;  /* 0xffffff7400f47947 */ /* 0x000fea000383ffff */
.L_x_1036:
[----:B------:R-:W-:-:S00]  /*2a0d0*/  BRA `(.L_x_1036) ;  /* 0xfffffffc00fc7947 */ /* 0x000fc0000383ffff */
[----:B------:R-:W-:-:S00]  /*2a0e0*/  NOP ;  /* 0x0000000000007918 */ /* 0x000fc00000000000 */
        /* <DEDUP_REMOVED lines=9> */
.L_x_1057:


//--------------------- .text._ZN3cub18CUB_300001_SM_10006detail4scan23DeviceCompactInitKernelINS0_24ReduceByKeyScanTileStateImyLb0EEEPmEEvT_iT0_ --------------------------
	.section	.text._ZN3cub18CUB_300001_SM_10006detail4scan23DeviceCompactInitKernelINS0_24ReduceByKeyScanTileStateImyLb0EEEPmEEvT_iT0_,"ax",@progbits
	.align	128
        .global         _ZN3cub18CUB_300001_SM_10006detail4scan23DeviceCompactInitKernelINS0_24ReduceByKeyScanTileStateImyLb0EEEPmEEvT_iT0_
        .type           _ZN3cub18CUB_300001_SM_10006detail4scan23DeviceCompactInitKernelINS0_24ReduceByKeyScanTileStateImyLb0EEEPmEEvT_iT0_,@function
        .size           _ZN3cub18CUB_300001_SM_10006detail4scan23DeviceCompactInitKernelINS0_24ReduceByKeyScanTileStateImyLb0EEEPmEEvT_iT0_,(.L_x_1058 - _ZN3cub18CUB_300001_SM_10006detail4scan23DeviceCompactInitKernelINS0_24ReduceByKeyScanTileStateImyLb0EEEPmEEvT_iT0_)
        .other          _ZN3cub18CUB_300001_SM_10006detail4scan23DeviceCompactInitKernelINS0_24ReduceByKeyScanTileStateImyLb0EEEPmEEvT_iT0_,@"STO_CUDA_ENTRY STV_DEFAULT"
_ZN3cub18CUB_300001_SM_10006detail4scan23DeviceCompactInitKernelINS0_24ReduceByKeyScanTileStateImyLb0EEEPmEEvT_iT0_:
.text._ZN3cub18CUB_300001_SM_10006detail4scan23DeviceCompactInitKernelINS0_24ReduceByKeyScanTileStateImyLb0EEEPmEEvT_iT0_:
[----:B------:R-:W-:Y:S01]  /*0000*/  LDC R1, c[0x0][0x37c] ;  /* 0x0000df00ff017b82 */ /* 0x000fe20000000800 */
[----:B------:R-:W0:Y:S07]  /*0010*/  S2R R0, SR_TID.X ;  /* 0x0000000000007919 */ /* 0x000e2e0000002100 */
[----:B------:R-:W1:Y:S01]  /*0020*/  S2UR UR6, SR_CTAID.X ;  /* 0x00000000000679c3 */ /* 0x000e620000002500 */
[----:B------:R-:W2:Y:S07]  /*0030*/  LDCU UR4, c[0x0][0x398] ;  /* 0x00007300ff0477ac */ /* 0x000eae0008000800 */
[----:B------:R-:W1:Y:S01]  /*0040*/  LDC R7, c[0x0][0x360] ;  /* 0x0000d800ff077b82 */ /* 0x000e620000000800 */
[C---:B0-----:R-:W-:Y:S01]  /*0050*/  ISETP.GT.U32.AND P0, PT, R0.reuse, 0x1f, PT ;  /* 0x0000001f0000780c */ /* 0x041fe20003f04070 */
[----:B-1----:R-:W-:Y:S01]  /*0060*/  IMAD R7, R7, UR6, R0 ;  /* 0x0000000607077c24 */ /* 0x002fe2000f8e0200 */
[----:B------:R-:W-:-:S02]  /*0070*/  LOP3.LUT P2, RZ, R0, UR6, RZ, 0xfc, !PT ;  /* 0x0000000600ff7c12 */ /* 0x000fc4000f84fcff */
[----:B------:R-:W-:Y:S02]  /*0080*/  ISETP.NE.OR P0, PT, RZ, UR6, P0 ;  /* 0x00000006ff007c0c */ /* 0x000fe40008705670 */
[----:B--2---:R-:W-:Y:S01]  /*0090*/  ISETP.GE.AND P1, PT, R7, UR4, PT ;  /* 0x0000000407007c0c */ /* 0x004fe2000bf26270 */
[----:B------:R-:W0:Y:S10]  /*00a0*/  LDCU.64 UR4, c[0x0][0x358] ;  /* 0x00006b00ff0477ac */ /* 0x000e340008000a00 */
[----:B------:R-:W1:Y:S08]  /*00b0*/  @!P0 LDC.64 R4, c[0x0][0x380] ;  /* 0x0000e000ff048b82 */ /* 0x000e700000000a00 */
[----:B------:R-:W2:Y:S01]  /*00c0*/  @!P1 LDC.64 R2, c[0x0][0x380] ;  /* 0x0000e000ff029b82 */ /* 0x000ea20000000a00 */
[----:B-1----:R-:W-:-:S04]  /*00d0*/  @!P0 IMAD.WIDE.U32 R4, R0, 0x4, R4 ;  /* 0x0000000400048825 */ /* 0x002fc800078e0004 */
[----:B--2---:R-:W-:Y:S01]  /*00e0*/  @!P1 IMAD.WIDE R2, R7, 0x4, R2 ;  /* 0x0000000407029825 */ /* 0x004fe200078e0202 */
[----:B------:R-:W-:-:S05]  /*00f0*/  @!P1 MOV R7, 0x63 ;  /* 0x0000006300079802 */ /* 0x000fca0000000f00 */
[----:B0-----:R0:W-:Y:S04]  /*0100*/  @!P1 STG.E desc[UR4][R2.64+0x80], R7 ;  /* 0x0000800702009986 */ /* 0x0011e8000c101904 */
[----:B------:R0:W-:Y:S01]  /*0110*/  @!P0 STG.E desc[UR4][R4.64], RZ ;  /* 0x000000ff04008986 */ /* 0x0001e2000c101904 */
[----:B------:R-:W-:Y:S05]  /*0120*/  @P2 EXIT ;  /* 0x000000000000294d */ /* 0x000fea0003800000 */
[----:B0-----:R-:W0:Y:S02]  /*0130*/  LDC.64 R2, c[0x0][0x3a0] ;  /* 0x0000e800ff027b82 */ /* 0x001e240000000a00 */
[----:B0-----:R-:W-:Y:S01]  /*0140*/  STG.E.64 desc[UR4][R2.64], RZ ;  /* 0x000000ff02007986 */ /* 0x001fe2000c101b04 */
[----:B------:R-:W-:Y:S05]  /*0150*/  EXIT ;  /* 0x000000000000794d */ /* 0x000fea0003800000 */
.L_x_1037:
        /* <DEDUP_REMOVED lines=10> */
.L_x_1058:


//--------------------- .text._ZN3cub18CUB_300001_SM_10006detail11EmptyKernelIvEEvv --------------------------
	.section	.text._ZN3cub18CUB_300001_SM_10006detail11EmptyKernelIvEEvv,"ax",@progbits
	.align	128
        .global         _ZN3cub18CUB_300001_SM_10006detail11EmptyKernelIvEEvv
        .type           _ZN3cub18CUB_300001_SM_10006detail11EmptyKernelIvEEvv,@function
        .size           _ZN3cub18CUB_300001_SM_10006detail11EmptyKernelIvEEvv,(.L_x_1059 - _ZN3cub18CUB_300001_SM_10006detail11EmptyKernelIvEEvv)
        .other          _ZN3cub18CUB_300001_SM_10006detail11EmptyKernelIvEEvv,@"STO_CUDA_ENTRY STV_DEFAULT"
_ZN3cub18CUB_300001_SM_10006detail11EmptyKernelIvEEvv:
.text._ZN3cub18CUB_300001_SM_10006detail11EmptyKernelIvEEvv:
[----:B------:R-:W-:Y:S01]  /*0000*/  LDC R1, c[0x0][0x37c] ;  /* 0x0000df00ff017b82 */ /* 0x000fe20000000800 */
[----:B------:R-:W-:Y:S05]  /*0010*/  EXIT ;  /* 0x000000000000794d */ /* 0x000fea0003800000 */
.L_x_1038:
        /* <DEDUP_REMOVED lines=14> */
.L_x_1059:


//--------------------- .text._Z20verify_value_recordsPm --------------------------
	.section	.text._Z20verify_value_recordsPm,"ax",@progbits
	.align	128
        .global         _Z20verify_value_recordsPm
        .type           _Z20verify_value_recordsPm,@function
        .size           _Z20verify_value_recordsPm,(.L_x_1060 - _Z20verify_value_recordsPm)
        .other          _Z20verify_value_recordsPm,@"STO_CUDA_ENTRY STV_DEFAULT"
_Z20verify_value_recordsPm:
.text._Z20verify_value_recordsPm:
[----:B------:R-:W0:Y:S01]  /*0000*/  LDC R1, c[0x0][0x37c] ;  /* 0x0000df00ff017b82 */ /* 0x000e220000000800 */
[----:B------:R-:W-:Y:S01]  /*0010*/  MOV R2, 0x188 ;  /* 0x0000018800027802 */ /* 0x000fe20000000f00 */
[----:B------:R-:W1:Y:S01]  /*0020*/  LDCU UR4, c[0x0][0x2f8] ;  /* 0x00005f00ff0477ac */ /* 0x000e620008000800 */
[----:B0-----:R-:W-:Y:S01]  /*0030*/  VIADD R1, R1, 0xfffffff8 ;  /* 0xfffffff801017836 */ /* 0x001fe20000000000 */
[----:B------:R-:W-:-:S04]  /*0040*/  CS2R R6, SRZ ;  /* 0x0000000000067805 */ /* 0x000fc8000001ff00 */
[----:B------:R0:W2:Y:S01]  /*0050*/  LDC.64 R8, c[0x4][R2] ;  /* 0x0100000002087b82 */ /* 0x0000a20000000a00 */
[----:B------:R-:W3:Y:S01]  /*0060*/  LDCU.64 UR6, c[0x4][0x168] ;  /* 0x01002d00ff0677ac */ /* 0x000ee20008000a00 */
[----:B------:R-:W4:Y:S01]  /*0070*/  LDCU UR5, c[0x0][0x2fc] ;  /* 0x00005f80ff0577ac */ /* 0x000f220008000800 */
[----:B------:R-:W0:Y:S01]  /*0080*/  LDCU.64 UR36, c[0x0][0x358] ;  /* 0x00006b00ff2477ac */ /* 0x000e220008000a00 */
[----:B-1----:R-:W-:Y:S01]  /*0090*/  IADD3 R16, P0, PT, R1, UR4, RZ ;  /* 0x0000000401107c10 */ /* 0x002fe2000ff1e0ff */
[----:B---3--:R-:W-:Y:S01]  /*00a0*/  IMAD.U32 R4, RZ, RZ, UR6 ;  /* 0x00000006ff047e24 */ /* 0x008fe2000f8e00ff */
[----:B------:R-:W-:-:S03]  /*00b0*/  MOV R5, UR7 ;  /* 0x0000000700057c02 */ /* 0x000fc60008000f00 */
[----:B0---4-:R-:W-:-:S08]  /*00c0*/  IMAD.X R17, RZ, RZ, UR5, P0 ;  /* 0x00000005ff117e24 */ /* 0x011fd000080e06ff */
[----:B------:R-:W-:-:S07]  /*00d0*/  LEPC R20, `(.L_x_1039) ;  /* 0x000000001014794e */ /* 0x000fce0000000000 */
[----:B--2---:R-:W-:Y:S05]  /*00e0*/  CALL.ABS.NOINC R8 ;  /* 0x0000000008007343 */ /* 0x004fea0003c00000 */
.L_x_1039:
[----:B------:R-:W0:Y:S01]  /*00f0*/  LDC.64 R8, c[0x0][0x380] ;  /* 0x0000e000ff087b82 */ /* 0x000e220000000a00 */
[----:B------:R-:W1:Y:S01]  /*0100*/  LDCU.64 UR4, c[0x4][0x158] ;  /* 0x01002b00ff0477ac */ /* 0x000e620008000a00 */
[----:B0-----:R-:W2:Y:S06]  /*0110*/  LDG.E.64 R8, desc[UR36][R8.64] ;  /* 0x0000002408087981 */ /* 0x001eac000c1e1b00 */
[----:B------:R0:W3:Y:S01]  /*0120*/  LDC.64 R10, c[0x4][R2] ;  /* 0x01000000020a7b82 */ /* 0x0000e20000000a00 */
[----:B-1----:R-:W-:Y:S01]  /*0130*/  IMAD.U32 R4, RZ, RZ, UR4 ;  /* 0x00000004ff047e24 */ /* 0x002fe2000f8e00ff */
[----:B------:R-:W-:Y:S01]  /*0140*/  MOV R5, UR5 ;  /* 0x0000000500057c02 */ /* 0x000fe20008000f00 */
[----:B------:R-:W-:-:S02]  /*0150*/  IMAD.MOV.U32 R6, RZ, RZ, R16 ;  /* 0x000000ffff067224 */ /* 0x000fc400078e0010 */
[----:B------:R-:W-:Y:S01]  /*0160*/  IMAD.MOV.U32 R7, RZ, RZ, R17 ;  /* 0x000000ffff077224 */ /* 0x000fe200078e0011 */
[----:B--23--:R0:W-:Y:S06]  /*0170*/  STL.64 [R1], R8 ;  /* 0x0000000801007387 */ /* 0x00c1ec0000100a00 */
[----:B------:R-:W-:-:S07]  /*0180*/  LEPC R20, `(.L_x_1040) ;  /* 0x000000001014794e */ /* 0x000fce0000000000 */
[----:B0-----:R-:W-:Y:S05]  /*0190*/  CALL.ABS.NOINC R10 ;  /* 0x000000000a007343 */ /* 0x001fea0003c00000 */
.L_x_1040:
[----:B------:R-:W0:Y:S01]  /*01a0*/  LDC.64 R8, c[0x0][0x380] ;  /* 0x0000e000ff087b82 */ /* 0x000e220000000a00 */
[----:B------:R-:W1:Y:S01]  /*01b0*/  LDCU.64 UR4, c[0x4][0x158] ;  /* 0x01002b00ff0477ac */ /* 0x000e620008000a00 */
[----:B0-----:R-:W2:Y:S06]  /*01c0*/  LDG.E.64 R8, desc[UR36][R8.64+0x8] ;  /* 0x0000082408087981 */ /* 0x001eac000c1e1b00 */
[----:B------:R0:W3:Y:S01]  /*01d0*/  LDC.64 R10, c[0x4][R2] ;  /* 0x01000000020a7b82 */ /* 0x0000e20000000a00 */
[----:B-1----:R-:W-:Y:S01]  /*01e0*/  MOV R4, UR4 ;  /* 0x0000000400047c02 */ /* 0x002fe20008000f00 */
[----:B------:R-:W-:Y:S01]  /*01f0*/  IMAD.U32 R5, RZ, RZ, UR5 ;  /* 0x00000005ff057e24 */ /* 0x000fe2000f8e00ff */
[----:B------:R-:W-:Y:S01]  /*0200*/  MOV R7, R17 ;  /* 0x0000001100077202 */ /* 0x000fe20000000f00 */
[----:B------:R-:W-:Y:S01]  /*0210*/  IMAD.MOV.U32 R6, RZ, RZ, R16 ;  /* 0x000000ffff067224 */ /* 0x000fe200078e0010 */
[----:B--23--:R0:W-:Y:S06]  /*0220*/  STL.64 [R1], R8 ;  /* 0x0000000801007387 */ /* 0x00c1ec0000100a00 */
[----:B------:R-:W-:-:S07]  /*0230*/  LEPC R20, `(.L_x_1041) ;  /* 0x000000001014794e */ /* 0x000fce0000000000 */
[----:B0-----:R-:W-:Y:S05]  /*0240*/  CALL.ABS.NOINC R10 ;  /* 0x000000000a007343 */ /* 0x001fea0003c00000 */
.L_x_1041:
[----:B------:R-:W0:Y:S01]  /*0250*/  LDC.64 R8, c[0x0][0x380] ;  /* 0x0000e000ff087b82 */ /* 0x000e220000000a00 */
[----:B------:R-:W1:Y:S01]  /*0260*/  LDCU.64 UR4, c[0x4][0x158] ;  /* 0x01002b00ff0477ac */ /* 0x000e620008000a00 */
[----:B0-----:R-:W2:Y:S06]  /*0270*/  LDG.E.64 R8, desc[UR36][R8.64+0x10] ;  /* 0x0000102408087981 */ /* 0x001eac000c1e1b00 */
[----:B------:R0:W3:Y:S01]  /*0280*/  LDC.64 R10, c[0x4][R2] ;  /* 0x01000000020a7b82 */ /* 0x0000e20000000a00 */
[----:B-1----:R-:W-:Y:S01]  /*0290*/  IMAD.U32 R4, RZ, RZ, UR4 ;  /* 0x00000004ff047e24 */ /* 0x002fe2000f8e00ff */
[----:B------:R-:W-:Y:S01]  /*02a0*/  MOV R6, R16 ;  /* 0x0000001000067202 */ /* 0x000fe20000000f00 */
[----:B------:R-:W-:-:S02]  /*02b0*/  IMAD.U32 R5, RZ, RZ, UR5 ;  /* 0x00000005ff057e24 */ /* 0x000fc4000f8e00ff */
[----:B------:R-:W-:Y:S01]  /*02c0*/  IMAD.MOV.U32 R7, RZ, RZ, R17 ;  /* 0x000000ffff077224 */ /* 0x000fe200078e0011 */
[----:B--23--:R0:W-:Y:S06]  /*02d0*/  STL.64 [R1], R8 ;  /* 0x0000000801007387 */ /* 0x00c1ec0000100a00 */
[----:B------:R-:W-:-:S07]  /*02e0*/  LEPC R20, `(.L_x_1042) ;  /* 0x000000001014794e */ /* 0x000fce0000000000 */
[----:B0-----:R-:W-:Y:S05]  /*02f0*/  CALL.ABS.NOINC R10 ;  /* 0x000000000a007343 */ /* 0x001fea0003c00000 */
.L_x_1042:
        /* <DEDUP_REMOVED lines=11> */
.L_x_1043:
        /* <DEDUP_REMOVED lines=11> */
.L_x_1044:
[----:B------:R-:W0:Y:S01]  /*0460*/  LDC.64 R2, c[0x4][R2] ;  /* 0x0100000002027b82 */ /* 0x000e220000000a00 */
[----:B------:R-:W1:Y:S01]  /*0470*/  LDCU.64 UR4, c[0x4][0x160] ;  /* 0x01002c00ff0477ac */ /* 0x000e620008000a00 */
[----:B------:R-:W-:Y:S01]  /*0480*/  CS2R R6, SRZ ;  /* 0x0000000000067805 */ /* 0x000fe2000001ff00 */
[----:B-1----:R-:W-:Y:S01]  /*0490*/  IMAD.U32 R4, RZ, RZ, UR4 ;  /* 0x00000004ff047e24 */ /* 0x002fe2000f8e00ff */
[----:B------:R-:W-:-:S07]  /*04a0*/  MOV R5, UR5 ;  /* 0x0000000500057c02 */ /* 0x000fce0008000f00 */
[----:B------:R-:W-:-:S07]  /*04b0*/  LEPC R20, `(.L_x_1045) ;  /* 0x000000001014794e */ /* 0x000fce0000000000 */
[----:B0-----:R-:W-:Y:S05]  /*04c0*/  CALL.ABS.NOINC R2 ;  /* 0x0000000002007343 */ /* 0x001fea0003c00000 */
.L_x_1045:
[----:B------:R-:W-:Y:S05]  /*04d0*/  EXIT ;  /* 0x000000000000794d */ /* 0x000fea0003800000 */
.L_x_1046:
        /* <DEDUP_REMOVED lines=10> */
.L_x_1060:


//--------------------- .text._Z18verify_key_recordsP15custom_key_type --------------------------
	.section	.text._Z18verify_key_recordsP15custom_key_type,"ax",@progbits
	.align	128
        .global         _Z18verify_key_recordsP15custom_key_type
        .type           _Z18verify_key_recordsP15custom_key_type,@function
        .size           _Z18verify_key_recordsP15custom_key_type,(.L_x_1061 - _Z18verify_key_recordsP15custom_key_type)
        .other          _Z18verify_key_recordsP15custom_key_type,@"STO_CUDA_ENTRY STV_DEFAULT"
_Z18verify_key_recordsP15custom_key_type:
.text._Z18verify_key_recordsP15custom_key_type:
        /* <DEDUP_REMOVED lines=15> */
.L_x_1047:
        /* <DEDUP_REMOVED lines=11> */
.L_x_1048:
        /* <DEDUP_REMOVED lines=11> */
.L_x_1049:
        /* <DEDUP_REMOVED lines=11> */
.L_x_1050:
        /* <DEDUP_REMOVED lines=11> */
.L_x_1051:
        /* <DEDUP_REMOVED lines=11> */
.L_x_1052:
[----:B------:R-:W0:Y:S01]  /*0460*/  LDC.64 R2, c[0x4][R2] ;  /* 0x0100000002027b82 */ /* 0x000e220000000a00 */
[----:B------:R-:W1:Y:S01]  /*0470*/  LDCU.64 UR4, c[0x4][0x160] ;  /* 0x01002c00ff0477ac */ /* 0x000e620008000a00 */
[----:B------:R-:W-:Y:S01]  /*0480*/  CS2R R6, SRZ ;  /* 0x0000000000067805 */ /* 0x000fe2000001ff00 */
[----:B-1----:R-:W-:Y:S01]  /*0490*/  IMAD.U32 R4, RZ, RZ, UR4 ;  /* 0x00000004ff047e24 */ /* 0x002fe2000f8e00ff */
[----:B------:R-:W-:-:S07]  /*04a0*/  MOV R5, UR5 ;  /* 0x0000000500057c02 */ /* 0x000fce0008000f00 */
[----:B------:R-:W-:-:S07]  /*04b0*/  LEPC R20, `(.L_x_1053) ;  /* 0x000000001014794e */ /* 0x000fce0000000000 */
[----:B0-----:R-:W-:Y:S05]  /*04c0*/  CALL.ABS.NOINC R2 ;  /* 0x0000000002007343 */ /* 0x001fea0003c00000 */
.L_x_1053:
[----:B------:R-:W-:Y:S05]  /*04d0*/  EXIT ;  /* 0x000000000000794d */ /* 0x000fea0003800000 */
.L_x_1054:
        /* <DEDUP_REMOVED lines=10> */
.L_x_1061:


//--------------------- .text._Z18create_key_recordsP15custom_key_typem --------------------------
	.section	.text._Z18create_key_recordsP15custom_key_typem,"ax",@progbits
	.align	128
        .global         _Z18create_key_recordsP15custom_key_typem
        .type           _Z18create_key_recordsP15custom_key_typem,@function
        .size           _Z18create_key_recordsP15custom_key_typem,(.L_x_1062 - _Z18create_key_recordsP15custom_key_typem)
        .other          _Z18create_key_recordsP15custom_key_typem,@"STO_CUDA_ENTRY STV_DEFAULT"
_Z18create_key_recordsP15custom_key_typem:
.text._Z18create_key_recordsP15custom_key_typem:
[----:B------:R-:W-:Y:S01]  /*0000*/  LDC R1, c[0x0][0x37c] ;  /* 0x0000df00ff017b82 */ /* 0x000fe20000000800 */
[----:B------:R-:W0:Y:S01]  /*0010*/  S2R R0, SR_TID.X ;  /* 0x0000000000007919 */ /* 0x000e220000002100 */
[----:B------:R-:W1:Y:S01]  /*0020*/  LDCU UR4, c[0x0][0x370] ;  /* 0x00006e00ff0477ac */ /* 0x000e620008000800 */
[----:B------:R-:W0:Y:S01]  /*0030*/  S2R R3, SR_CTAID.X ;  /* 0x0000000000037919 */ /* 0x000e220000002500 */
[----:B------:R-:W1:Y:S01]  /*0040*/  LDCU UR5, c[0x0][0x360] ;  /* 0x00006c00ff0577ac */ /* 0x000e620008000800 */
[----:B------:R-:W2:Y:S01]  /*0050*/  LDCU.64 UR8, c[0x0][0x388] ;  /* 0x00007100ff0877ac */ /* 0x000ea20008000a00 */
[----:B-1----:R-:W-:Y:S02]  /*0060*/  UIMAD UR4, UR4, UR5, URZ ;  /* 0x00000005040472a4 */ /* 0x002fe4000f8e02ff */
[----:B0-----:R-:W-:-:S05]  /*0070*/  IMAD R0, R3, UR5, R0 ;  /* 0x0000000503007c24 */ /* 0x001fca000f8e0200 */
[----:B--2---:R-:W-:-:S04]  /*0080*/  ISETP.GE.U32.AND P0, PT, R0, UR8, PT ;  /* 0x0000000800007c0c */ /* 0x004fc8000bf06070 */
[----:B------:R-:W-:-:S13]  /*0090*/  ISETP.GE.U32.AND.EX P0, PT, RZ, UR9, PT, P0 ;  /* 0x00000009ff007c0c */ /* 0x000fda000bf06100 */
[----:B------:R-:W-:Y:S05]  /*00a0*/  @P0 EXIT ;  /* 0x000000000000094d */ /* 0x000fea0003800000 */
[----:B------:R-:W-:Y:S01]  /*00b0*/  IMAD.MOV.U32 R7, RZ, RZ, RZ ;  /* 0x000000ffff077224 */ /* 0x000fe200078e00ff */
[----:B------:R-:W0:Y:S01]  /*00c0*/  LDCU.64 UR6, c[0x0][0x358] ;  /* 0x00006b00ff0677ac */ /* 0x000e220008000a00 */
[----:B------:R-:W1:Y:S05]  /*00d0*/  LDCU.64 UR10, c[0x0][0x380] ;  /* 0x00007000ff0a77ac */ /* 0x000e6a0008000a00 */
.L_x_1055:
[C---:B-1----:R-:W-:Y:S01]  /*00e0*/  LEA R4, P0, R0.reuse, UR10, 0x3 ;  /* 0x0000000a00047c11 */ /* 0x042fe2000f8018ff */
[----:B------:R-:W-:Y:S02]  /*00f0*/  IMAD.MOV.U32 R2, RZ, RZ, R0 ;  /* 0x000000ffff027224 */ /* 0x000fe400078e0000 */
[--C-:B------:R-:W-:Y:S01]  /*0100*/  IMAD.MOV.U32 R3, RZ, RZ, R7.reuse ;  /* 0x000000ffff037224 */ /* 0x100fe200078e0007 */
[C---:B------:R-:W-:Y:S02]  /*0110*/  LEA.HI.X R5, R0.reuse, UR11, R7, 0x3, P0 ;  /* 0x0000000b00057c11 */ /* 0x040fe400080f1c07 */
[----:B------:R-:W-:-:S03]  /*0120*/  IADD3 R0, P0, PT, R0, UR4, RZ ;  /* 0x0000000400007c10 */ /* 0x000fc6000ff1e0ff */
[----:B0-----:R2:W-:Y:S02]  /*0130*/  STG.E.64 desc[UR6][R4.64], R2 ;  /* 0x0000000204007986 */ /* 0x0015e4000c101b06 */
[----:B------:R-:W-:Y:S01]  /*0140*/  IMAD.X R7, RZ, RZ, R7, P0 ;  /* 0x000000ffff077224 */ /* 0x000fe200000e0607 */
[----:B------:R-:W-:-:S04]  /*0150*/  ISETP.GE.U32.AND P0, PT, R0, UR8, PT ;  /* 0x0000000800007c0c */ /* 0x000fc8000bf06070 */
[----:B------:R-:W-:-:S13]  /*0160*/  ISETP.GE.U32.AND.EX P0, PT, R7, UR9, PT, P0 ;  /* 0x0000000907007c0c */ /* 0x000fda000bf06100 */
[----:B--2---:R-:W-:Y:S05]  /*0170*/  @!P0 BRA `(.L_x_1055) ;  /* 0xfffffffc00d88947 */ /* 0x004fea000383ffff */
[----:B------:R-:W-:Y:S05]  /*0180*/  EXIT ;  /* 0x000000000000794d */ /* 0x000fea0003800000 */
.L_x_1056:
        /* <DEDUP_REMOVED lines=15> */
.L_x_1062:


//--------------------- .nv.global.init           --------------------------
	.section	.nv.global.init,"aw",@progbits
.nv.global.init:
	.type		$str$2,@object
	.size		$str$2,($str$1 - $str$2)
$str$2:
        /*0000*/ 	.byte	0x0a, 0x00
	.type		$str$1,@object
	.size		$str$1,($str - $str$1)
$str$1:
        /*0002*/ 	.byte	0x25, 0x6c, 0x75, 0x20, 0x00
	.type		$str,@object
	.size		$str,($str$3 - $str)
$str:
        /*0007*/ 	.byte	0x46, 0x69, 0x72, 0x73, 0x74, 0x20, 0x35, 0x20, 0x4b, 0x65, 0x79, 0x20, 0x72, 0x65, 0x63, 0x6f
        /*0017*/ 	.byte	0x72, 0x64, 0x73, 0x3a, 0x20, 0x00
	.type		$str$3,@object
	.size		$str$3,($str$6 - $str$3)
$str$3:
        /*001d*/ 	.byte	0x46, 0x69, 0x72, 0x73, 0x74, 0x20, 0x35, 0x20, 0x56, 0x61, 0x6c, 0x75, 0x65, 0x20, 0x72, 0x65
        /*002d*/ 	.byte	0x63, 0x6f, 0x72, 0x64, 0x73, 0x3a, 0x20, 0x00
	.type		$str$6,@object
	.size		$str$6,($str$4 - $str$6)
$str$6:
        /*0035*/ 	.byte	0x75, 0x70, 0x70, 0x65, 0x72, 0x5f, 0x76, 0x61, 0x6c, 0x75, 0x65, 0x20, 0x3c, 0x20, 0x6e, 0x75
        /*0045*/ 	.byte	0x6d, 0x5f, 0x72, 0x65, 0x63, 0x6f, 0x72, 0x64, 0x73, 0x00
	.type		$str$4,@object
	.size		$str$4,($str$5 - $str$4)
$str$4:
        /*004f*/ 	.byte	0x6c, 0x6f, 0x77, 0x65, 0x72, 0x5f, 0x76, 0x61, 0x6c, 0x75, 0x65, 0x20, 0x3c, 0x20, 0x6e, 0x75
        /*005f*/ 	.byte	0x6d, 0x5f, 0x72, 0x65, 0x63, 0x6f, 0x72, 0x64, 0x73, 0x00
	.type		$str$5,@object
	.size		$str$5,(__unnamed_1 - $str$5)
$str$5:
        /*0069*/ 	.byte	0x2f, 0x74, 0x6d, 0x70, 0x2f, 0x73, 0x61, 0x73, 0x73, 0x5f, 0x63, 0x75, 0x5f, 0x6e, 0x31, 0x38
        /*0079*/ 	.byte	0x34, 0x63, 0x37, 0x6d, 0x6b, 0x2f, 0x6b, 0x2e, 0x63, 0x75, 0x00
	.type		__unnamed_1,@object
	.size		__unnamed_1,(.L_0 - __unnamed_1)
__unnamed_1:
        /*0084*/ 	.byte	0x75, 0x6e, 0x73, 0x69, 0x67, 0x6e, 0x65, 0x64, 0x20, 0x6c, 0x6f, 0x6e, 0x67, 0x20, 0x43, 0x75
        /*0094*/ 	.byte	0x73, 0x74, 0x6f, 0x6d, 0x52, 0x65, 0x64, 0x75, 0x63, 0x74, 0x69, 0x6f, 0x6e, 0x4f, 0x70, 0x65
        /*00a4*/ 	.byte	0x72, 0x61, 0x74, 0x6f, 0x72, 0x3a, 0x3a, 0x6f, 0x70, 0x65, 0x72, 0x61, 0x74, 0x6f, 0x72, 0x28
        /*00b4*/ 	.byte	0x29, 0x28, 0x63, 0x6f, 0x6e, 0x73, 0x74, 0x20, 0x75, 0x6e, 0x73, 0x69, 0x67, 0x6e, 0x65, 0x64
        /*00c4*/ 	.byte	0x20, 0x6c, 0x6f, 0x6e, 0x67, 0x20, 0x26, 0x2c, 0x20, 0x63, 0x6f, 0x6e, 0x73, 0x74, 0x20, 0x75
        /*00d4*/ 	.byte	0x6e, 0x73, 0x69, 0x67, 0x6e, 0x65, 0x64, 0x20, 0x6c, 0x6f, 0x6e, 0x67, 0x20, 0x26, 0x29, 0x20
        /*00e4*/ 	.byte	0x63, 0x6f, 0x6e, 0x73, 0x74, 0x00
.L_0:


//--------------------- .nv.shared._ZN3cub18CUB_300001_SM_10006detail6reduce23DeviceReduceByKeyKernelINS1_13reduce_by_key10policy_hubI23CustomReductionOperatorm15custom_key_typeE10Policy1000EPS7_SA_PmSB_SB_NS0_24ReduceByKeyScanTileStateImyLb0EEEN4cuda3std3__48equal_toIvEES6_ymEEvT0_T1_T2_T3_T4_T5_iT6_T7_T8_ --------------------------
	.section	.nv.shared._ZN3cub18CUB_300001_SM_10006detail6reduce23DeviceReduceByKeyKernelINS1_13reduce_by_key10policy_hubI23CustomReductionOperatorm15custom_key_typeE10Policy1000EPS7_SA_PmSB_SB_NS0_24ReduceByKeyScanTileStateImyLb0EEEN4cuda3std3__48equal_toIvEES6_ymEEvT0_T1_T2_T3_T4_T5_iT6_T7_T8_,"aw",@nobits
	.sectionflags	@""
	.align	16
.nv.shared._ZN3cub18CUB_300001_SM_10006detail6reduce23DeviceReduceByKeyKernelINS1_13reduce_by_key10policy_hubI23CustomReductionOperatorm15custom_key_typeE10Policy1000EPS7_SA_PmSB_SB_NS0_24ReduceByKeyScanTileStateImyLb0EEEN4cuda3std3__48equal_toIvEES6_ymEEvT0_T1_T2_T3_T4_T5_iT6_T7_T8_:
	.zero		13328


//--------------------- .nv.shared.reserved.0     --------------------------
	.section	.nv.shared.reserved.0,"aw",@nobits
	.weak		__nv_reservedSMEM_offset_0_alias
	.size		__nv_reservedSMEM_offset_0_alias, 0, 64
	.other		__nv_reservedSMEM_offset_0_alias,@"STO_CUDA_RESERVED_SHARED STV_DEFAULT"
__nv_reservedSMEM_offset_0_alias:
	.zero		0
	.zero		64


//--------------------- .nv.global                --------------------------
	.section	.nv.global,"aw",@nobits
.nv.global:
	.type		_ZN34_INTERNAL_95de85a7_4_k_cu_bf8637046thrust24THRUST_300001_SM_1000_NS12placeholders2_5E,@object
	.size		_ZN34_INTERNAL_95de85a7_4_k_cu_bf8637046thrust24THRUST_300001_SM_1000_NS12placeholders2_5E,(_ZN34_INTERNAL_95de85a7_4_k_cu_bf8637044cuda3std3__45__cpo6cbeginE - _ZN34_INTERNAL_95de85a7_4_k_cu_bf8637046thrust24THRUST_300001_SM_1000_NS12placeholders2_5E)
_ZN34_INTERNAL_95de85a7_4_k_cu_bf8637046thrust24THRUST_300001_SM_1000_NS12placeholders2_5E:
	.zero		1
	.type		_ZN34_INTERNAL_95de85a7_4_k_cu_bf8637044cuda3std3__45__cpo6cbeginE,@object
	.size		_ZN34_INTERNAL_95de85a7_4_k_cu_bf8637044cuda3std3__45__cpo6cbeginE,(_ZN34_INTERNAL_95de85a7_4_k_cu_bf8637044cuda3std6ranges3__45__cpo6cbeginE - _ZN34_INTERNAL_95de85a7_4_k_cu_bf8637044cuda3std3__45__cpo6cbeginE)
_ZN34_INTERNAL_95de85a7_4_k_cu_bf8637044cuda3std3__45__cpo6cbeginE:
	.zero		1
	.type		_ZN34_INTERNAL_95de85a7_4_k_cu_bf8637044cuda3std6ranges3__45__cpo6cbeginE,@object
	.size		_ZN34_INTERNAL_95de85a7_4_k_cu_bf8637044cuda3std6ranges3__45__cpo6cbeginE,(_ZN34_INTERNAL_95de85a7_4_k_cu_bf8637044cuda3std3__48in_placeE - _ZN34_INTERNAL_95de85a7_4_k_cu_bf8637044cuda3std6ranges3__45__cpo6cbeginE)
_ZN34_INTERNAL_95de85a7_4_k_cu_bf8637044cuda3std6ranges3__45__cpo6cbeginE:
	.zero		1
	.type		_ZN34_INTERNAL_95de85a7_4_k_cu_bf8637044cuda3std3__48in_placeE,@object
	.size		_ZN34_INTERNAL_95de85a7_4_k_cu_bf8637044cuda3std3__48in_placeE,(_ZN34_INTERNAL_95de85a7_4_k_cu_bf8637044cuda3std6ranges3__45__cpo4sizeE - _ZN34_INTERNAL_95de85a7_4_k_cu_bf8637044cuda3std3__48in_placeE)
_ZN34_INTERNAL_95de85a7_4_k_cu_bf8637044cuda3std3__48in_placeE:
	.zero		1
	.type		_ZN34_INTERNAL_95de85a7_4_k_cu_bf8637044cuda3std6ranges3__45__cpo4sizeE,@object
	.size		_ZN34_INTERNAL_95de85a7_4_k_cu_bf8637044cuda3std6ranges3__45__cpo4sizeE,(_ZN34_INTERNAL_95de85a7_4_k_cu_bf8637046thrust24THRUST_300001_SM_1000_NS12placeholders2_9E - _ZN34_INTERNAL_95de85a7_4_k_cu_bf8637044cuda3std6ranges3__45__cpo4sizeE)
_ZN34_INTERNAL_95de85a7_4_k_cu_bf8637044cuda3std6ranges3__45__cpo4sizeE:
	.zero		1
	.type		_ZN34_INTERNAL_95de85a7_4_k_cu_bf8637046thrust24THRUST_300001_SM_1000_NS12placeholders2_9E,@object
	.size		_ZN34_INTERNAL_95de85a7_4_k_cu_bf8637046thrust24THRUST_300001_SM_1000_NS12placeholders2_9E,(_ZN34_INTERNAL_95de85a7_4_k_cu_bf8637044cuda3std3__45__cpo7crbeginE - _ZN34_INTERNAL_95de85a7_4_k_cu_bf8637046thrust24THRUST_300001_SM_1000_NS12placeholders2_9E)
_ZN34_INTERNAL_95de85a7_4_k_cu_bf8637046thrust24THRUST_300001_SM_1000_NS12placeholders2_9E:
	.zero		1
	.type		_ZN34_INTERNAL_95de85a7_4_k_cu_bf8637044cuda3std3__45__cpo7crbeginE,@object
	.size		_ZN34_INTERNAL_95de85a7_4_k_cu_bf8637044cuda3std3__45__cpo7crbeginE,(_ZN34_INTERNAL_95de85a7_4_k_cu_bf8637044cuda3std6ranges3__45__cpo4nextE - _ZN34_INTERNAL_95de85a7_4_k_cu_bf8637044cuda3std3__45__cpo7crbeginE)
_ZN34_INTERNAL_95de85a7_4_k_cu_bf8637044cuda3std3__45__cpo7crbeginE:
	.zero		1
	.type		_ZN34_INTERNAL_95de85a7_4_k_cu_bf8637044cuda3std6ranges3__45__cpo4nextE,@object
	.size		_ZN34_INTERNAL_95de85a7_4_k_cu_bf8637044cuda3std6ranges3__45__cpo4nextE,(_ZN34_INTERNAL_95de85a7_4_k_cu_bf8637044cuda3std6ranges3__45__cpo4swapE - _ZN34_INTERNAL_95de85a7_4_k_cu_bf8637044cuda3std6ranges3__45__cpo4nextE)
_ZN34_INTERNAL_95de85a7_4_k_cu_bf8637044cuda3std6ranges3__45__cpo4nextE:
	.zero		1
	.type		_ZN34_INTERNAL_95de85a7_4_k_cu_bf8637044cuda3std6ranges3__45__cpo4swapE,@object
	.size		_ZN34_INTERNAL_95de85a7_4_k_cu_bf8637044cuda3std6ranges3__45__cpo4swapE,(_ZN34_INTERNAL_95de85a7_4_k_cu_bf8637046thrust24THRUST_300001_SM_1000_NS12placeholders2_1E - _ZN34_INTERNAL_95de85a7_4_k_cu_bf8637044cuda3std6ranges3__45__cpo4swapE)
_ZN34_INTERNAL_95de85a7_4_k_cu_bf8637044cuda3std6ranges3__45__cpo4swapE:
	.zero		1
	.type		_ZN34_INTERNAL_95de85a7_4_k_cu_bf8637046thrust24THRUST_300001_SM_1000_NS12placeholders2_1E,@object
	.size		_ZN34_INTERNAL_95de85a7_4_k_cu_bf8637046thrust24THRUST_300001_SM_1000_NS12placeholders2_1E,(_ZN34_INTERNAL_95de85a7_4_k_cu_bf8637046thrust24THRUST_300001_SM_1000_NS12placeholders2_3E - _ZN34_INTERNAL_95de85a7_4_k_cu_bf8637046thrust24THRUST_300001_SM_1000_NS12placeholders2_1E)
_ZN34_INTERNAL_95de85a7_4_k_cu_bf8637046thrust24THRUST_300001_SM_1000_NS12placeholders2_1E:
	.zero		1
	.type		_ZN34_INTERNAL_95de85a7_4_k_cu_bf8637046thrust24THRUST_300001_SM_1000_NS12placeholders2_3E,@object
	.size		_ZN34_INTERNAL_95de85a7_4_k_cu_bf8637046thrust24THRUST_300001_SM_1000_NS12placeholders2_3E,(_ZN34_INTERNAL_95de85a7_4_k_cu_bf8637044cuda3std3__45__cpo5beginE - _ZN34_INTERNAL_95de85a7_4_k_cu_bf8637046thrust24THRUST_300001_SM_1000_NS12placeholders2_3E)
_ZN34_INTERNAL_95de85a7_4_k_cu_bf8637046thrust24THRUST_300001_SM_1000_NS12placeholders2_3E:
	.zero		1
	.type		_ZN34_INTERNAL_95de85a7_4_k_cu_bf8637044cuda3std3__45__cpo5beginE,@object
	.size		_ZN34_INTERNAL_95de85a7_4_k_cu_bf8637044cuda3std3__45__cpo5beginE,(_ZN34_INTERNAL_95de85a7_4_k_cu_bf8637044cuda3std6ranges3__45__cpo5beginE - _ZN34_INTERNAL_95de85a7_4_k_cu_bf8637044cuda3std3__45__cpo5beginE)
_ZN34_INTERNAL_95de85a7_4_k_cu_bf8637044cuda3std3__45__cpo5beginE:
	.zero		1
	.type		_ZN34_INTERNAL_95de85a7_4_k_cu_bf8637044cuda3std6ranges3__45__cpo5beginE,@object
	.size		_ZN34_INTERNAL_95de85a7_4_k_cu_bf8637044cuda3std6ranges3__45__cpo5beginE,(_ZN34_INTERNAL_95de85a7_4_k_cu_bf8637044cuda3std3__436_GLOBAL__N__95de85a7_4_k_cu_bf8637046ignoreE - _ZN34_INTERNAL_95de85a7_4_k_cu_bf8637044cuda3std6ranges3__45__cpo5beginE)
_ZN34_INTERNAL_95de85a7_4_k_cu_bf8637044cuda3std6ranges3__45__cpo5beginE:
	.zero		1
	.type		_ZN34_INTERNAL_95de85a7_4_k_cu_bf8637044cuda3std3__436_GLOBAL__N__95de85a7_4_k_cu_bf8637046ignoreE,@object
	.size		_ZN34_INTERNAL_95de85a7_4_k_cu_bf8637044cuda3std3__436_GLOBAL__N__95de85a7_4_k_cu_bf8637046ignoreE,(_ZN34_INTERNAL_95de85a7_4_k_cu_bf8637044cuda3std6ranges3__45__cpo4dataE - _ZN34_INTERNAL_95de85a7_4_k_cu_bf8637044cuda3std3__436_GLOBAL__N__95de85a7_4_k_cu_bf8637046ignoreE)
_ZN34_INTERNAL_95de85a7_4_k_cu_bf8637044cuda3std3__436_GLOBAL__N__95de85a7_4_k_cu_bf8637046ignoreE:
	.zero		1
	.type		_ZN34_INTERNAL_95de85a7_4_k_cu_bf8637044cuda3std6ranges3__45__cpo4dataE,@object
	.size		_ZN34_INTERNAL_95de85a7_4_k_cu_bf8637044cuda3std6ranges3__45__cpo4dataE,(_ZN34_INTERNAL_95de85a7_4_k_cu_bf8637046thrust24THRUST_300001_SM_1000_NS12placeholders2_7E - _ZN34_INTERNAL_95de85a7_4_k_cu_bf8637044cuda3std6ranges3__45__cpo4dataE)
_ZN34_INTERNAL_95de85a7_4_k_cu_bf8637044cuda3std6ranges3__45__cpo4dataE:
	.zero		1
	.type		_ZN34_INTERNAL_95de85a7_4_k_cu_bf8637046thrust24THRUST_300001_SM_1000_NS12placeholders2_7E,@object
	.size		_ZN34_INTERNAL_95de85a7_4_k_cu_bf8637046thrust24THRUST_300001_SM_1000_NS12placeholders2_7E,(_ZN34_INTERNAL_95de85a7_4_k_cu_bf8637044cuda3std3__45__cpo6rbeginE - _ZN34_INTERNAL_95de85a7_4_k_cu_bf8637046thrust24THRUST_300001_SM_1000_NS12placeholders2_7E)
_ZN34_INTERNAL_95de85a7_4_k_cu_bf8637046thrust24THRUST_300001_SM_1000_NS12placeholders2_7E:
	.zero		1
	.type		_ZN34_INTERNAL_95de85a7_4_k_cu_bf8637044cuda3std3__45__cpo6rbeginE,@object
	.size		_ZN34_INTERNAL_95de85a7_4_k_cu_bf8637044cuda3std3__45__cpo6rbeginE,(_ZN34_INTERNAL_95de85a7_4_k_cu_bf8637044cuda3std6ranges3__45__cpo7advanceE - _ZN34_INTERNAL_95de85a7_4_k_cu_bf8637044cuda3std3__45__cpo6rbeginE)
_ZN34_INTERNAL_95de85a7_4_k_cu_bf8637044cuda3std3__45__cpo6rbeginE:
	.zero		1
	.type		_ZN34_INTERNAL_95de85a7_4_k_cu_bf8637044cuda3std6ranges3__45__cpo7advanceE,@object
	.size		_ZN34_INTERNAL_95de85a7_4_k_cu_bf8637044cuda3std6ranges3__45__cpo7advanceE,(_ZN34_INTERNAL_95de85a7_4_k_cu_bf8637044cuda3std3__47nulloptE - _ZN34_INTERNAL_95de85a7_4_k_cu_bf8637044cuda3std6ranges3__45__cpo7advanceE)
_ZN34_INTERNAL_95de85a7_4_k_cu_bf8637044cuda3std6ranges3__45__cpo7advanceE:
	.zero		1
	.type		_ZN34_INTERNAL_95de85a7_4_k_cu_bf8637044cuda3std3__47nulloptE,@object
	.size		_ZN34_INTERNAL_95de85a7_4_k_cu_bf8637044cuda3std3__47nulloptE,(_ZN34_INTERNAL_95de85a7_4_k_cu_bf8637044cuda3std6ranges3__45__cpo8distanceE - _ZN34_INTERNAL_95de85a7_4_k_cu_bf8637044cuda3std3__47nulloptE)
_ZN34_INTERNAL_95de85a7_4_k_cu_bf8637044cuda3std3__47nulloptE:
	.zero		1
	.type		_ZN34_INTERNAL_95de85a7_4_k_cu_bf8637044cuda3std6ranges3__45__cpo8distanceE,@object
	.size		_ZN34_INTERNAL_95de85a7_4_k_cu_bf8637044cuda3std6ranges3__45__cpo8distanceE,(_ZN34_INTERNAL_95de85a7_4_k_cu_bf8637046thrust24THRUST_300001_SM_1000_NS12placeholders2_6E - _ZN34_INTERNAL_95de85a7_4_k_cu_bf8637044cuda3std6ranges3__45__cpo8distanceE)
_ZN34_INTERNAL_95de85a7_4_k_cu_bf8637044cuda3std6ranges3__45__cpo8distanceE:
	.zero		1
	.type		_ZN34_INTERNAL_95de85a7_4_k_cu_bf8637046thrust24THRUST_300001_SM_1000_NS12placeholders2_6E,@object
	.size		_ZN34_INTERNAL_95de85a7_4_k_cu_bf8637046thrust24THRUST_300001_SM_1000_NS12placeholders2_6E,(_ZN34_INTERNAL_95de85a7_4_k_cu_bf8637044cuda3std3__45__cpo4cendE - _ZN34_INTERNAL_95de85a7_4_k_cu_bf8637046thrust24THRUST_300001_SM_1000_NS12placeholders2_6E)
_ZN34_INTERNAL_95de85a7_4_k_cu_bf8637046thrust24THRUST_300001_SM_1000_NS12placeholders2_6E:
	.zero		1
	.type		_ZN34_INTERNAL_95de85a7_4_k_cu_bf8637044cuda3std3__45__cpo4cendE,@object
	.size		_ZN34_INTERNAL_95de85a7_4_k_cu_bf8637044cuda3std3__45__cpo4cendE,(_ZN34_INTERNAL_95de85a7_4_k_cu_bf8637044cuda3std6ranges3__45__cpo4cendE - _ZN34_INTERNAL_95de85a7_4_k_cu_bf8637044cuda3std3__45__cpo4cendE)
_ZN34_INTERNAL_95de85a7_4_k_cu_bf8637044cuda3std3__45__cpo4cendE:
	.zero		1
	.type		_ZN34_INTERNAL_95de85a7_4_k_cu_bf8637044cuda3std6ranges3__45__cpo4cendE,@object
	.size		_ZN34_INTERNAL_95de85a7_4_k_cu_bf8637044cuda3std6ranges3__45__cpo4cendE,(_ZN34_INTERNAL_95de85a7_4_k_cu_bf8637044cuda3std3__420unreachable_sentinelE - _ZN34_INTERNAL_95de85a7_4_k_cu_bf8637044cuda3std6ranges3__45__cpo4cendE)
_ZN34_INTERNAL_95de85a7_4_k_cu_bf8637044cuda3std6ranges3__45__cpo4cendE:
	.zero		1
	.type		_ZN34_INTERNAL_95de85a7_4_k_cu_bf8637044cuda3std3__420unreachable_sentinelE,@object
	.size		_ZN34_INTERNAL_95de85a7_4_k_cu_bf8637044cuda3std3__420unreachable_sentinelE,(_ZN34_INTERNAL_95de85a7_4_k_cu_bf8637044cuda3std6ranges3__45__cpo5ssizeE - _ZN34_INTERNAL_95de85a7_4_k_cu_bf8637044cuda3std3__420unreachable_sentinelE)
_ZN34_INTERNAL_95de85a7_4_k_cu_bf8637044cuda3std3__420unreachable_sentinelE:
	.zero		1
	.type		_ZN34_INTERNAL_95de85a7_4_k_cu_bf8637044cuda3std6ranges3__45__cpo5ssizeE,@object
	.size		_ZN34_INTERNAL_95de85a7_4_k_cu_bf8637044cuda3std6ranges3__45__cpo5ssizeE,(_ZN34_INTERNAL_95de85a7_4_k_cu_bf8637046thrust24THRUST_300001_SM_1000_NS12placeholders3_10E - _ZN34_INTERNAL_95de85a7_4_k_cu_bf8637044cuda3std6ranges3__45__cpo5ssizeE)
_ZN34_INTERNAL_95de85a7_4_k_cu_bf8637044cuda3std6ranges3__45__cpo5ssizeE:
	.zero		1
	.type		_ZN34_INTERNAL_95de85a7_4_k_cu_bf8637046thrust24THRUST_300001_SM_1000_NS12placeholders3_10E,@object
	.size		_ZN34_INTERNAL_95de85a7_4_k_cu_bf8637046thrust24THRUST_300001_SM_1000_NS12placeholders3_10E,(_ZN34_INTERNAL_95de85a7_4_k_cu_bf8637044cuda3std3__45__cpo5crendE - _ZN34_INTERNAL_95de85a7_4_k_cu_bf8637046thrust24THRUST_300001_SM_1000_NS12placeholders3_10E)
_ZN34_INTERNAL_95de85a7_4_k_cu_bf8637046thrust24THRUST_300001_SM_1000_NS12placeholders3_10E:
	.zero		1
	.type		_ZN34_INTERNAL_95de85a7_4_k_cu_bf8637044cuda3std3__45__cpo5crendE,@object
	.size		_ZN34_INTERNAL_95de85a7_4_k_cu_bf8637044cuda3std3__45__cpo5crendE,(_ZN34_INTERNAL_95de85a7_4_k_cu_bf8637044cuda3std6ranges3__45__cpo4prevE - _ZN34_INTERNAL_95de85a7_4_k_cu_bf8637044cuda3std3__45__cpo5crendE)
_ZN34_INTERNAL_95de85a7_4_k_cu_bf8637044cuda3std3__45__cpo5crendE:
	.zero		1
	.type		_ZN34_INTERNAL_95de85a7_4_k_cu_bf8637044cuda3std6ranges3__45__cpo4prevE,@object
	.size		_ZN34_INTERNAL_95de85a7_4_k_cu_bf8637044cuda3std6ranges3__45__cpo4prevE,(_ZN34_INTERNAL_95de85a7_4_k_cu_bf8637044cuda3std6ranges3__45__cpo9iter_moveE - _ZN34_INTERNAL_95de85a7_4_k_cu_bf8637044cuda3std6ranges3__45__cpo4prevE)
_ZN34_INTERNAL_95de85a7_4_k_cu_bf8637044cuda3std6ranges3__45__cpo4prevE:
	.zero		1
	.type		_ZN34_INTERNAL_95de85a7_4_k_cu_bf8637044cuda3std6ranges3__45__cpo9iter_moveE,@object
	.size		_ZN34_INTERNAL_95de85a7_4_k_cu_bf8637044cuda3std6ranges3__45__cpo9iter_moveE,(_ZN34_INTERNAL_95de85a7_4_k_cu_bf8637046thrust24THRUST_300001_SM_1000_NS12placeholders2_2E - _ZN34_INTERNAL_95de85a7_4_k_cu_bf8637044cuda3std6ranges3__45__cpo9iter_moveE)
_ZN34_INTERNAL_95de85a7_4_k_cu_bf8637044cuda3std6ranges3__45__cpo9iter_moveE:
	.zero		1
	.type		_ZN34_INTERNAL_95de85a7_4_k_cu_bf8637046thrust24THRUST_300001_SM_1000_NS12placeholders2_2E,@object
	.size		_ZN34_INTERNAL_95de85a7_4_k_cu_bf8637046thrust24THRUST_300001_SM_1000_NS12placeholders2_2E,(_ZN34_INTERNAL_95de85a7_4_k_cu_bf8637046thrust24THRUST_300001_SM_1000_NS12placeholders2_4E - _ZN34_INTERNAL_95de85a7_4_k_cu_bf8637046thrust24THRUST_300001_SM_1000_NS12placeholders2_2E)
_ZN34_INTERNAL_95de85a7_4_k_cu_bf8637046thrust24THRUST_300001_SM_1000_NS12placeholders2_2E:
	.zero		1
	.type		_ZN34_INTERNAL_95de85a7_4_k_cu_bf8637046thrust24THRUST_300001_SM_1000_NS12placeholders2_4E,@object
	.size		_ZN34_INTERNAL_95de85a7_4_k_cu_bf8637046thrust24THRUST_300001_SM_1000_NS12placeholders2_4E,(_ZN34_INTERNAL_95de85a7_4_k_cu_bf8637044cuda3std3__45__cpo3endE - _ZN34_INTERNAL_95de85a7_4_k_cu_bf8637046thrust24THRUST_300001_SM_1000_NS12placeholders2_4E)
_ZN34_INTERNAL_95de85a7_4_k_cu_bf8637046thrust24THRUST_300001_SM_1000_NS12placeholders2_4E:
	.zero		1
	.type		_ZN34_INTERNAL_95de85a7_4_k_cu_bf8637044cuda3std3__45__cpo3endE,@object
	.size		_ZN34_INTERNAL_95de85a7_4_k_cu_bf8637044cuda3std3__45__cpo3endE,(_ZN34_INTERNAL_95de85a7_4_k_cu_bf8637044cuda3std6ranges3__45__cpo3endE - _ZN34_INTERNAL_95de85a7_4_k_cu_bf8637044cuda3std3__45__cpo3endE)
_ZN34_INTERNAL_95de85a7_4_k_cu_bf8637044cuda3std3__45__cpo3endE:
	.zero		1
	.type		_ZN34_INTERNAL_95de85a7_4_k_cu_bf8637044cuda3std6ranges3__45__cpo3endE,@object
	.size		_ZN34_INTERNAL_95de85a7_4_k_cu_bf8637044cuda3std6ranges3__45__cpo3endE,(_ZN34_INTERNAL_95de85a7_4_k_cu_bf8637044cuda3std3__419piecewise_constructE - _ZN34_INTERNAL_95de85a7_4_k_cu_bf8637044cuda3std6ranges3__45__cpo3endE)
_ZN34_INTERNAL_95de85a7_4_k_cu_bf8637044cuda3std6ranges3__45__cpo3endE:
	.zero		1
	.type		_ZN34_INTERNAL_95de85a7_4_k_cu_bf8637044cuda3std3__419piecewise_constructE,@object
	.size		_ZN34_INTERNAL_95de85a7_4_k_cu_bf8637044cuda3std3__419piecewise_constructE,(_ZN34_INTERNAL_95de85a7_4_k_cu_bf8637044cuda3std6ranges3__45__cpo5cdataE - _ZN34_INTERNAL_95de85a7_4_k_cu_bf8637044cuda3std3__419piecewise_constructE)
_ZN34_INTERNAL_95de85a7_4_k_cu_bf8637044cuda3std3__419piecewise_constructE:
	.zero		1
	.type		_ZN34_INTERNAL_95de85a7_4_k_cu_bf8637044cuda3std6ranges3__45__cpo5cdataE,@object
	.size		_ZN34_INTERNAL_95de85a7_4_k_cu_bf8637044cuda3std6ranges3__45__cpo5cdataE,(_ZN34_INTERNAL_95de85a7_4_k_cu_bf8637046thrust24THRUST_300001_SM_1000_NS12placeholders2_8E - _ZN34_INTERNAL_95de85a7_4_k_cu_bf8637044cuda3std6ranges3__45__cpo5cdataE)
_ZN34_INTERNAL_95de85a7_4_k_cu_bf8637044cuda3std6ranges3__45__cpo5cdataE:
	.zero		1
	.type		_ZN34_INTERNAL_95de85a7_4_k_cu_bf8637046thrust24THRUST_300001_SM_1000_NS12placeholders2_8E,@object
	.size		_ZN34_INTERNAL_95de85a7_4_k_cu_bf8637046thrust24THRUST_300001_SM_1000_NS12placeholders2_8E,(_ZN34_INTERNAL_95de85a7_4_k_cu_bf8637044cuda3std3__45__cpo4rendE - _ZN34_INTERNAL_95de85a7_4_k_cu_bf8637046thrust24THRUST_300001_SM_1000_NS12placeholders2_8E)
_ZN34_INTERNAL_95de85a7_4_k_cu_bf8637046thrust24THRUST_300001_SM_1000_NS12placeholders2_8E:
	.zero		1
	.type		_ZN34_INTERNAL_95de85a7_4_k_cu_bf8637044cuda3std3__45__cpo4rendE,@object
	.size		_ZN34_INTERNAL_95de85a7_4_k_cu_bf8637044cuda3std3__45__cpo4rendE,(_ZN34_INTERNAL_95de85a7_4_k_cu_bf8637044cuda3std6ranges3__45__cpo9iter_swapE - _ZN34_INTERNAL_95de85a7_4_k_cu_bf8637044cuda3std3__45__cpo4rendE)
_ZN34_INTERNAL_95de85a7_4_k_cu_bf8637044cuda3std3__45__cpo4rendE:
	.zero		1
	.type		_ZN34_INTERNAL_95de85a7_4_k_cu_bf8637044cuda3std6ranges3__45__cpo9iter_swapE,@object
	.size		_ZN34_INTERNAL_95de85a7_4_k_cu_bf8637044cuda3std6ranges3__45__cpo9iter_swapE,(_ZN34_INTERNAL_95de85a7_4_k_cu_bf8637044cuda3std3__48unexpectE - _ZN34_INTERNAL_95de85a7_4_k_cu_bf8637044cuda3std6ranges3__45__cpo9iter_swapE)
_ZN34_INTERNAL_95de85a7_4_k_cu_bf8637044cuda3std6ranges3__45__cpo9iter_swapE:
	.zero		1
	.type		_ZN34_INTERNAL_95de85a7_4_k_cu_bf8637044cuda3std3__48unexpectE,@object
	.size		_ZN34_INTERNAL_95de85a7_4_k_cu_bf8637044cuda3std3__48unexpectE,(_ZN34_INTERNAL_95de85a7_4_k_cu_bf8637046thrust24THRUST_300001_SM_1000_NS6system6detail10sequential3seqE - _ZN34_INTERNAL_95de85a7_4_k_cu_bf8637044cuda3std3__48unexpectE)
_ZN34_INTERNAL_95de85a7_4_k_cu_bf8637044cuda3std3__48unexpectE:
	.zero		1
	.type		_ZN34_INTERNAL_95de85a7_4_k_cu_bf8637046thrust24THRUST_300001_SM_1000_NS6system6detail10sequential3seqE,@object
	.size		_ZN34_INTERNAL_95de85a7_4_k_cu_bf8637046thrust24THRUST_300001_SM_1000_NS6system6detail10sequential3seqE,(.L_30 - _ZN34_INTERNAL_95de85a7_4_k_cu_bf8637046thrust24THRUST_300001_SM_1000_NS6system6detail10sequential3seqE)
_ZN34_INTERNAL_95de85a7_4_k_cu_bf8637046thrust24THRUST_300001_SM_1000_NS6system6detail10sequential3seqE:
	.zero		1
.L_30:


//--------------------- .nv.constant0._ZN3cub18CUB_300001_SM_10006detail6reduce23DeviceReduceByKeyKernelINS1_13reduce_by_key10policy_hubI23CustomReductionOperatorm15custom_key_typeE10Policy1000EPS7_SA_PmSB_SB_NS0_24ReduceByKeyScanTileStateImyLb0EEEN4cuda3std3__48equal_toIvEES6_ymEEvT0_T1_T2_T3_T4_T5_iT6_T7_T8_ --------------------------
	.section	.nv.constant0._ZN3cub18CUB_300001_SM_10006detail6reduce23DeviceReduceByKeyKernelINS1_13reduce_by_key10policy_hubI23CustomReductionOperatorm15custom_key_typeE10Policy1000EPS7_SA_PmSB_SB_NS0_24ReduceByKeyScanTileStateImyLb0EEEN4cuda3std3__48equal_toIvEES6_ymEEvT0_T1_T2_T3_T4_T5_iT6_T7_T8_,"a",@progbits
	.sectionflags	@""
	.align	4
.nv.constant0._ZN3cub18CUB_300001_SM_10006detail6reduce23DeviceReduceByKeyKernelINS1_13reduce_by_key10policy_hubI23CustomReductionOperatorm15custom_key_typeE10Policy1000EPS7_SA_PmSB_SB_NS0_24ReduceByKeyScanTileStateImyLb0EEEN4cuda3std3__48equal_toIvEES6_ymEEvT0_T1_T2_T3_T4_T5_iT6_T7_T8_:
	.zero		992


//--------------------- .nv.constant0._ZN3cub18CUB_300001_SM_10006detail4scan23DeviceCompactInitKernelINS0_24ReduceByKeyScanTileStateImyLb0EEEPmEEvT_iT0_ --------------------------
	.section	.nv.constant0._ZN3cub18CUB_300001_SM_10006detail4scan23DeviceCompactInitKernelINS0_24ReduceByKeyScanTileStateImyLb0EEEPmEEvT_iT0_,"a",@progbits
	.sectionflags	@""
	.align	4
.nv.constant0._ZN3cub18CUB_300001_SM_10006detail4scan23DeviceCompactInitKernelINS0_24ReduceByKeyScanTileStateImyLb0EEEPmEEvT_iT0_:
	.zero		936


//--------------------- .nv.constant0._ZN3cub18CUB_300001_SM_10006detail11EmptyKernelIvEEvv --------------------------
	.section	.nv.constant0._ZN3cub18CUB_300001_SM_10006detail11EmptyKernelIvEEvv,"a",@progbits
	.sectionflags	@""
	.align	4
.nv.constant0._ZN3cub18CUB_300001_SM_10006detail11EmptyKernelIvEEvv:
	.zero		896


//--------------------- .nv.constant0._Z20verify_value_recordsPm --------------------------
	.section	.nv.constant0._Z20verify_value_recordsPm,"a",@progbits
	.sectionflags	@""
	.align	4
.nv.constant0._Z20verify_value_recordsPm:
	.zero		904


//--------------------- .nv.constant0._Z18verify_key_recordsP15custom_key_type --------------------------
	.section	.nv.constant0._Z18verify_key_recordsP15custom_key_type,"a",@progbits
	.sectionflags	@""
	.align	4
.nv.constant0._Z18verify_key_recordsP15custom_key_type:
	.zero		904


//--------------------- .nv.constant0._Z18create_key_recordsP15custom_key_typem --------------------------
	.section	.nv.constant0._Z18create_key_recordsP15custom_key_typem,"a",@progbits
	.sectionflags	@""
	.align	4
.nv.constant0._Z18create_key_recordsP15custom_key_typem:
	.zero		912


//--------------------- SYMBOLS --------------------------

	.type		.nv.reservedSmem.offset0,@object
	.size		.nv.reservedSmem.offset0,0x4
	.type		.nv.reservedSmem.cap,@object
	.size		.nv.reservedSmem.cap,0x4
	.type		__assertfail,@function
	.type		vprintf,@function
